//
// Generated by NVIDIA NVVM Compiler
//
// Compiler Build ID: CL-36424714
// Cuda compilation tools, release 13.0, V13.0.88
// Based on NVVM 20.0.0
//

.version 9.0
.target sm_100
.address_size 64

	// .globl	_Z4initPdi
.extern .func  (.param .b32 func_retval0) vprintf
(
	.param .b64 vprintf_param_0,
	.param .b64 vprintf_param_1
)
;
// _ZZN3cub18CUB_300001_SM_10006detail6reduce28DeviceReduceSingleTileKernelINS2_10policy_hubIdjN4cuda3__47maximumIvEEE10Policy1000EPdSB_jS8_ddNS5_3std3__410__identityEEEvT0_T1_T2_T3_T4_T6_E12temp_storage has been demoted
// _ZZN3cub18CUB_300001_SM_10006detail6reduce18DeviceReduceKernelINS2_10policy_hubIdjN4cuda3__47maximumIvEEE10Policy1000EPdjS8_dNS5_3std3__410__identityEEEvT0_PT3_T1_NS0_13GridEvenShareISI_EET2_T4_E12temp_storage has been demoted
// _ZZN3cub18CUB_300001_SM_10006detail6reduce28DeviceReduceSingleTileKernelINS2_10policy_hubIdjN4cuda3__47maximumIvEEE10Policy1000EPdSB_iS8_ddNS5_3std3__410__identityEEEvT0_T1_T2_T3_T4_T6_E12temp_storage has been demoted
.global .align 1 .b8 _ZN34_INTERNAL_824ab511_4_k_cu_9481f3084cuda3std3__45__cpo5beginE[1];
.global .align 1 .b8 _ZN34_INTERNAL_824ab511_4_k_cu_9481f3084cuda3std3__45__cpo3endE[1];
.global .align 1 .b8 _ZN34_INTERNAL_824ab511_4_k_cu_9481f3084cuda3std3__45__cpo6cbeginE[1];
.global .align 1 .b8 _ZN34_INTERNAL_824ab511_4_k_cu_9481f3084cuda3std3__45__cpo4cendE[1];
.global .align 1 .b8 _ZN34_INTERNAL_824ab511_4_k_cu_9481f3084cuda3std3__45__cpo6rbeginE[1];
.global .align 1 .b8 _ZN34_INTERNAL_824ab511_4_k_cu_9481f3084cuda3std3__45__cpo4rendE[1];
.global .align 1 .b8 _ZN34_INTERNAL_824ab511_4_k_cu_9481f3084cuda3std3__45__cpo7crbeginE[1];
.global .align 1 .b8 _ZN34_INTERNAL_824ab511_4_k_cu_9481f3084cuda3std3__45__cpo5crendE[1];
.global .align 1 .b8 _ZN34_INTERNAL_824ab511_4_k_cu_9481f3084cuda3std3__436_GLOBAL__N__824ab511_4_k_cu_9481f3086ignoreE[1];
.global .align 1 .b8 _ZN34_INTERNAL_824ab511_4_k_cu_9481f3084cuda3std3__419piecewise_constructE[1];
.global .align 1 .b8 _ZN34_INTERNAL_824ab511_4_k_cu_9481f3084cuda3std3__48in_placeE[1];
.global .align 1 .b8 _ZN34_INTERNAL_824ab511_4_k_cu_9481f3084cuda3std3__420unreachable_sentinelE[1];
.global .align 1 .b8 _ZN34_INTERNAL_824ab511_4_k_cu_9481f3084cuda3std3__47nulloptE[1];
.global .align 1 .b8 _ZN34_INTERNAL_824ab511_4_k_cu_9481f3084cuda3std3__48unexpectE[1];
.global .align 1 .b8 _ZN34_INTERNAL_824ab511_4_k_cu_9481f3084cuda3std6ranges3__45__cpo4swapE[1];
.global .align 1 .b8 _ZN34_INTERNAL_824ab511_4_k_cu_9481f3084cuda3std6ranges3__45__cpo9iter_moveE[1];
.global .align 1 .b8 _ZN34_INTERNAL_824ab511_4_k_cu_9481f3084cuda3std6ranges3__45__cpo5beginE[1];
.global .align 1 .b8 _ZN34_INTERNAL_824ab511_4_k_cu_9481f3084cuda3std6ranges3__45__cpo3endE[1];
.global .align 1 .b8 _ZN34_INTERNAL_824ab511_4_k_cu_9481f3084cuda3std6ranges3__45__cpo6cbeginE[1];
.global .align 1 .b8 _ZN34_INTERNAL_824ab511_4_k_cu_9481f3084cuda3std6ranges3__45__cpo4cendE[1];
.global .align 1 .b8 _ZN34_INTERNAL_824ab511_4_k_cu_9481f3084cuda3std6ranges3__45__cpo7advanceE[1];
.global .align 1 .b8 _ZN34_INTERNAL_824ab511_4_k_cu_9481f3084cuda3std6ranges3__45__cpo9iter_swapE[1];
.global .align 1 .b8 _ZN34_INTERNAL_824ab511_4_k_cu_9481f3084cuda3std6ranges3__45__cpo4nextE[1];
.global .align 1 .b8 _ZN34_INTERNAL_824ab511_4_k_cu_9481f3084cuda3std6ranges3__45__cpo4prevE[1];
.global .align 1 .b8 _ZN34_INTERNAL_824ab511_4_k_cu_9481f3084cuda3std6ranges3__45__cpo4dataE[1];
.global .align 1 .b8 _ZN34_INTERNAL_824ab511_4_k_cu_9481f3084cuda3std6ranges3__45__cpo5cdataE[1];
.global .align 1 .b8 _ZN34_INTERNAL_824ab511_4_k_cu_9481f3084cuda3std6ranges3__45__cpo4sizeE[1];
.global .align 1 .b8 _ZN34_INTERNAL_824ab511_4_k_cu_9481f3084cuda3std6ranges3__45__cpo5ssizeE[1];
.global .align 1 .b8 _ZN34_INTERNAL_824ab511_4_k_cu_9481f3084cuda3std6ranges3__45__cpo8distanceE[1];
.global .align 1 .b8 _ZN34_INTERNAL_824ab511_4_k_cu_9481f3086thrust24THRUST_300001_SM_1000_NS6system6detail10sequential3seqE[1];
.global .align 1 .b8 _ZN34_INTERNAL_824ab511_4_k_cu_9481f3086thrust24THRUST_300001_SM_1000_NS12placeholders2_1E[1];
.global .align 1 .b8 _ZN34_INTERNAL_824ab511_4_k_cu_9481f3086thrust24THRUST_300001_SM_1000_NS12placeholders2_2E[1];
.global .align 1 .b8 _ZN34_INTERNAL_824ab511_4_k_cu_9481f3086thrust24THRUST_300001_SM_1000_NS12placeholders2_3E[1];
.global .align 1 .b8 _ZN34_INTERNAL_824ab511_4_k_cu_9481f3086thrust24THRUST_300001_SM_1000_NS12placeholders2_4E[1];
.global .align 1 .b8 _ZN34_INTERNAL_824ab511_4_k_cu_9481f3086thrust24THRUST_300001_SM_1000_NS12placeholders2_5E[1];
.global .align 1 .b8 _ZN34_INTERNAL_824ab511_4_k_cu_9481f3086thrust24THRUST_300001_SM_1000_NS12placeholders2_6E[1];
.global .align 1 .b8 _ZN34_INTERNAL_824ab511_4_k_cu_9481f3086thrust24THRUST_300001_SM_1000_NS12placeholders2_7E[1];
.global .align 1 .b8 _ZN34_INTERNAL_824ab511_4_k_cu_9481f3086thrust24THRUST_300001_SM_1000_NS12placeholders2_8E[1];
.global .align 1 .b8 _ZN34_INTERNAL_824ab511_4_k_cu_9481f3086thrust24THRUST_300001_SM_1000_NS12placeholders2_9E[1];
.global .align 1 .b8 _ZN34_INTERNAL_824ab511_4_k_cu_9481f3086thrust24THRUST_300001_SM_1000_NS12placeholders3_10E[1];
.global .align 1 .b8 $str[6] = {37, 46, 50, 102, 32};
.global .align 1 .b8 $str$1[2] = {10};

.visible .entry _Z4initPdi(
	.param .u64 .ptr .align 1 _Z4initPdi_param_0,
	.param .u32 _Z4initPdi_param_1
)
{
	.reg .pred 	%p<16>;
	.reg .b32 	%r<74>;
	.reg .b64 	%rd<93>;
	.reg .b64 	%fd<60>;

	ld.param.u64 	%rd7, [_Z4initPdi_param_0];
	ld.param.u32 	%r31, [_Z4initPdi_param_1];
	cvta.to.global.u64 	%rd1, %rd7;
	add.s32 	%r1, %r31, -1;
	cvt.rn.f64.s32 	%fd2, %r31;
	mov.f64 	%fd3, 0d4024000000000000;
	div.rn.f64 	%fd1, %fd3, %fd2;
	mov.b64 	%rd8, 4621819117588971520;
	st.global.u64 	[%rd1], %rd8;
	mul.wide.s32 	%rd9, %r31, 8;
	add.s64 	%rd2, %rd1, %rd9;
	mov.b64 	%rd10, 4626322717216342016;
	st.global.u64 	[%rd2+-8], %rd10;
	mul.lo.s32 	%r2, %r1, %r31;
	mul.wide.s32 	%rd11, %r2, 8;
	add.s64 	%rd12, %rd1, %rd11;
	st.global.u64 	[%rd12], %rd10;
	add.s64 	%rd13, %rd12, %rd9;
	mov.b64 	%rd14, 4629137466983448576;
	st.global.u64 	[%rd13+-8], %rd14;
	setp.lt.s32 	%p1, %r31, 3;
	@%p1 bra 	$L__BB0_23;
	add.s32 	%r3, %r31, -2;
	add.s32 	%r4, %r31, -3;
	and.b32  	%r5, %r3, 3;
	setp.lt.u32 	%p2, %r4, 3;
	mov.b32 	%r66, 1;
	@%p2 bra 	$L__BB0_4;
	and.b32  	%r6, %r3, -4;
	mov.b32 	%r67, 1;
	mul.wide.u32 	%rd23, %r31, 8;
$L__BB0_3:
	.pragma "nounroll";
	add.s32 	%r34, %r67, -1;
	mul.wide.s32 	%rd15, %r67, 8;
	add.s64 	%rd16, %rd1, %rd15;
	ld.global.f64 	%fd4, [%rd16+-8];
	add.f64 	%fd5, %fd1, %fd4;
	st.global.f64 	[%rd16], %fd5;
	add.s64 	%rd18, %rd16, %rd11;
	ld.global.f64 	%fd6, [%rd18+-8];
	add.f64 	%fd7, %fd1, %fd6;
	st.global.f64 	[%rd18], %fd7;
	mul.lo.s32 	%r35, %r34, %r31;
	mul.wide.s32 	%rd19, %r35, 8;
	add.s64 	%rd20, %rd1, %rd19;
	ld.global.f64 	%fd8, [%rd20];
	add.f64 	%fd9, %fd1, %fd8;
	mul.lo.s32 	%r36, %r67, %r31;
	mul.wide.u32 	%rd21, %r36, 8;
	add.s64 	%rd22, %rd1, %rd21;
	st.global.f64 	[%rd22], %fd9;
	add.s64 	%rd24, %rd20, %rd23;
	ld.global.f64 	%fd10, [%rd24+-8];
	add.f64 	%fd11, %fd1, %fd10;
	add.s32 	%r37, %r36, %r1;
	mul.wide.u32 	%rd25, %r37, 8;
	add.s64 	%rd26, %rd1, %rd25;
	st.global.f64 	[%rd26], %fd11;
	ld.global.f64 	%fd12, [%rd16];
	add.f64 	%fd13, %fd1, %fd12;
	st.global.f64 	[%rd16+8], %fd13;
	ld.global.f64 	%fd14, [%rd18];
	add.f64 	%fd15, %fd1, %fd14;
	st.global.f64 	[%rd18+8], %fd15;
	ld.global.f64 	%fd16, [%rd22];
	add.f64 	%fd17, %fd1, %fd16;
	add.s32 	%r38, %r36, %r31;
	mul.wide.u32 	%rd27, %r38, 8;
	add.s64 	%rd28, %rd1, %rd27;
	st.global.f64 	[%rd28], %fd17;
	ld.global.f64 	%fd18, [%rd26];
	add.f64 	%fd19, %fd1, %fd18;
	add.s32 	%r39, %r37, %r31;
	mul.wide.u32 	%rd29, %r39, 8;
	add.s64 	%rd30, %rd1, %rd29;
	st.global.f64 	[%rd30], %fd19;
	ld.global.f64 	%fd20, [%rd16+8];
	add.f64 	%fd21, %fd1, %fd20;
	st.global.f64 	[%rd16+16], %fd21;
	ld.global.f64 	%fd22, [%rd18+8];
	add.f64 	%fd23, %fd1, %fd22;
	st.global.f64 	[%rd18+16], %fd23;
	ld.global.f64 	%fd24, [%rd28];
	add.f64 	%fd25, %fd1, %fd24;
	add.s32 	%r40, %r38, %r31;
	mul.wide.u32 	%rd31, %r40, 8;
	add.s64 	%rd32, %rd1, %rd31;
	st.global.f64 	[%rd32], %fd25;
	ld.global.f64 	%fd26, [%rd30];
	add.f64 	%fd27, %fd1, %fd26;
	add.s32 	%r41, %r39, %r31;
	mul.wide.u32 	%rd33, %r41, 8;
	add.s64 	%rd34, %rd1, %rd33;
	st.global.f64 	[%rd34], %fd27;
	ld.global.f64 	%fd28, [%rd16+16];
	add.f64 	%fd29, %fd1, %fd28;
	st.global.f64 	[%rd16+24], %fd29;
	ld.global.f64 	%fd30, [%rd18+16];
	add.f64 	%fd31, %fd1, %fd30;
	st.global.f64 	[%rd18+24], %fd31;
	ld.global.f64 	%fd32, [%rd32];
	add.f64 	%fd33, %fd1, %fd32;
	add.s32 	%r42, %r40, %r31;
	mul.wide.u32 	%rd35, %r42, 8;
	add.s64 	%rd36, %rd1, %rd35;
	st.global.f64 	[%rd36], %fd33;
	ld.global.f64 	%fd34, [%rd34];
	add.f64 	%fd35, %fd1, %fd34;
	add.s32 	%r43, %r41, %r31;
	mul.wide.u32 	%rd37, %r43, 8;
	add.s64 	%rd38, %rd1, %rd37;
	st.global.f64 	[%rd38], %fd35;
	add.s32 	%r66, %r67, 4;
	add.s32 	%r44, %r67, 3;
	setp.eq.s32 	%p3, %r44, %r6;
	mov.u32 	%r67, %r66;
	@%p3 bra 	$L__BB0_4;
	bra.uni 	$L__BB0_3;
$L__BB0_4:
	setp.eq.s32 	%p4, %r5, 0;
	@%p4 bra 	$L__BB0_9;
	setp.eq.s32 	%p5, %r5, 1;
	@%p5 bra 	$L__BB0_7;
	add.s32 	%r45, %r66, -1;
	mul.wide.s32 	%rd39, %r66, 8;
	add.s64 	%rd40, %rd1, %rd39;
	ld.global.f64 	%fd36, [%rd40+-8];
	add.f64 	%fd37, %fd1, %fd36;
	mul.wide.u32 	%rd41, %r66, 8;
	add.s64 	%rd42, %rd1, %rd41;
	st.global.f64 	[%rd42], %fd37;
	add.s64 	%rd44, %rd40, %rd11;
	ld.global.f64 	%fd38, [%rd44+-8];
	add.f64 	%fd39, %fd1, %fd38;
	st.global.f64 	[%rd44], %fd39;
	mul.lo.s32 	%r46, %r45, %r31;
	mul.wide.s32 	%rd45, %r46, 8;
	add.s64 	%rd46, %rd1, %rd45;
	ld.global.f64 	%fd40, [%rd46];
	add.f64 	%fd41, %fd1, %fd40;
	mul.lo.s32 	%r47, %r66, %r31;
	mul.wide.u32 	%rd47, %r47, 8;
	add.s64 	%rd48, %rd1, %rd47;
	st.global.f64 	[%rd48], %fd41;
	mul.wide.u32 	%rd49, %r31, 8;
	add.s64 	%rd50, %rd46, %rd49;
	ld.global.f64 	%fd42, [%rd50+-8];
	add.f64 	%fd43, %fd1, %fd42;
	mul.wide.s32 	%rd51, %r47, 8;
	add.s64 	%rd52, %rd2, %rd51;
	st.global.f64 	[%rd52+-8], %fd43;
	ld.global.f64 	%fd44, [%rd40];
	add.f64 	%fd45, %fd1, %fd44;
	st.global.f64 	[%rd42+8], %fd45;
	ld.global.f64 	%fd46, [%rd44];
	add.f64 	%fd47, %fd1, %fd46;
	st.global.f64 	[%rd44+8], %fd47;
	ld.global.f64 	%fd48, [%rd50];
	add.f64 	%fd49, %fd1, %fd48;
	add.s32 	%r48, %r47, %r31;
	mul.wide.u32 	%rd53, %r48, 8;
	add.s64 	%rd54, %rd1, %rd53;
	st.global.f64 	[%rd54], %fd49;
	ld.global.f64 	%fd50, [%rd52+-8];
	add.f64 	%fd51, %fd1, %fd50;
	add.s32 	%r49, %r48, %r1;
	mul.wide.u32 	%rd55, %r49, 8;
	add.s64 	%rd56, %rd1, %rd55;
	st.global.f64 	[%rd56], %fd51;
	add.s32 	%r66, %r66, 2;
$L__BB0_7:
	and.b32  	%r50, %r31, 1;
	setp.eq.b32 	%p6, %r50, 1;
	not.pred 	%p7, %p6;
	@%p7 bra 	$L__BB0_9;
	add.s32 	%r51, %r66, -1;
	mul.wide.s32 	%rd57, %r66, 8;
	add.s64 	%rd58, %rd1, %rd57;
	ld.global.f64 	%fd52, [%rd58+-8];
	add.f64 	%fd53, %fd1, %fd52;
	mul.wide.u32 	%rd59, %r66, 8;
	add.s64 	%rd60, %rd1, %rd59;
	st.global.f64 	[%rd60], %fd53;
	mul.wide.u32 	%rd61, %r2, 8;
	add.s64 	%rd62, %rd58, %rd61;
	ld.global.f64 	%fd54, [%rd62+-8];
	add.f64 	%fd55, %fd1, %fd54;
	st.global.f64 	[%rd62], %fd55;
	mul.lo.s32 	%r52, %r51, %r31;
	mul.wide.s32 	%rd63, %r52, 8;
	add.s64 	%rd64, %rd1, %rd63;
	ld.global.f64 	%fd56, [%rd64];
	add.f64 	%fd57, %fd1, %fd56;
	mul.lo.s32 	%r53, %r66, %r31;
	mul.wide.u32 	%rd65, %r53, 8;
	add.s64 	%rd66, %rd1, %rd65;
	st.global.f64 	[%rd66], %fd57;
	mul.wide.u32 	%rd67, %r31, 8;
	add.s64 	%rd68, %rd64, %rd67;
	ld.global.f64 	%fd58, [%rd68+-8];
	add.f64 	%fd59, %fd1, %fd58;
	add.s32 	%r54, %r53, %r1;
	mul.wide.u32 	%rd69, %r54, 8;
	add.s64 	%rd70, %rd1, %rd69;
	st.global.f64 	[%rd70], %fd59;
$L__BB0_9:
	add.s32 	%r56, %r31, 6;
	and.b32  	%r57, %r56, 7;
	add.s32 	%r10, %r57, -1;
	and.b32  	%r11, %r31, 3;
	and.b32  	%r12, %r3, 7;
	and.b32  	%r13, %r56, 3;
	and.b32  	%r14, %r31, 1;
	and.b32  	%r58, %r3, -8;
	neg.s32 	%r15, %r58;
	add.s64 	%rd3, %rd1, 32;
	mov.b32 	%r68, 1;
$L__BB0_10:
	setp.lt.u32 	%p8, %r4, 7;
	mul.lo.s32 	%r19, %r68, %r31;
	mov.b32 	%r72, 1;
	@%p8 bra 	$L__BB0_14;
	add.s32 	%r61, %r19, 1;
	mul.wide.u32 	%rd71, %r61, 8;
	add.s64 	%rd92, %rd3, %rd71;
	mov.b32 	%r69, 0;
	mov.u32 	%r70, %r15;
$L__BB0_12:
	.pragma "nounroll";
	mov.b64 	%rd72, 0;
	st.global.u64 	[%rd92+-32], %rd72;
	st.global.u64 	[%rd92+-24], %rd72;
	st.global.u64 	[%rd92+-16], %rd72;
	st.global.u64 	[%rd92+-8], %rd72;
	st.global.u64 	[%rd92], %rd72;
	st.global.u64 	[%rd92+8], %rd72;
	st.global.u64 	[%rd92+16], %rd72;
	st.global.u64 	[%rd92+24], %rd72;
	add.s32 	%r70, %r70, 8;
	add.s32 	%r69, %r69, 8;
	add.s64 	%rd92, %rd92, 64;
	setp.ne.s32 	%p9, %r70, 0;
	@%p9 bra 	$L__BB0_12;
	add.s32 	%r72, %r69, 1;
$L__BB0_14:
	setp.eq.s32 	%p10, %r12, 0;
	@%p10 bra 	$L__BB0_22;
	setp.lt.u32 	%p11, %r10, 3;
	@%p11 bra 	$L__BB0_17;
	add.s32 	%r62, %r72, %r19;
	mul.wide.u32 	%rd73, %r62, 8;
	add.s64 	%rd74, %rd1, %rd73;
	mov.b64 	%rd75, 0;
	st.global.u64 	[%rd74], %rd75;
	cvt.u64.u32 	%rd76, %r19;
	cvt.u64.u32 	%rd77, %r72;
	add.s64 	%rd78, %rd77, %rd76;
	shl.b64 	%rd79, %rd78, 3;
	add.s64 	%rd80, %rd1, %rd79;
	st.global.u64 	[%rd80+8], %rd75;
	st.global.u64 	[%rd80+16], %rd75;
	st.global.u64 	[%rd80+24], %rd75;
	add.s32 	%r72, %r72, 4;
$L__BB0_17:
	setp.eq.s32 	%p12, %r13, 0;
	@%p12 bra 	$L__BB0_22;
	setp.eq.s32 	%p13, %r11, 3;
	@%p13 bra 	$L__BB0_20;
	add.s32 	%r63, %r72, %r19;
	mul.wide.u32 	%rd81, %r63, 8;
	add.s64 	%rd82, %rd1, %rd81;
	mov.b64 	%rd83, 0;
	st.global.u64 	[%rd82], %rd83;
	cvt.u64.u32 	%rd84, %r19;
	cvt.u64.u32 	%rd85, %r72;
	add.s64 	%rd86, %rd85, %rd84;
	shl.b64 	%rd87, %rd86, 3;
	add.s64 	%rd88, %rd1, %rd87;
	st.global.u64 	[%rd88+8], %rd83;
	add.s32 	%r72, %r72, 2;
$L__BB0_20:
	setp.eq.s32 	%p14, %r14, 0;
	@%p14 bra 	$L__BB0_22;
	add.s32 	%r64, %r72, %r19;
	mul.wide.u32 	%rd89, %r64, 8;
	add.s64 	%rd90, %rd1, %rd89;
	mov.b64 	%rd91, 0;
	st.global.u64 	[%rd90], %rd91;
$L__BB0_22:
	add.s32 	%r68, %r68, 1;
	setp.ne.s32 	%p15, %r68, %r1;
	@%p15 bra 	$L__BB0_10;
$L__BB0_23:
	ret;

}
	// .globl	_Z7computePdS_i
.visible .entry _Z7computePdS_i(
	.param .u64 .ptr .align 1 _Z7computePdS_i_param_0,
	.param .u64 .ptr .align 1 _Z7computePdS_i_param_1,
	.param .u32 _Z7computePdS_i_param_2
)
{
	.reg .pred 	%p<7>;
	.reg .b32 	%r<12>;
	.reg .b64 	%rd<12>;
	.reg .b64 	%fd<9>;

	ld.param.u64 	%rd1, [_Z7computePdS_i_param_0];
	ld.param.u64 	%rd2, [_Z7computePdS_i_param_1];
	ld.param.u32 	%r5, [_Z7computePdS_i_param_2];
	mov.u32 	%r6, %ctaid.x;
	mov.u32 	%r8, %ntid.x;
	mul.lo.s32 	%r1, %r6, %r8;
	mov.u32 	%r2, %tid.x;
	setp.eq.s32 	%p1, %r6, 0;
	add.s32 	%r3, %r5, -1;
	setp.eq.s32 	%p2, %r6, %r3;
	or.pred  	%p3, %p1, %p2;
	@%p3 bra 	$L__BB1_3;
	setp.eq.s32 	%p4, %r2, 0;
	setp.eq.s32 	%p5, %r2, %r3;
	or.pred  	%p6, %p4, %p5;
	@%p6 bra 	$L__BB1_3;
	cvta.to.global.u64 	%rd3, %rd2;
	add.s32 	%r10, %r1, %r2;
	mul.wide.s32 	%rd4, %r10, 8;
	add.s64 	%rd5, %rd3, %rd4;
	ld.global.f64 	%fd1, [%rd5+-8];
	ld.global.f64 	%fd2, [%rd5+8];
	add.f64 	%fd3, %fd1, %fd2;
	sub.s32 	%r11, %r10, %r5;
	mul.wide.s32 	%rd6, %r11, 8;
	add.s64 	%rd7, %rd3, %rd6;
	ld.global.f64 	%fd4, [%rd7];
	add.f64 	%fd5, %fd3, %fd4;
	mul.wide.s32 	%rd8, %r5, 8;
	add.s64 	%rd9, %rd5, %rd8;
	ld.global.f64 	%fd6, [%rd9];
	add.f64 	%fd7, %fd5, %fd6;
	mul.f64 	%fd8, %fd7, 0d3FD0000000000000;
	cvta.to.global.u64 	%rd10, %rd1;
	add.s64 	%rd11, %rd10, %rd4;
	st.global.f64 	[%rd11], %fd8;
$L__BB1_3:
	ret;

}
	// .globl	_Z14loss_calculatePdS_S_
.visible .entry _Z14loss_calculatePdS_S_(
	.param .u64 .ptr .align 1 _Z14loss_calculatePdS_S__param_0,
	.param .u64 .ptr .align 1 _Z14loss_calculatePdS_S__param_1,
	.param .u64 .ptr .align 1 _Z14loss_calculatePdS_S__param_2
)
{
	.reg .b32 	%r<5>;
	.reg .b64 	%rd<11>;
	.reg .b64 	%fd<4>;

	ld.param.u64 	%rd1, [_Z14loss_calculatePdS_S__param_0];
	ld.param.u64 	%rd2, [_Z14loss_calculatePdS_S__param_1];
	ld.param.u64 	%rd3, [_Z14loss_calculatePdS_S__param_2];
	cvta.to.global.u64 	%rd4, %rd3;
	cvta.to.global.u64 	%rd5, %rd2;
	cvta.to.global.u64 	%rd6, %rd1;
	mov.u32 	%r1, %ctaid.x;
	mov.u32 	%r2, %ntid.x;
	mov.u32 	%r3, %tid.x;
	mad.lo.s32 	%r4, %r1, %r2, %r3;
	mul.wide.s32 	%rd7, %r4, 8;
	add.s64 	%rd8, %rd6, %rd7;
	ld.global.f64 	%fd1, [%rd8];
	add.s64 	%rd9, %rd5, %rd7;
	ld.global.f64 	%fd2, [%rd9];
	sub.f64 	%fd3, %fd1, %fd2;
	add.s64 	%rd10, %rd4, %rd7;
	st.global.f64 	[%rd10], %fd3;
	ret;

}
	// .globl	_Z8printArrPdi
.visible .entry _Z8printArrPdi(
	.param .u64 .ptr .align 1 _Z8printArrPdi_param_0,
	.param .u32 _Z8printArrPdi_param_1
)
{
	.local .align 8 .b8 	__local_depot3[8];
	.reg .b64 	%SP;
	.reg .b64 	%SPL;
	.reg .pred 	%p<12>;
	.reg .b32 	%r<94>;
	.reg .b64 	%rd<53>;
	.reg .b64 	%fd<32>;

	mov.u64 	%SPL, __local_depot3;
	cvta.local.u64 	%SP, %SPL;
	ld.param.u64 	%rd7, [_Z8printArrPdi_param_0];
	ld.param.u32 	%r16, [_Z8printArrPdi_param_1];
	cvta.to.global.u64 	%rd1, %rd7;
	setp.lt.s32 	%p1, %r16, 1;
	@%p1 bra 	$L__BB3_16;
	and.b32  	%r1, %r16, 15;
	and.b32  	%r2, %r16, 7;
	and.b32  	%r3, %r16, 3;
	mov.b32 	%r89, 0;
	mov.u64 	%rd50, $str$1;
	add.u64 	%rd14, %SP, 0;
	mov.u64 	%rd37, $str;
$L__BB3_2:
	setp.lt.u32 	%p2, %r16, 16;
	mul.lo.s32 	%r5, %r89, %r16;
	mov.b32 	%r92, 0;
	@%p2 bra 	$L__BB3_5;
	and.b32  	%r19, %r16, 2147483632;
	neg.s32 	%r90, %r19;
	mul.wide.u32 	%rd8, %r5, 8;
	add.s64 	%rd9, %rd1, %rd8;
	add.s64 	%rd52, %rd9, 64;
$L__BB3_4:
	.pragma "nounroll";
	and.b32  	%r92, %r16, 2147483632;
	ld.global.f64 	%fd1, [%rd52+-64];
	add.u64 	%rd10, %SP, 0;
	add.u64 	%rd11, %SPL, 0;
	st.local.f64 	[%rd11], %fd1;
	mov.u64 	%rd12, $str;
	cvta.global.u64 	%rd13, %rd12;
	{ // callseq 0, 0
	.param .b64 param0;
	st.param.b64 	[param0], %rd13;
	.param .b64 param1;
	st.param.b64 	[param1], %rd10;
	.param .b32 retval0;
	call.uni (retval0), 
	vprintf, 
	(
	param0, 
	param1
	);
	ld.param.b32 	%r20, [retval0];
	} // callseq 0
	ld.global.f64 	%fd2, [%rd52+-56];
	st.local.f64 	[%rd11], %fd2;
	{ // callseq 1, 0
	.param .b64 param0;
	st.param.b64 	[param0], %rd13;
	.param .b64 param1;
	st.param.b64 	[param1], %rd10;
	.param .b32 retval0;
	call.uni (retval0), 
	vprintf, 
	(
	param0, 
	param1
	);
	ld.param.b32 	%r22, [retval0];
	} // callseq 1
	ld.global.f64 	%fd3, [%rd52+-48];
	st.local.f64 	[%rd11], %fd3;
	{ // callseq 2, 0
	.param .b64 param0;
	st.param.b64 	[param0], %rd13;
	.param .b64 param1;
	st.param.b64 	[param1], %rd10;
	.param .b32 retval0;
	call.uni (retval0), 
	vprintf, 
	(
	param0, 
	param1
	);
	ld.param.b32 	%r24, [retval0];
	} // callseq 2
	ld.global.f64 	%fd4, [%rd52+-40];
	st.local.f64 	[%rd11], %fd4;
	{ // callseq 3, 0
	.param .b64 param0;
	st.param.b64 	[param0], %rd13;
	.param .b64 param1;
	st.param.b64 	[param1], %rd10;
	.param .b32 retval0;
	call.uni (retval0), 
	vprintf, 
	(
	param0, 
	param1
	);
	ld.param.b32 	%r26, [retval0];
	} // callseq 3
	ld.global.f64 	%fd5, [%rd52+-32];
	st.local.f64 	[%rd11], %fd5;
	{ // callseq 4, 0
	.param .b64 param0;
	st.param.b64 	[param0], %rd13;
	.param .b64 param1;
	st.param.b64 	[param1], %rd10;
	.param .b32 retval0;
	call.uni (retval0), 
	vprintf, 
	(
	param0, 
	param1
	);
	ld.param.b32 	%r28, [retval0];
	} // callseq 4
	ld.global.f64 	%fd6, [%rd52+-24];
	st.local.f64 	[%rd11], %fd6;
	{ // callseq 5, 0
	.param .b64 param0;
	st.param.b64 	[param0], %rd13;
	.param .b64 param1;
	st.param.b64 	[param1], %rd10;
	.param .b32 retval0;
	call.uni (retval0), 
	vprintf, 
	(
	param0, 
	param1
	);
	ld.param.b32 	%r30, [retval0];
	} // callseq 5
	ld.global.f64 	%fd7, [%rd52+-16];
	st.local.f64 	[%rd11], %fd7;
	{ // callseq 6, 0
	.param .b64 param0;
	st.param.b64 	[param0], %rd13;
	.param .b64 param1;
	st.param.b64 	[param1], %rd10;
	.param .b32 retval0;
	call.uni (retval0), 
	vprintf, 
	(
	param0, 
	param1
	);
	ld.param.b32 	%r32, [retval0];
	} // callseq 6
	ld.global.f64 	%fd8, [%rd52+-8];
	st.local.f64 	[%rd11], %fd8;
	{ // callseq 7, 0
	.param .b64 param0;
	st.param.b64 	[param0], %rd13;
	.param .b64 param1;
	st.param.b64 	[param1], %rd10;
	.param .b32 retval0;
	call.uni (retval0), 
	vprintf, 
	(
	param0, 
	param1
	);
	ld.param.b32 	%r34, [retval0];
	} // callseq 7
	ld.global.f64 	%fd9, [%rd52];
	st.local.f64 	[%rd11], %fd9;
	{ // callseq 8, 0
	.param .b64 param0;
	st.param.b64 	[param0], %rd13;
	.param .b64 param1;
	st.param.b64 	[param1], %rd10;
	.param .b32 retval0;
	call.uni (retval0), 
	vprintf, 
	(
	param0, 
	param1
	);
	ld.param.b32 	%r36, [retval0];
	} // callseq 8
	ld.global.f64 	%fd10, [%rd52+8];
	st.local.f64 	[%rd11], %fd10;
	{ // callseq 9, 0
	.param .b64 param0;
	st.param.b64 	[param0], %rd13;
	.param .b64 param1;
	st.param.b64 	[param1], %rd10;
	.param .b32 retval0;
	call.uni (retval0), 
	vprintf, 
	(
	param0, 
	param1
	);
	ld.param.b32 	%r38, [retval0];
	} // callseq 9
	ld.global.f64 	%fd11, [%rd52+16];
	st.local.f64 	[%rd11], %fd11;
	{ // callseq 10, 0
	.param .b64 param0;
	st.param.b64 	[param0], %rd13;
	.param .b64 param1;
	st.param.b64 	[param1], %rd10;
	.param .b32 retval0;
	call.uni (retval0), 
	vprintf, 
	(
	param0, 
	param1
	);
	ld.param.b32 	%r40, [retval0];
	} // callseq 10
	ld.global.f64 	%fd12, [%rd52+24];
	st.local.f64 	[%rd11], %fd12;
	{ // callseq 11, 0
	.param .b64 param0;
	st.param.b64 	[param0], %rd13;
	.param .b64 param1;
	st.param.b64 	[param1], %rd10;
	.param .b32 retval0;
	call.uni (retval0), 
	vprintf, 
	(
	param0, 
	param1
	);
	ld.param.b32 	%r42, [retval0];
	} // callseq 11
	ld.global.f64 	%fd13, [%rd52+32];
	st.local.f64 	[%rd11], %fd13;
	{ // callseq 12, 0
	.param .b64 param0;
	st.param.b64 	[param0], %rd13;
	.param .b64 param1;
	st.param.b64 	[param1], %rd10;
	.param .b32 retval0;
	call.uni (retval0), 
	vprintf, 
	(
	param0, 
	param1
	);
	ld.param.b32 	%r44, [retval0];
	} // callseq 12
	ld.global.f64 	%fd14, [%rd52+40];
	st.local.f64 	[%rd11], %fd14;
	{ // callseq 13, 0
	.param .b64 param0;
	st.param.b64 	[param0], %rd13;
	.param .b64 param1;
	st.param.b64 	[param1], %rd10;
	.param .b32 retval0;
	call.uni (retval0), 
	vprintf, 
	(
	param0, 
	param1
	);
	ld.param.b32 	%r46, [retval0];
	} // callseq 13
	ld.global.f64 	%fd15, [%rd52+48];
	st.local.f64 	[%rd11], %fd15;
	{ // callseq 14, 0
	.param .b64 param0;
	st.param.b64 	[param0], %rd13;
	.param .b64 param1;
	st.param.b64 	[param1], %rd10;
	.param .b32 retval0;
	call.uni (retval0), 
	vprintf, 
	(
	param0, 
	param1
	);
	ld.param.b32 	%r48, [retval0];
	} // callseq 14
	ld.global.f64 	%fd16, [%rd52+56];
	st.local.f64 	[%rd11], %fd16;
	{ // callseq 15, 0
	.param .b64 param0;
	st.param.b64 	[param0], %rd13;
	.param .b64 param1;
	st.param.b64 	[param1], %rd10;
	.param .b32 retval0;
	call.uni (retval0), 
	vprintf, 
	(
	param0, 
	param1
	);
	ld.param.b32 	%r50, [retval0];
	} // callseq 15
	add.s32 	%r90, %r90, 16;
	add.s64 	%rd52, %rd52, 128;
	setp.ne.s32 	%p3, %r90, 0;
	@%p3 bra 	$L__BB3_4;
$L__BB3_5:
	setp.eq.s32 	%p4, %r1, 0;
	@%p4 bra 	$L__BB3_15;
	cvta.to.local.u64 	%rd5, %rd14;
	add.s32 	%r52, %r1, -1;
	setp.lt.u32 	%p5, %r52, 7;
	@%p5 bra 	$L__BB3_8;
	add.s32 	%r53, %r92, %r5;
	mul.wide.u32 	%rd15, %r53, 8;
	add.s64 	%rd16, %rd1, %rd15;
	ld.global.f64 	%fd17, [%rd16];
	st.local.f64 	[%rd5], %fd17;
	cvta.global.u64 	%rd18, %rd37;
	{ // callseq 16, 0
	.param .b64 param0;
	st.param.b64 	[param0], %rd18;
	.param .b64 param1;
	st.param.b64 	[param1], %rd14;
	.param .b32 retval0;
	call.uni (retval0), 
	vprintf, 
	(
	param0, 
	param1
	);
	ld.param.b32 	%r54, [retval0];
	} // callseq 16
	cvt.u64.u32 	%rd20, %r5;
	cvt.u64.u32 	%rd21, %r92;
	add.s64 	%rd22, %rd21, %rd20;
	shl.b64 	%rd23, %rd22, 3;
	add.s64 	%rd24, %rd1, %rd23;
	ld.global.f64 	%fd18, [%rd24+8];
	st.local.f64 	[%rd5], %fd18;
	{ // callseq 17, 0
	.param .b64 param0;
	st.param.b64 	[param0], %rd18;
	.param .b64 param1;
	st.param.b64 	[param1], %rd14;
	.param .b32 retval0;
	call.uni (retval0), 
	vprintf, 
	(
	param0, 
	param1
	);
	ld.param.b32 	%r56, [retval0];
	} // callseq 17
	ld.global.f64 	%fd19, [%rd24+16];
	st.local.f64 	[%rd5], %fd19;
	{ // callseq 18, 0
	.param .b64 param0;
	st.param.b64 	[param0], %rd18;
	.param .b64 param1;
	st.param.b64 	[param1], %rd14;
	.param .b32 retval0;
	call.uni (retval0), 
	vprintf, 
	(
	param0, 
	param1
	);
	ld.param.b32 	%r58, [retval0];
	} // callseq 18
	ld.global.f64 	%fd20, [%rd24+24];
	st.local.f64 	[%rd5], %fd20;
	{ // callseq 19, 0
	.param .b64 param0;
	st.param.b64 	[param0], %rd18;
	.param .b64 param1;
	st.param.b64 	[param1], %rd14;
	.param .b32 retval0;
	call.uni (retval0), 
	vprintf, 
	(
	param0, 
	param1
	);
	ld.param.b32 	%r60, [retval0];
	} // callseq 19
	ld.global.f64 	%fd21, [%rd24+32];
	st.local.f64 	[%rd5], %fd21;
	{ // callseq 20, 0
	.param .b64 param0;
	st.param.b64 	[param0], %rd18;
	.param .b64 param1;
	st.param.b64 	[param1], %rd14;
	.param .b32 retval0;
	call.uni (retval0), 
	vprintf, 
	(
	param0, 
	param1
	);
	ld.param.b32 	%r62, [retval0];
	} // callseq 20
	ld.global.f64 	%fd22, [%rd24+40];
	st.local.f64 	[%rd5], %fd22;
	{ // callseq 21, 0
	.param .b64 param0;
	st.param.b64 	[param0], %rd18;
	.param .b64 param1;
	st.param.b64 	[param1], %rd14;
	.param .b32 retval0;
	call.uni (retval0), 
	vprintf, 
	(
	param0, 
	param1
	);
	ld.param.b32 	%r64, [retval0];
	} // callseq 21
	ld.global.f64 	%fd23, [%rd24+48];
	st.local.f64 	[%rd5], %fd23;
	{ // callseq 22, 0
	.param .b64 param0;
	st.param.b64 	[param0], %rd18;
	.param .b64 param1;
	st.param.b64 	[param1], %rd14;
	.param .b32 retval0;
	call.uni (retval0), 
	vprintf, 
	(
	param0, 
	param1
	);
	ld.param.b32 	%r66, [retval0];
	} // callseq 22
	ld.global.f64 	%fd24, [%rd24+56];
	st.local.f64 	[%rd5], %fd24;
	{ // callseq 23, 0
	.param .b64 param0;
	st.param.b64 	[param0], %rd18;
	.param .b64 param1;
	st.param.b64 	[param1], %rd14;
	.param .b32 retval0;
	call.uni (retval0), 
	vprintf, 
	(
	param0, 
	param1
	);
	ld.param.b32 	%r68, [retval0];
	} // callseq 23
	add.s32 	%r92, %r92, 8;
$L__BB3_8:
	setp.eq.s32 	%p6, %r2, 0;
	@%p6 bra 	$L__BB3_15;
	add.s32 	%r70, %r2, -1;
	setp.lt.u32 	%p7, %r70, 3;
	@%p7 bra 	$L__BB3_11;
	add.s32 	%r71, %r92, %r5;
	mul.wide.u32 	%rd25, %r71, 8;
	add.s64 	%rd26, %rd1, %rd25;
	ld.global.f64 	%fd25, [%rd26];
	st.local.f64 	[%rd5], %fd25;
	cvta.global.u64 	%rd28, %rd37;
	{ // callseq 24, 0
	.param .b64 param0;
	st.param.b64 	[param0], %rd28;
	.param .b64 param1;
	st.param.b64 	[param1], %rd14;
	.param .b32 retval0;
	call.uni (retval0), 
	vprintf, 
	(
	param0, 
	param1
	);
	ld.param.b32 	%r72, [retval0];
	} // callseq 24
	cvt.u64.u32 	%rd30, %r5;
	cvt.u64.u32 	%rd31, %r92;
	add.s64 	%rd32, %rd31, %rd30;
	shl.b64 	%rd33, %rd32, 3;
	add.s64 	%rd34, %rd1, %rd33;
	ld.global.f64 	%fd26, [%rd34+8];
	st.local.f64 	[%rd5], %fd26;
	{ // callseq 25, 0
	.param .b64 param0;
	st.param.b64 	[param0], %rd28;
	.param .b64 param1;
	st.param.b64 	[param1], %rd14;
	.param .b32 retval0;
	call.uni (retval0), 
	vprintf, 
	(
	param0, 
	param1
	);
	ld.param.b32 	%r74, [retval0];
	} // callseq 25
	ld.global.f64 	%fd27, [%rd34+16];
	st.local.f64 	[%rd5], %fd27;
	{ // callseq 26, 0
	.param .b64 param0;
	st.param.b64 	[param0], %rd28;
	.param .b64 param1;
	st.param.b64 	[param1], %rd14;
	.param .b32 retval0;
	call.uni (retval0), 
	vprintf, 
	(
	param0, 
	param1
	);
	ld.param.b32 	%r76, [retval0];
	} // callseq 26
	ld.global.f64 	%fd28, [%rd34+24];
	st.local.f64 	[%rd5], %fd28;
	{ // callseq 27, 0
	.param .b64 param0;
	st.param.b64 	[param0], %rd28;
	.param .b64 param1;
	st.param.b64 	[param1], %rd14;
	.param .b32 retval0;
	call.uni (retval0), 
	vprintf, 
	(
	param0, 
	param1
	);
	ld.param.b32 	%r78, [retval0];
	} // callseq 27
	add.s32 	%r92, %r92, 4;
$L__BB3_11:
	setp.eq.s32 	%p8, %r3, 0;
	@%p8 bra 	$L__BB3_15;
	setp.eq.s32 	%p9, %r3, 1;
	add.s32 	%r80, %r92, %r5;
	mul.wide.u32 	%rd35, %r80, 8;
	add.s64 	%rd36, %rd1, %rd35;
	ld.global.f64 	%fd29, [%rd36];
	st.local.f64 	[%rd5], %fd29;
	cvta.global.u64 	%rd38, %rd37;
	{ // callseq 28, 0
	.param .b64 param0;
	st.param.b64 	[param0], %rd38;
	.param .b64 param1;
	st.param.b64 	[param1], %rd14;
	.param .b32 retval0;
	call.uni (retval0), 
	vprintf, 
	(
	param0, 
	param1
	);
	ld.param.b32 	%r81, [retval0];
	} // callseq 28
	@%p9 bra 	$L__BB3_15;
	setp.eq.s32 	%p10, %r3, 2;
	cvt.u64.u32 	%rd40, %r5;
	cvt.u64.u32 	%rd41, %r92;
	add.s64 	%rd42, %rd41, %rd40;
	shl.b64 	%rd43, %rd42, 3;
	add.s64 	%rd6, %rd1, %rd43;
	ld.global.f64 	%fd30, [%rd6+8];
	st.local.f64 	[%rd5], %fd30;
	cvta.global.u64 	%rd45, %rd37;
	{ // callseq 29, 0
	.param .b64 param0;
	st.param.b64 	[param0], %rd45;
	.param .b64 param1;
	st.param.b64 	[param1], %rd14;
	.param .b32 retval0;
	call.uni (retval0), 
	vprintf, 
	(
	param0, 
	param1
	);
	ld.param.b32 	%r83, [retval0];
	} // callseq 29
	@%p10 bra 	$L__BB3_15;
	ld.global.f64 	%fd31, [%rd6+16];
	st.local.f64 	[%rd5], %fd31;
	cvta.global.u64 	%rd48, %rd37;
	{ // callseq 30, 0
	.param .b64 param0;
	st.param.b64 	[param0], %rd48;
	.param .b64 param1;
	st.param.b64 	[param1], %rd14;
	.param .b32 retval0;
	call.uni (retval0), 
	vprintf, 
	(
	param0, 
	param1
	);
	ld.param.b32 	%r85, [retval0];
	} // callseq 30
$L__BB3_15:
	cvta.global.u64 	%rd51, %rd50;
	{ // callseq 31, 0
	.param .b64 param0;
	st.param.b64 	[param0], %rd51;
	.param .b64 param1;
	st.param.b64 	[param1], 0;
	.param .b32 retval0;
	call.uni (retval0), 
	vprintf, 
	(
	param0, 
	param1
	);
	ld.param.b32 	%r87, [retval0];
	} // callseq 31
	add.s32 	%r89, %r89, 1;
	setp.ne.s32 	%p11, %r89, %r16;
	@%p11 bra 	$L__BB3_2;
$L__BB3_16:
	ret;

}
	// .globl	_ZN3cub18CUB_300001_SM_10006detail11EmptyKernelIvEEvv
.visible .entry _ZN3cub18CUB_300001_SM_10006detail11EmptyKernelIvEEvv()
{


	ret;

}
	// .globl	_ZN3cub18CUB_300001_SM_10006detail6reduce28DeviceReduceSingleTileKernelINS2_10policy_hubIdjN4cuda3__47maximumIvEEE10Policy1000EPdSB_jS8_ddNS5_3std3__410__identityEEEvT0_T1_T2_T3_T4_T6_
.visible .entry _ZN3cub18CUB_300001_SM_10006detail6reduce28DeviceReduceSingleTileKernelINS2_10policy_hubIdjN4cuda3__47maximumIvEEE10Policy1000EPdSB_jS8_ddNS5_3std3__410__identityEEEvT0_T1_T2_T3_T4_T6_(
	.param .u64 .ptr .align 1 _ZN3cub18CUB_300001_SM_10006detail6reduce28DeviceReduceSingleTileKernelINS2_10policy_hubIdjN4cuda3__47maximumIvEEE10Policy1000EPdSB_jS8_ddNS5_3std3__410__identityEEEvT0_T1_T2_T3_T4_T6__param_0,
	.param .u64 .ptr .align 1 _ZN3cub18CUB_300001_SM_10006detail6reduce28DeviceReduceSingleTileKernelINS2_10policy_hubIdjN4cuda3__47maximumIvEEE10Policy1000EPdSB_jS8_ddNS5_3std3__410__identityEEEvT0_T1_T2_T3_T4_T6__param_1,
	.param .u32 _ZN3cub18CUB_300001_SM_10006detail6reduce28DeviceReduceSingleTileKernelINS2_10policy_hubIdjN4cuda3__47maximumIvEEE10Policy1000EPdSB_jS8_ddNS5_3std3__410__identityEEEvT0_T1_T2_T3_T4_T6__param_2,
	.param .align 1 .b8 _ZN3cub18CUB_300001_SM_10006detail6reduce28DeviceReduceSingleTileKernelINS2_10policy_hubIdjN4cuda3__47maximumIvEEE10Policy1000EPdSB_jS8_ddNS5_3std3__410__identityEEEvT0_T1_T2_T3_T4_T6__param_3[1],
	.param .f64 _ZN3cub18CUB_300001_SM_10006detail6reduce28DeviceReduceSingleTileKernelINS2_10policy_hubIdjN4cuda3__47maximumIvEEE10Policy1000EPdSB_jS8_ddNS5_3std3__410__identityEEEvT0_T1_T2_T3_T4_T6__param_4,
	.param .align 1 .b8 _ZN3cub18CUB_300001_SM_10006detail6reduce28DeviceReduceSingleTileKernelINS2_10policy_hubIdjN4cuda3__47maximumIvEEE10Policy1000EPdSB_jS8_ddNS5_3std3__410__identityEEEvT0_T1_T2_T3_T4_T6__param_5[1]
)
.maxntid 256
.minnctapersm 1
{
	.reg .pred 	%p<220>;
	.reg .b32 	%r<482>;
	.reg .b64 	%rd<205>;
	.reg .b64 	%fd<381>;
	// demoted variable
	.shared .align 8 .b8 _ZZN3cub18CUB_300001_SM_10006detail6reduce28DeviceReduceSingleTileKernelINS2_10policy_hubIdjN4cuda3__47maximumIvEEE10Policy1000EPdSB_jS8_ddNS5_3std3__410__identityEEEvT0_T1_T2_T3_T4_T6_E12temp_storage[80];
	ld.param.u64 	%rd16, [_ZN3cub18CUB_300001_SM_10006detail6reduce28DeviceReduceSingleTileKernelINS2_10policy_hubIdjN4cuda3__47maximumIvEEE10Policy1000EPdSB_jS8_ddNS5_3std3__410__identityEEEvT0_T1_T2_T3_T4_T6__param_0];
	ld.param.u64 	%rd17, [_ZN3cub18CUB_300001_SM_10006detail6reduce28DeviceReduceSingleTileKernelINS2_10policy_hubIdjN4cuda3__47maximumIvEEE10Policy1000EPdSB_jS8_ddNS5_3std3__410__identityEEEvT0_T1_T2_T3_T4_T6__param_1];
	ld.param.u32 	%r69, [_ZN3cub18CUB_300001_SM_10006detail6reduce28DeviceReduceSingleTileKernelINS2_10policy_hubIdjN4cuda3__47maximumIvEEE10Policy1000EPdSB_jS8_ddNS5_3std3__410__identityEEEvT0_T1_T2_T3_T4_T6__param_2];
	ld.param.f64 	%fd58, [_ZN3cub18CUB_300001_SM_10006detail6reduce28DeviceReduceSingleTileKernelINS2_10policy_hubIdjN4cuda3__47maximumIvEEE10Policy1000EPdSB_jS8_ddNS5_3std3__410__identityEEEvT0_T1_T2_T3_T4_T6__param_4];
	cvta.to.global.u64 	%rd1, %rd17;
	setp.ne.s32 	%p1, %r69, 0;
	@%p1 bra 	$L__BB5_3;
	mov.u32 	%r455, %tid.x;
	setp.ne.s32 	%p219, %r455, 0;
	@%p219 bra 	$L__BB5_76;
	st.global.f64 	[%rd1], %fd58;
	bra.uni 	$L__BB5_76;
$L__BB5_3:
	and.b64  	%rd18, %rd16, 31;
	setp.ne.s64 	%p2, %rd18, 0;
	@%p2 bra 	$L__BB5_39;
	setp.gt.u32 	%p110, %r69, 2047;
	@%p110 bra 	$L__BB5_23;
	mov.u32 	%r1, %tid.x;
	setp.ge.u32 	%p159, %r1, %r69;
	mov.f64 	%fd359, 0d0000000000000000;
	mov.u32 	%r459, %r1;
	@%p159 bra 	$L__BB5_7;
	mul.wide.u32 	%rd168, %r1, 8;
	add.s64 	%rd167, %rd16, %rd168;
	// begin inline asm
	ld.global.nc.u64 %rd166, [%rd167];
	// end inline asm
	mov.b64 	%fd359, %rd166;
	add.s32 	%r459, %r1, 256;
$L__BB5_7:
	setp.ge.u32 	%p160, %r459, %r69;
	@%p160 bra 	$L__BB5_14;
	not.b32 	%r331, %r459;
	add.s32 	%r4, %r69, %r331;
	and.b32  	%r332, %r4, 768;
	setp.eq.s32 	%p161, %r332, 768;
	@%p161 bra 	$L__BB5_11;
	mul.wide.u32 	%rd169, %r459, 8;
	add.s64 	%rd201, %rd16, %rd169;
	shr.u32 	%r333, %r4, 8;
	add.s32 	%r334, %r333, 1;
	and.b32  	%r335, %r334, 3;
	neg.s32 	%r457, %r335;
$L__BB5_10:
	.pragma "nounroll";
	// begin inline asm
	ld.global.nc.u64 %rd170, [%rd201];
	// end inline asm
	mov.b64 	%fd272, %rd170;
	setp.lt.f64 	%p162, %fd359, %fd272;
	selp.f64 	%fd359, %fd272, %fd359, %p162;
	add.s32 	%r459, %r459, 256;
	add.s64 	%rd201, %rd201, 2048;
	add.s32 	%r457, %r457, 1;
	setp.ne.s32 	%p163, %r457, 0;
	@%p163 bra 	$L__BB5_10;
$L__BB5_11:
	setp.lt.u32 	%p164, %r4, 768;
	@%p164 bra 	$L__BB5_14;
	mul.wide.u32 	%rd172, %r459, 8;
	add.s64 	%rd202, %rd16, %rd172;
$L__BB5_13:
	// begin inline asm
	ld.global.nc.u64 %rd173, [%rd202];
	// end inline asm
	mov.b64 	%fd273, %rd173;
	setp.lt.f64 	%p165, %fd359, %fd273;
	selp.f64 	%fd274, %fd273, %fd359, %p165;
	add.s64 	%rd176, %rd202, 2048;
	// begin inline asm
	ld.global.nc.u64 %rd175, [%rd176];
	// end inline asm
	mov.b64 	%fd275, %rd175;
	setp.lt.f64 	%p166, %fd274, %fd275;
	selp.f64 	%fd276, %fd275, %fd274, %p166;
	add.s64 	%rd178, %rd202, 4096;
	// begin inline asm
	ld.global.nc.u64 %rd177, [%rd178];
	// end inline asm
	mov.b64 	%fd277, %rd177;
	setp.lt.f64 	%p167, %fd276, %fd277;
	selp.f64 	%fd278, %fd277, %fd276, %p167;
	add.s64 	%rd180, %rd202, 6144;
	// begin inline asm
	ld.global.nc.u64 %rd179, [%rd180];
	// end inline asm
	mov.b64 	%fd279, %rd179;
	setp.lt.f64 	%p168, %fd278, %fd279;
	selp.f64 	%fd359, %fd279, %fd278, %p168;
	add.s32 	%r459, %r459, 1024;
	add.s64 	%rd202, %rd202, 8192;
	setp.lt.s32 	%p169, %r459, %r69;
	@%p169 bra 	$L__BB5_13;
$L__BB5_14:
	setp.lt.u32 	%p170, %r69, 256;
	@%p170 bra 	$L__BB5_19;
	// begin inline asm
	mov.u32 %r399, %laneid;
	// end inline asm
	mov.b64 	%rd191, %fd359;
	mov.b64 	{%r401, %r406}, %rd191;
	mov.b32 	%r407, 1;
	mov.b32 	%r448, 31;
	mov.b32 	%r449, -1;
	// begin inline asm
	shfl.sync.down.b32 %r400, %r401, %r407, %r448, %r449;
	// end inline asm
	// begin inline asm
	shfl.sync.down.b32 %r405, %r406, %r407, %r448, %r449;
	// end inline asm
	mov.b64 	%rd192, {%r400, %r405};
	mov.b64 	%fd327, %rd192;
	setp.gt.s32 	%p198, %r399, 30;
	setp.lt.f64 	%p199, %fd359, %fd327;
	selp.f64 	%fd328, %fd327, %fd359, %p199;
	selp.f64 	%fd329, %fd359, %fd328, %p198;
	mov.b64 	%rd193, %fd329;
	mov.b64 	{%r411, %r416}, %rd193;
	mov.b32 	%r417, 2;
	// begin inline asm
	shfl.sync.down.b32 %r410, %r411, %r417, %r448, %r449;
	// end inline asm
	// begin inline asm
	shfl.sync.down.b32 %r415, %r416, %r417, %r448, %r449;
	// end inline asm
	mov.b64 	%rd194, {%r410, %r415};
	mov.b64 	%fd330, %rd194;
	setp.gt.s32 	%p200, %r399, 29;
	setp.lt.f64 	%p201, %fd329, %fd330;
	selp.f64 	%fd331, %fd330, %fd329, %p201;
	selp.f64 	%fd332, %fd329, %fd331, %p200;
	mov.b64 	%rd195, %fd332;
	mov.b64 	{%r421, %r426}, %rd195;
	mov.b32 	%r427, 4;
	// begin inline asm
	shfl.sync.down.b32 %r420, %r421, %r427, %r448, %r449;
	// end inline asm
	// begin inline asm
	shfl.sync.down.b32 %r425, %r426, %r427, %r448, %r449;
	// end inline asm
	mov.b64 	%rd196, {%r420, %r425};
	mov.b64 	%fd333, %rd196;
	setp.gt.s32 	%p202, %r399, 27;
	setp.lt.f64 	%p203, %fd332, %fd333;
	selp.f64 	%fd334, %fd333, %fd332, %p203;
	selp.f64 	%fd335, %fd332, %fd334, %p202;
	mov.b64 	%rd197, %fd335;
	mov.b64 	{%r431, %r436}, %rd197;
	mov.b32 	%r437, 8;
	// begin inline asm
	shfl.sync.down.b32 %r430, %r431, %r437, %r448, %r449;
	// end inline asm
	// begin inline asm
	shfl.sync.down.b32 %r435, %r436, %r437, %r448, %r449;
	// end inline asm
	mov.b64 	%rd198, {%r430, %r435};
	mov.b64 	%fd336, %rd198;
	setp.gt.s32 	%p204, %r399, 23;
	setp.lt.f64 	%p205, %fd335, %fd336;
	selp.f64 	%fd337, %fd336, %fd335, %p205;
	selp.f64 	%fd338, %fd335, %fd337, %p204;
	mov.b64 	%rd199, %fd338;
	mov.b64 	{%r441, %r446}, %rd199;
	mov.b32 	%r447, 16;
	// begin inline asm
	shfl.sync.down.b32 %r440, %r441, %r447, %r448, %r449;
	// end inline asm
	// begin inline asm
	shfl.sync.down.b32 %r445, %r446, %r447, %r448, %r449;
	// end inline asm
	mov.b64 	%rd200, {%r440, %r445};
	mov.b64 	%fd339, %rd200;
	setp.gt.s32 	%p206, %r399, 15;
	setp.lt.f64 	%p207, %fd338, %fd339;
	selp.f64 	%fd10, %fd339, %fd338, %p207;
	selp.f64 	%fd380, %fd338, %fd10, %p206;
	setp.ne.s32 	%p208, %r399, 0;
	@%p208 bra 	$L__BB5_17;
	shr.u32 	%r450, %r1, 2;
	and.b32  	%r451, %r450, 248;
	mov.u32 	%r452, _ZZN3cub18CUB_300001_SM_10006detail6reduce28DeviceReduceSingleTileKernelINS2_10policy_hubIdjN4cuda3__47maximumIvEEE10Policy1000EPdSB_jS8_ddNS5_3std3__410__identityEEEvT0_T1_T2_T3_T4_T6_E12temp_storage;
	add.s32 	%r453, %r452, %r451;
	st.shared.f64 	[%r453+8], %fd10;
$L__BB5_17:
	bar.sync 	0;
	setp.ne.s32 	%p209, %r1, 0;
	@%p209 bra 	$L__BB5_74;
	ld.shared.f64 	%fd340, [_ZZN3cub18CUB_300001_SM_10006detail6reduce28DeviceReduceSingleTileKernelINS2_10policy_hubIdjN4cuda3__47maximumIvEEE10Policy1000EPdSB_jS8_ddNS5_3std3__410__identityEEEvT0_T1_T2_T3_T4_T6_E12temp_storage+16];
	setp.lt.f64 	%p210, %fd380, %fd340;
	selp.f64 	%fd341, %fd340, %fd380, %p210;
	ld.shared.f64 	%fd342, [_ZZN3cub18CUB_300001_SM_10006detail6reduce28DeviceReduceSingleTileKernelINS2_10policy_hubIdjN4cuda3__47maximumIvEEE10Policy1000EPdSB_jS8_ddNS5_3std3__410__identityEEEvT0_T1_T2_T3_T4_T6_E12temp_storage+24];
	setp.lt.f64 	%p211, %fd341, %fd342;
	selp.f64 	%fd343, %fd342, %fd341, %p211;
	ld.shared.f64 	%fd344, [_ZZN3cub18CUB_300001_SM_10006detail6reduce28DeviceReduceSingleTileKernelINS2_10policy_hubIdjN4cuda3__47maximumIvEEE10Policy1000EPdSB_jS8_ddNS5_3std3__410__identityEEEvT0_T1_T2_T3_T4_T6_E12temp_storage+32];
	setp.lt.f64 	%p212, %fd343, %fd344;
	selp.f64 	%fd345, %fd344, %fd343, %p212;
	ld.shared.f64 	%fd346, [_ZZN3cub18CUB_300001_SM_10006detail6reduce28DeviceReduceSingleTileKernelINS2_10policy_hubIdjN4cuda3__47maximumIvEEE10Policy1000EPdSB_jS8_ddNS5_3std3__410__identityEEEvT0_T1_T2_T3_T4_T6_E12temp_storage+40];
	setp.lt.f64 	%p213, %fd345, %fd346;
	selp.f64 	%fd347, %fd346, %fd345, %p213;
	ld.shared.f64 	%fd348, [_ZZN3cub18CUB_300001_SM_10006detail6reduce28DeviceReduceSingleTileKernelINS2_10policy_hubIdjN4cuda3__47maximumIvEEE10Policy1000EPdSB_jS8_ddNS5_3std3__410__identityEEEvT0_T1_T2_T3_T4_T6_E12temp_storage+48];
	setp.lt.f64 	%p214, %fd347, %fd348;
	selp.f64 	%fd349, %fd348, %fd347, %p214;
	ld.shared.f64 	%fd350, [_ZZN3cub18CUB_300001_SM_10006detail6reduce28DeviceReduceSingleTileKernelINS2_10policy_hubIdjN4cuda3__47maximumIvEEE10Policy1000EPdSB_jS8_ddNS5_3std3__410__identityEEEvT0_T1_T2_T3_T4_T6_E12temp_storage+56];
	setp.lt.f64 	%p215, %fd349, %fd350;
	selp.f64 	%fd351, %fd350, %fd349, %p215;
	ld.shared.f64 	%fd352, [_ZZN3cub18CUB_300001_SM_10006detail6reduce28DeviceReduceSingleTileKernelINS2_10policy_hubIdjN4cuda3__47maximumIvEEE10Policy1000EPdSB_jS8_ddNS5_3std3__410__identityEEEvT0_T1_T2_T3_T4_T6_E12temp_storage+64];
	setp.lt.f64 	%p216, %fd351, %fd352;
	selp.f64 	%fd380, %fd352, %fd351, %p216;
	bra.uni 	$L__BB5_74;
$L__BB5_19:
	// begin inline asm
	mov.u32 %r336, %laneid;
	// end inline asm
	and.b32  	%r387, %r1, 992;
	add.s32 	%r388, %r387, 32;
	setp.gt.u32 	%p171, %r388, %r69;
	not.b32 	%r389, %r387;
	add.s32 	%r390, %r69, %r389;
	selp.b32 	%r385, %r390, 31, %p171;
	mov.b64 	%rd181, %fd359;
	mov.b64 	{%r338, %r343}, %rd181;
	mov.b32 	%r344, 1;
	mov.b32 	%r386, -1;
	// begin inline asm
	shfl.sync.down.b32 %r337, %r338, %r344, %r385, %r386;
	// end inline asm
	// begin inline asm
	shfl.sync.down.b32 %r342, %r343, %r344, %r385, %r386;
	// end inline asm
	mov.b64 	%rd182, {%r337, %r342};
	mov.b64 	%fd280, %rd182;
	setp.lt.s32 	%p172, %r336, %r385;
	setp.lt.f64 	%p173, %fd359, %fd280;
	selp.f64 	%fd281, %fd280, %fd359, %p173;
	selp.f64 	%fd282, %fd281, %fd359, %p172;
	mov.b64 	%rd183, %fd282;
	mov.b64 	{%r348, %r353}, %rd183;
	mov.b32 	%r354, 2;
	// begin inline asm
	shfl.sync.down.b32 %r347, %r348, %r354, %r385, %r386;
	// end inline asm
	// begin inline asm
	shfl.sync.down.b32 %r352, %r353, %r354, %r385, %r386;
	// end inline asm
	mov.b64 	%rd184, {%r347, %r352};
	mov.b64 	%fd283, %rd184;
	add.s32 	%r391, %r336, 2;
	setp.gt.s32 	%p174, %r391, %r385;
	setp.lt.f64 	%p175, %fd282, %fd283;
	selp.f64 	%fd284, %fd283, %fd282, %p175;
	selp.f64 	%fd285, %fd282, %fd284, %p174;
	mov.b64 	%rd185, %fd285;
	mov.b64 	{%r358, %r363}, %rd185;
	mov.b32 	%r364, 4;
	// begin inline asm
	shfl.sync.down.b32 %r357, %r358, %r364, %r385, %r386;
	// end inline asm
	// begin inline asm
	shfl.sync.down.b32 %r362, %r363, %r364, %r385, %r386;
	// end inline asm
	mov.b64 	%rd186, {%r357, %r362};
	mov.b64 	%fd286, %rd186;
	add.s32 	%r392, %r336, 4;
	setp.gt.s32 	%p176, %r392, %r385;
	setp.lt.f64 	%p177, %fd285, %fd286;
	selp.f64 	%fd287, %fd286, %fd285, %p177;
	selp.f64 	%fd288, %fd285, %fd287, %p176;
	mov.b64 	%rd187, %fd288;
	mov.b64 	{%r368, %r373}, %rd187;
	mov.b32 	%r374, 8;
	// begin inline asm
	shfl.sync.down.b32 %r367, %r368, %r374, %r385, %r386;
	// end inline asm
	// begin inline asm
	shfl.sync.down.b32 %r372, %r373, %r374, %r385, %r386;
	// end inline asm
	mov.b64 	%rd188, {%r367, %r372};
	mov.b64 	%fd289, %rd188;
	add.s32 	%r393, %r336, 8;
	setp.gt.s32 	%p178, %r393, %r385;
	setp.lt.f64 	%p179, %fd288, %fd289;
	selp.f64 	%fd290, %fd289, %fd288, %p179;
	selp.f64 	%fd291, %fd288, %fd290, %p178;
	mov.b64 	%rd189, %fd291;
	mov.b64 	{%r378, %r383}, %rd189;
	mov.b32 	%r384, 16;
	// begin inline asm
	shfl.sync.down.b32 %r377, %r378, %r384, %r385, %r386;
	// end inline asm
	// begin inline asm
	shfl.sync.down.b32 %r382, %r383, %r384, %r385, %r386;
	// end inline asm
	mov.b64 	%rd190, {%r377, %r382};
	mov.b64 	%fd292, %rd190;
	add.s32 	%r394, %r336, 16;
	setp.gt.s32 	%p180, %r394, %r385;
	setp.lt.f64 	%p181, %fd291, %fd292;
	selp.f64 	%fd293, %fd292, %fd291, %p181;
	selp.f64 	%fd380, %fd291, %fd293, %p180;
	setp.ne.s32 	%p182, %r336, 0;
	@%p182 bra 	$L__BB5_21;
	shr.u32 	%r395, %r1, 2;
	and.b32  	%r396, %r395, 248;
	mov.u32 	%r397, _ZZN3cub18CUB_300001_SM_10006detail6reduce28DeviceReduceSingleTileKernelINS2_10policy_hubIdjN4cuda3__47maximumIvEEE10Policy1000EPdSB_jS8_ddNS5_3std3__410__identityEEEvT0_T1_T2_T3_T4_T6_E12temp_storage;
	add.s32 	%r398, %r397, %r396;
	st.shared.f64 	[%r398+8], %fd380;
$L__BB5_21:
	bar.sync 	0;
	setp.ne.s32 	%p183, %r1, 0;
	@%p183 bra 	$L__BB5_74;
	setp.gt.u32 	%p184, %r69, 32;
	ld.shared.f64 	%fd294, [_ZZN3cub18CUB_300001_SM_10006detail6reduce28DeviceReduceSingleTileKernelINS2_10policy_hubIdjN4cuda3__47maximumIvEEE10Policy1000EPdSB_jS8_ddNS5_3std3__410__identityEEEvT0_T1_T2_T3_T4_T6_E12temp_storage+16];
	setp.lt.f64 	%p185, %fd380, %fd294;
	selp.f64 	%fd296, %fd294, %fd380, %p185;
	selp.f64 	%fd297, %fd296, %fd380, %p184;
	setp.gt.u32 	%p186, %r69, 64;
	ld.shared.f64 	%fd299, [_ZZN3cub18CUB_300001_SM_10006detail6reduce28DeviceReduceSingleTileKernelINS2_10policy_hubIdjN4cuda3__47maximumIvEEE10Policy1000EPdSB_jS8_ddNS5_3std3__410__identityEEEvT0_T1_T2_T3_T4_T6_E12temp_storage+24];
	setp.lt.f64 	%p187, %fd297, %fd299;
	selp.f64 	%fd301, %fd299, %fd297, %p187;
	selp.f64 	%fd302, %fd301, %fd297, %p186;
	setp.gt.u32 	%p188, %r69, 96;
	ld.shared.f64 	%fd304, [_ZZN3cub18CUB_300001_SM_10006detail6reduce28DeviceReduceSingleTileKernelINS2_10policy_hubIdjN4cuda3__47maximumIvEEE10Policy1000EPdSB_jS8_ddNS5_3std3__410__identityEEEvT0_T1_T2_T3_T4_T6_E12temp_storage+32];
	setp.lt.f64 	%p189, %fd302, %fd304;
	selp.f64 	%fd306, %fd304, %fd302, %p189;
	selp.f64 	%fd307, %fd306, %fd302, %p188;
	setp.gt.u32 	%p190, %r69, 128;
	ld.shared.f64 	%fd309, [_ZZN3cub18CUB_300001_SM_10006detail6reduce28DeviceReduceSingleTileKernelINS2_10policy_hubIdjN4cuda3__47maximumIvEEE10Policy1000EPdSB_jS8_ddNS5_3std3__410__identityEEEvT0_T1_T2_T3_T4_T6_E12temp_storage+40];
	setp.lt.f64 	%p191, %fd307, %fd309;
	selp.f64 	%fd311, %fd309, %fd307, %p191;
	selp.f64 	%fd312, %fd311, %fd307, %p190;
	setp.gt.u32 	%p192, %r69, 160;
	ld.shared.f64 	%fd314, [_ZZN3cub18CUB_300001_SM_10006detail6reduce28DeviceReduceSingleTileKernelINS2_10policy_hubIdjN4cuda3__47maximumIvEEE10Policy1000EPdSB_jS8_ddNS5_3std3__410__identityEEEvT0_T1_T2_T3_T4_T6_E12temp_storage+48];
	setp.lt.f64 	%p193, %fd312, %fd314;
	selp.f64 	%fd316, %fd314, %fd312, %p193;
	selp.f64 	%fd317, %fd316, %fd312, %p192;
	setp.gt.u32 	%p194, %r69, 192;
	ld.shared.f64 	%fd319, [_ZZN3cub18CUB_300001_SM_10006detail6reduce28DeviceReduceSingleTileKernelINS2_10policy_hubIdjN4cuda3__47maximumIvEEE10Policy1000EPdSB_jS8_ddNS5_3std3__410__identityEEEvT0_T1_T2_T3_T4_T6_E12temp_storage+56];
	setp.lt.f64 	%p195, %fd317, %fd319;
	selp.f64 	%fd321, %fd319, %fd317, %p195;
	selp.f64 	%fd322, %fd321, %fd317, %p194;
	setp.gt.u32 	%p196, %r69, 224;
	ld.shared.f64 	%fd324, [_ZZN3cub18CUB_300001_SM_10006detail6reduce28DeviceReduceSingleTileKernelINS2_10policy_hubIdjN4cuda3__47maximumIvEEE10Policy1000EPdSB_jS8_ddNS5_3std3__410__identityEEEvT0_T1_T2_T3_T4_T6_E12temp_storage+64];
	setp.lt.f64 	%p197, %fd322, %fd324;
	selp.f64 	%fd326, %fd324, %fd322, %p197;
	selp.f64 	%fd380, %fd326, %fd322, %p196;
	bra.uni 	$L__BB5_74;
$L__BB5_23:
	mov.u32 	%r13, %tid.x;
	shl.b32 	%r263, %r13, 2;
	mul.wide.u32 	%rd127, %r263, 8;
	add.s64 	%rd117, %rd16, %rd127;
	// begin inline asm
	ld.global.nc.v2.u64 {%rd115, %rd116}, [%rd117];
	// end inline asm
	add.s64 	%rd120, %rd117, 16;
	// begin inline asm
	ld.global.nc.v2.u64 {%rd118, %rd119}, [%rd120];
	// end inline asm
	mov.b64 	%fd206, %rd115;
	mov.b64 	%fd207, %rd116;
	mov.b64 	%fd208, %rd118;
	mov.b64 	%fd209, %rd119;
	add.s64 	%rd123, %rd117, 8192;
	// begin inline asm
	ld.global.nc.v2.u64 {%rd121, %rd122}, [%rd123];
	// end inline asm
	add.s64 	%rd126, %rd117, 8208;
	// begin inline asm
	ld.global.nc.v2.u64 {%rd124, %rd125}, [%rd126];
	// end inline asm
	mov.b64 	%fd210, %rd121;
	mov.b64 	%fd211, %rd122;
	mov.b64 	%fd212, %rd124;
	mov.b64 	%fd213, %rd125;
	setp.lt.f64 	%p111, %fd206, %fd207;
	selp.f64 	%fd214, %fd207, %fd206, %p111;
	setp.lt.f64 	%p112, %fd214, %fd208;
	selp.f64 	%fd215, %fd208, %fd214, %p112;
	setp.lt.f64 	%p113, %fd215, %fd209;
	selp.f64 	%fd216, %fd209, %fd215, %p113;
	setp.lt.f64 	%p114, %fd216, %fd210;
	selp.f64 	%fd217, %fd210, %fd216, %p114;
	setp.lt.f64 	%p115, %fd217, %fd211;
	selp.f64 	%fd218, %fd211, %fd217, %p115;
	setp.lt.f64 	%p116, %fd218, %fd212;
	selp.f64 	%fd219, %fd212, %fd218, %p116;
	setp.lt.f64 	%p117, %fd219, %fd213;
	selp.f64 	%fd366, %fd213, %fd219, %p117;
	add.s32 	%r14, %r69, -2048;
	setp.lt.u32 	%p118, %r14, 2048;
	mov.b32 	%r462, 2048;
	@%p118 bra 	$L__BB5_27;
	mov.b32 	%r462, 2048;
$L__BB5_25:
	mul.wide.u32 	%rd140, %r462, 8;
	add.s64 	%rd130, %rd117, %rd140;
	// begin inline asm
	ld.global.nc.v2.u64 {%rd128, %rd129}, [%rd130];
	// end inline asm
	add.s64 	%rd133, %rd130, 16;
	// begin inline asm
	ld.global.nc.v2.u64 {%rd131, %rd132}, [%rd133];
	// end inline asm
	mov.b64 	%fd220, %rd128;
	mov.b64 	%fd221, %rd129;
	mov.b64 	%fd222, %rd131;
	mov.b64 	%fd223, %rd132;
	add.s64 	%rd136, %rd130, 8192;
	// begin inline asm
	ld.global.nc.v2.u64 {%rd134, %rd135}, [%rd136];
	// end inline asm
	add.s64 	%rd139, %rd130, 8208;
	// begin inline asm
	ld.global.nc.v2.u64 {%rd137, %rd138}, [%rd139];
	// end inline asm
	mov.b64 	%fd224, %rd134;
	mov.b64 	%fd225, %rd135;
	mov.b64 	%fd226, %rd137;
	mov.b64 	%fd227, %rd138;
	setp.lt.f64 	%p119, %fd366, %fd220;
	selp.f64 	%fd228, %fd220, %fd366, %p119;
	setp.lt.f64 	%p120, %fd228, %fd221;
	selp.f64 	%fd229, %fd221, %fd228, %p120;
	setp.lt.f64 	%p121, %fd229, %fd222;
	selp.f64 	%fd230, %fd222, %fd229, %p121;
	setp.lt.f64 	%p122, %fd230, %fd223;
	selp.f64 	%fd231, %fd223, %fd230, %p122;
	setp.lt.f64 	%p123, %fd231, %fd224;
	selp.f64 	%fd232, %fd224, %fd231, %p123;
	setp.lt.f64 	%p124, %fd232, %fd225;
	selp.f64 	%fd233, %fd225, %fd232, %p124;
	setp.lt.f64 	%p125, %fd233, %fd226;
	selp.f64 	%fd234, %fd226, %fd233, %p125;
	setp.lt.f64 	%p126, %fd234, %fd227;
	selp.f64 	%fd366, %fd227, %fd234, %p126;
	sub.s32 	%r265, %r69, %r462;
	setp.lt.u32 	%p127, %r265, 2048;
	@%p127 bra 	$L__BB5_35;
	add.s32 	%r462, %r462, 2048;
	setp.le.u32 	%p128, %r462, %r14;
	@%p128 bra 	$L__BB5_25;
$L__BB5_27:
	setp.le.u32 	%p129, %r69, %r462;
	@%p129 bra 	$L__BB5_35;
	sub.s32 	%r18, %r69, %r462;
	setp.ge.s32 	%p130, %r13, %r18;
	@%p130 bra 	$L__BB5_35;
	not.b32 	%r266, %r13;
	add.s32 	%r267, %r69, %r266;
	sub.s32 	%r19, %r267, %r462;
	and.b32  	%r268, %r19, 768;
	setp.eq.s32 	%p131, %r268, 768;
	mov.u32 	%r466, %r13;
	@%p131 bra 	$L__BB5_32;
	add.s32 	%r464, %r13, %r462;
	shr.u32 	%r269, %r19, 8;
	add.s32 	%r270, %r269, 1;
	and.b32  	%r271, %r270, 3;
	neg.s32 	%r463, %r271;
	mov.u32 	%r466, %r13;
$L__BB5_31:
	.pragma "nounroll";
	mul.wide.u32 	%rd143, %r464, 8;
	add.s64 	%rd142, %rd16, %rd143;
	// begin inline asm
	ld.global.nc.u64 %rd141, [%rd142];
	// end inline asm
	mov.b64 	%fd236, %rd141;
	setp.lt.f64 	%p132, %fd366, %fd236;
	selp.f64 	%fd366, %fd236, %fd366, %p132;
	add.s32 	%r466, %r466, 256;
	add.s32 	%r464, %r464, 256;
	add.s32 	%r463, %r463, 1;
	setp.ne.s32 	%p133, %r463, 0;
	@%p133 bra 	$L__BB5_31;
$L__BB5_32:
	setp.lt.u32 	%p134, %r19, 768;
	@%p134 bra 	$L__BB5_35;
	add.s32 	%r468, %r466, 512;
	add.s32 	%r467, %r466, %r462;
$L__BB5_34:
	mul.wide.u32 	%rd152, %r467, 8;
	add.s64 	%rd145, %rd16, %rd152;
	// begin inline asm
	ld.global.nc.u64 %rd144, [%rd145];
	// end inline asm
	mov.b64 	%fd237, %rd144;
	setp.lt.f64 	%p135, %fd366, %fd237;
	selp.f64 	%fd238, %fd237, %fd366, %p135;
	add.s32 	%r272, %r467, 256;
	mul.wide.u32 	%rd153, %r272, 8;
	add.s64 	%rd147, %rd16, %rd153;
	// begin inline asm
	ld.global.nc.u64 %rd146, [%rd147];
	// end inline asm
	mov.b64 	%fd239, %rd146;
	setp.lt.f64 	%p136, %fd238, %fd239;
	selp.f64 	%fd240, %fd239, %fd238, %p136;
	add.s32 	%r273, %r467, 512;
	mul.wide.u32 	%rd154, %r273, 8;
	add.s64 	%rd149, %rd16, %rd154;
	// begin inline asm
	ld.global.nc.u64 %rd148, [%rd149];
	// end inline asm
	mov.b64 	%fd241, %rd148;
	setp.lt.f64 	%p137, %fd240, %fd241;
	selp.f64 	%fd242, %fd241, %fd240, %p137;
	add.s32 	%r274, %r467, 768;
	mul.wide.u32 	%rd155, %r274, 8;
	add.s64 	%rd151, %rd16, %rd155;
	// begin inline asm
	ld.global.nc.u64 %rd150, [%rd151];
	// end inline asm
	mov.b64 	%fd243, %rd150;
	setp.lt.f64 	%p138, %fd242, %fd243;
	selp.f64 	%fd366, %fd243, %fd242, %p138;
	add.s32 	%r33, %r468, 1024;
	add.s32 	%r275, %r468, 512;
	add.s32 	%r467, %r467, 1024;
	setp.lt.s32 	%p139, %r275, %r18;
	mov.u32 	%r468, %r33;
	@%p139 bra 	$L__BB5_34;
$L__BB5_35:
	// begin inline asm
	mov.u32 %r276, %laneid;
	// end inline asm
	mov.b64 	%rd156, %fd366;
	mov.b64 	{%r278, %r283}, %rd156;
	mov.b32 	%r284, 1;
	mov.b32 	%r325, 31;
	mov.b32 	%r326, -1;
	// begin inline asm
	shfl.sync.down.b32 %r277, %r278, %r284, %r325, %r326;
	// end inline asm
	// begin inline asm
	shfl.sync.down.b32 %r282, %r283, %r284, %r325, %r326;
	// end inline asm
	mov.b64 	%rd157, {%r277, %r282};
	mov.b64 	%fd244, %rd157;
	setp.gt.s32 	%p140, %r276, 30;
	setp.lt.f64 	%p141, %fd366, %fd244;
	selp.f64 	%fd245, %fd244, %fd366, %p141;
	selp.f64 	%fd246, %fd366, %fd245, %p140;
	mov.b64 	%rd158, %fd246;
	mov.b64 	{%r288, %r293}, %rd158;
	mov.b32 	%r294, 2;
	// begin inline asm
	shfl.sync.down.b32 %r287, %r288, %r294, %r325, %r326;
	// end inline asm
	// begin inline asm
	shfl.sync.down.b32 %r292, %r293, %r294, %r325, %r326;
	// end inline asm
	mov.b64 	%rd159, {%r287, %r292};
	mov.b64 	%fd247, %rd159;
	setp.gt.s32 	%p142, %r276, 29;
	setp.lt.f64 	%p143, %fd246, %fd247;
	selp.f64 	%fd248, %fd247, %fd246, %p143;
	selp.f64 	%fd249, %fd246, %fd248, %p142;
	mov.b64 	%rd160, %fd249;
	mov.b64 	{%r298, %r303}, %rd160;
	mov.b32 	%r304, 4;
	// begin inline asm
	shfl.sync.down.b32 %r297, %r298, %r304, %r325, %r326;
	// end inline asm
	// begin inline asm
	shfl.sync.down.b32 %r302, %r303, %r304, %r325, %r326;
	// end inline asm
	mov.b64 	%rd161, {%r297, %r302};
	mov.b64 	%fd250, %rd161;
	setp.gt.s32 	%p144, %r276, 27;
	setp.lt.f64 	%p145, %fd249, %fd250;
	selp.f64 	%fd251, %fd250, %fd249, %p145;
	selp.f64 	%fd252, %fd249, %fd251, %p144;
	mov.b64 	%rd162, %fd252;
	mov.b64 	{%r308, %r313}, %rd162;
	mov.b32 	%r314, 8;
	// begin inline asm
	shfl.sync.down.b32 %r307, %r308, %r314, %r325, %r326;
	// end inline asm
	// begin inline asm
	shfl.sync.down.b32 %r312, %r313, %r314, %r325, %r326;
	// end inline asm
	mov.b64 	%rd163, {%r307, %r312};
	mov.b64 	%fd253, %rd163;
	setp.gt.s32 	%p146, %r276, 23;
	setp.lt.f64 	%p147, %fd252, %fd253;
	selp.f64 	%fd254, %fd253, %fd252, %p147;
	selp.f64 	%fd255, %fd252, %fd254, %p146;
	mov.b64 	%rd164, %fd255;
	mov.b64 	{%r318, %r323}, %rd164;
	mov.b32 	%r324, 16;
	// begin inline asm
	shfl.sync.down.b32 %r317, %r318, %r324, %r325, %r326;
	// end inline asm
	// begin inline asm
	shfl.sync.down.b32 %r322, %r323, %r324, %r325, %r326;
	// end inline asm
	mov.b64 	%rd165, {%r317, %r322};
	mov.b64 	%fd256, %rd165;
	setp.gt.s32 	%p148, %r276, 15;
	setp.lt.f64 	%p149, %fd255, %fd256;
	selp.f64 	%fd26, %fd256, %fd255, %p149;
	selp.f64 	%fd380, %fd255, %fd26, %p148;
	setp.ne.s32 	%p150, %r276, 0;
	@%p150 bra 	$L__BB5_37;
	shr.u32 	%r327, %r13, 2;
	and.b32  	%r328, %r327, 248;
	mov.u32 	%r329, _ZZN3cub18CUB_300001_SM_10006detail6reduce28DeviceReduceSingleTileKernelINS2_10policy_hubIdjN4cuda3__47maximumIvEEE10Policy1000EPdSB_jS8_ddNS5_3std3__410__identityEEEvT0_T1_T2_T3_T4_T6_E12temp_storage;
	add.s32 	%r330, %r329, %r328;
	st.shared.f64 	[%r330+8], %fd26;
$L__BB5_37:
	bar.sync 	0;
	setp.ne.s32 	%p151, %r13, 0;
	@%p151 bra 	$L__BB5_74;
	ld.shared.f64 	%fd257, [_ZZN3cub18CUB_300001_SM_10006detail6reduce28DeviceReduceSingleTileKernelINS2_10policy_hubIdjN4cuda3__47maximumIvEEE10Policy1000EPdSB_jS8_ddNS5_3std3__410__identityEEEvT0_T1_T2_T3_T4_T6_E12temp_storage+16];
	setp.lt.f64 	%p152, %fd380, %fd257;
	selp.f64 	%fd258, %fd257, %fd380, %p152;
	ld.shared.f64 	%fd259, [_ZZN3cub18CUB_300001_SM_10006detail6reduce28DeviceReduceSingleTileKernelINS2_10policy_hubIdjN4cuda3__47maximumIvEEE10Policy1000EPdSB_jS8_ddNS5_3std3__410__identityEEEvT0_T1_T2_T3_T4_T6_E12temp_storage+24];
	setp.lt.f64 	%p153, %fd258, %fd259;
	selp.f64 	%fd260, %fd259, %fd258, %p153;
	ld.shared.f64 	%fd261, [_ZZN3cub18CUB_300001_SM_10006detail6reduce28DeviceReduceSingleTileKernelINS2_10policy_hubIdjN4cuda3__47maximumIvEEE10Policy1000EPdSB_jS8_ddNS5_3std3__410__identityEEEvT0_T1_T2_T3_T4_T6_E12temp_storage+32];
	setp.lt.f64 	%p154, %fd260, %fd261;
	selp.f64 	%fd262, %fd261, %fd260, %p154;
	ld.shared.f64 	%fd263, [_ZZN3cub18CUB_300001_SM_10006detail6reduce28DeviceReduceSingleTileKernelINS2_10policy_hubIdjN4cuda3__47maximumIvEEE10Policy1000EPdSB_jS8_ddNS5_3std3__410__identityEEEvT0_T1_T2_T3_T4_T6_E12temp_storage+40];
	setp.lt.f64 	%p155, %fd262, %fd263;
	selp.f64 	%fd264, %fd263, %fd262, %p155;
	ld.shared.f64 	%fd265, [_ZZN3cub18CUB_300001_SM_10006detail6reduce28DeviceReduceSingleTileKernelINS2_10policy_hubIdjN4cuda3__47maximumIvEEE10Policy1000EPdSB_jS8_ddNS5_3std3__410__identityEEEvT0_T1_T2_T3_T4_T6_E12temp_storage+48];
	setp.lt.f64 	%p156, %fd264, %fd265;
	selp.f64 	%fd266, %fd265, %fd264, %p156;
	ld.shared.f64 	%fd267, [_ZZN3cub18CUB_300001_SM_10006detail6reduce28DeviceReduceSingleTileKernelINS2_10policy_hubIdjN4cuda3__47maximumIvEEE10Policy1000EPdSB_jS8_ddNS5_3std3__410__identityEEEvT0_T1_T2_T3_T4_T6_E12temp_storage+56];
	setp.lt.f64 	%p157, %fd266, %fd267;
	selp.f64 	%fd268, %fd267, %fd266, %p157;
	ld.shared.f64 	%fd269, [_ZZN3cub18CUB_300001_SM_10006detail6reduce28DeviceReduceSingleTileKernelINS2_10policy_hubIdjN4cuda3__47maximumIvEEE10Policy1000EPdSB_jS8_ddNS5_3std3__410__identityEEEvT0_T1_T2_T3_T4_T6_E12temp_storage+64];
	setp.lt.f64 	%p158, %fd268, %fd269;
	selp.f64 	%fd380, %fd269, %fd268, %p158;
	bra.uni 	$L__BB5_74;
$L__BB5_39:
	setp.gt.u32 	%p3, %r69, 2047;
	@%p3 bra 	$L__BB5_58;
	mov.u32 	%r35, %tid.x;
	setp.ge.u32 	%p52, %r35, %r69;
	mov.f64 	%fd372, 0d0000000000000000;
	mov.u32 	%r472, %r35;
	@%p52 bra 	$L__BB5_42;
	mul.wide.u32 	%rd82, %r35, 8;
	add.s64 	%rd81, %rd16, %rd82;
	// begin inline asm
	ld.global.nc.u64 %rd80, [%rd81];
	// end inline asm
	mov.b64 	%fd372, %rd80;
	add.s32 	%r472, %r35, 256;
$L__BB5_42:
	setp.ge.u32 	%p53, %r472, %r69;
	@%p53 bra 	$L__BB5_49;
	not.b32 	%r139, %r472;
	add.s32 	%r38, %r69, %r139;
	and.b32  	%r140, %r38, 768;
	setp.eq.s32 	%p54, %r140, 768;
	@%p54 bra 	$L__BB5_46;
	mul.wide.u32 	%rd83, %r472, 8;
	add.s64 	%rd203, %rd16, %rd83;
	shr.u32 	%r141, %r38, 8;
	add.s32 	%r142, %r141, 1;
	and.b32  	%r143, %r142, 3;
	neg.s32 	%r470, %r143;
$L__BB5_45:
	.pragma "nounroll";
	// begin inline asm
	ld.global.nc.u64 %rd84, [%rd203];
	// end inline asm
	mov.b64 	%fd125, %rd84;
	setp.lt.f64 	%p55, %fd372, %fd125;
	selp.f64 	%fd372, %fd125, %fd372, %p55;
	add.s32 	%r472, %r472, 256;
	add.s64 	%rd203, %rd203, 2048;
	add.s32 	%r470, %r470, 1;
	setp.ne.s32 	%p56, %r470, 0;
	@%p56 bra 	$L__BB5_45;
$L__BB5_46:
	setp.lt.u32 	%p57, %r38, 768;
	@%p57 bra 	$L__BB5_49;
	mul.wide.u32 	%rd86, %r472, 8;
	add.s64 	%rd204, %rd16, %rd86;
$L__BB5_48:
	// begin inline asm
	ld.global.nc.u64 %rd87, [%rd204];
	// end inline asm
	mov.b64 	%fd126, %rd87;
	setp.lt.f64 	%p58, %fd372, %fd126;
	selp.f64 	%fd127, %fd126, %fd372, %p58;
	add.s64 	%rd90, %rd204, 2048;
	// begin inline asm
	ld.global.nc.u64 %rd89, [%rd90];
	// end inline asm
	mov.b64 	%fd128, %rd89;
	setp.lt.f64 	%p59, %fd127, %fd128;
	selp.f64 	%fd129, %fd128, %fd127, %p59;
	add.s64 	%rd92, %rd204, 4096;
	// begin inline asm
	ld.global.nc.u64 %rd91, [%rd92];
	// end inline asm
	mov.b64 	%fd130, %rd91;
	setp.lt.f64 	%p60, %fd129, %fd130;
	selp.f64 	%fd131, %fd130, %fd129, %p60;
	add.s64 	%rd94, %rd204, 6144;
	// begin inline asm
	ld.global.nc.u64 %rd93, [%rd94];
	// end inline asm
	mov.b64 	%fd132, %rd93;
	setp.lt.f64 	%p61, %fd131, %fd132;
	selp.f64 	%fd372, %fd132, %fd131, %p61;
	add.s32 	%r472, %r472, 1024;
	add.s64 	%rd204, %rd204, 8192;
	setp.lt.s32 	%p62, %r472, %r69;
	@%p62 bra 	$L__BB5_48;
$L__BB5_49:
	setp.lt.u32 	%p63, %r69, 256;
	@%p63 bra 	$L__BB5_54;
	// begin inline asm
	mov.u32 %r207, %laneid;
	// end inline asm
	mov.b64 	%rd105, %fd372;
	mov.b64 	{%r209, %r214}, %rd105;
	mov.b32 	%r215, 1;
	mov.b32 	%r256, 31;
	mov.b32 	%r257, -1;
	// begin inline asm
	shfl.sync.down.b32 %r208, %r209, %r215, %r256, %r257;
	// end inline asm
	// begin inline asm
	shfl.sync.down.b32 %r213, %r214, %r215, %r256, %r257;
	// end inline asm
	mov.b64 	%rd106, {%r208, %r213};
	mov.b64 	%fd180, %rd106;
	setp.gt.s32 	%p91, %r207, 30;
	setp.lt.f64 	%p92, %fd372, %fd180;
	selp.f64 	%fd181, %fd180, %fd372, %p92;
	selp.f64 	%fd182, %fd372, %fd181, %p91;
	mov.b64 	%rd107, %fd182;
	mov.b64 	{%r219, %r224}, %rd107;
	mov.b32 	%r225, 2;
	// begin inline asm
	shfl.sync.down.b32 %r218, %r219, %r225, %r256, %r257;
	// end inline asm
	// begin inline asm
	shfl.sync.down.b32 %r223, %r224, %r225, %r256, %r257;
	// end inline asm
	mov.b64 	%rd108, {%r218, %r223};
	mov.b64 	%fd183, %rd108;
	setp.gt.s32 	%p93, %r207, 29;
	setp.lt.f64 	%p94, %fd182, %fd183;
	selp.f64 	%fd184, %fd183, %fd182, %p94;
	selp.f64 	%fd185, %fd182, %fd184, %p93;
	mov.b64 	%rd109, %fd185;
	mov.b64 	{%r229, %r234}, %rd109;
	mov.b32 	%r235, 4;
	// begin inline asm
	shfl.sync.down.b32 %r228, %r229, %r235, %r256, %r257;
	// end inline asm
	// begin inline asm
	shfl.sync.down.b32 %r233, %r234, %r235, %r256, %r257;
	// end inline asm
	mov.b64 	%rd110, {%r228, %r233};
	mov.b64 	%fd186, %rd110;
	setp.gt.s32 	%p95, %r207, 27;
	setp.lt.f64 	%p96, %fd185, %fd186;
	selp.f64 	%fd187, %fd186, %fd185, %p96;
	selp.f64 	%fd188, %fd185, %fd187, %p95;
	mov.b64 	%rd111, %fd188;
	mov.b64 	{%r239, %r244}, %rd111;
	mov.b32 	%r245, 8;
	// begin inline asm
	shfl.sync.down.b32 %r238, %r239, %r245, %r256, %r257;
	// end inline asm
	// begin inline asm
	shfl.sync.down.b32 %r243, %r244, %r245, %r256, %r257;
	// end inline asm
	mov.b64 	%rd112, {%r238, %r243};
	mov.b64 	%fd189, %rd112;
	setp.gt.s32 	%p97, %r207, 23;
	setp.lt.f64 	%p98, %fd188, %fd189;
	selp.f64 	%fd190, %fd189, %fd188, %p98;
	selp.f64 	%fd191, %fd188, %fd190, %p97;
	mov.b64 	%rd113, %fd191;
	mov.b64 	{%r249, %r254}, %rd113;
	mov.b32 	%r255, 16;
	// begin inline asm
	shfl.sync.down.b32 %r248, %r249, %r255, %r256, %r257;
	// end inline asm
	// begin inline asm
	shfl.sync.down.b32 %r253, %r254, %r255, %r256, %r257;
	// end inline asm
	mov.b64 	%rd114, {%r248, %r253};
	mov.b64 	%fd192, %rd114;
	setp.gt.s32 	%p99, %r207, 15;
	setp.lt.f64 	%p100, %fd191, %fd192;
	selp.f64 	%fd38, %fd192, %fd191, %p100;
	selp.f64 	%fd380, %fd191, %fd38, %p99;
	setp.ne.s32 	%p101, %r207, 0;
	@%p101 bra 	$L__BB5_52;
	shr.u32 	%r258, %r35, 2;
	and.b32  	%r259, %r258, 248;
	mov.u32 	%r260, _ZZN3cub18CUB_300001_SM_10006detail6reduce28DeviceReduceSingleTileKernelINS2_10policy_hubIdjN4cuda3__47maximumIvEEE10Policy1000EPdSB_jS8_ddNS5_3std3__410__identityEEEvT0_T1_T2_T3_T4_T6_E12temp_storage;
	add.s32 	%r261, %r260, %r259;
	st.shared.f64 	[%r261+8], %fd38;
$L__BB5_52:
	bar.sync 	0;
	setp.ne.s32 	%p102, %r35, 0;
	@%p102 bra 	$L__BB5_74;
	ld.shared.f64 	%fd193, [_ZZN3cub18CUB_300001_SM_10006detail6reduce28DeviceReduceSingleTileKernelINS2_10policy_hubIdjN4cuda3__47maximumIvEEE10Policy1000EPdSB_jS8_ddNS5_3std3__410__identityEEEvT0_T1_T2_T3_T4_T6_E12temp_storage+16];
	setp.lt.f64 	%p103, %fd380, %fd193;
	selp.f64 	%fd194, %fd193, %fd380, %p103;
	ld.shared.f64 	%fd195, [_ZZN3cub18CUB_300001_SM_10006detail6reduce28DeviceReduceSingleTileKernelINS2_10policy_hubIdjN4cuda3__47maximumIvEEE10Policy1000EPdSB_jS8_ddNS5_3std3__410__identityEEEvT0_T1_T2_T3_T4_T6_E12temp_storage+24];
	setp.lt.f64 	%p104, %fd194, %fd195;
	selp.f64 	%fd196, %fd195, %fd194, %p104;
	ld.shared.f64 	%fd197, [_ZZN3cub18CUB_300001_SM_10006detail6reduce28DeviceReduceSingleTileKernelINS2_10policy_hubIdjN4cuda3__47maximumIvEEE10Policy1000EPdSB_jS8_ddNS5_3std3__410__identityEEEvT0_T1_T2_T3_T4_T6_E12temp_storage+32];
	setp.lt.f64 	%p105, %fd196, %fd197;
	selp.f64 	%fd198, %fd197, %fd196, %p105;
	ld.shared.f64 	%fd199, [_ZZN3cub18CUB_300001_SM_10006detail6reduce28DeviceReduceSingleTileKernelINS2_10policy_hubIdjN4cuda3__47maximumIvEEE10Policy1000EPdSB_jS8_ddNS5_3std3__410__identityEEEvT0_T1_T2_T3_T4_T6_E12temp_storage+40];
	setp.lt.f64 	%p106, %fd198, %fd199;
	selp.f64 	%fd200, %fd199, %fd198, %p106;
	ld.shared.f64 	%fd201, [_ZZN3cub18CUB_300001_SM_10006detail6reduce28DeviceReduceSingleTileKernelINS2_10policy_hubIdjN4cuda3__47maximumIvEEE10Policy1000EPdSB_jS8_ddNS5_3std3__410__identityEEEvT0_T1_T2_T3_T4_T6_E12temp_storage+48];
	setp.lt.f64 	%p107, %fd200, %fd201;
	selp.f64 	%fd202, %fd201, %fd200, %p107;
	ld.shared.f64 	%fd203, [_ZZN3cub18CUB_300001_SM_10006detail6reduce28DeviceReduceSingleTileKernelINS2_10policy_hubIdjN4cuda3__47maximumIvEEE10Policy1000EPdSB_jS8_ddNS5_3std3__410__identityEEEvT0_T1_T2_T3_T4_T6_E12temp_storage+56];
	setp.lt.f64 	%p108, %fd202, %fd203;
	selp.f64 	%fd204, %fd203, %fd202, %p108;
	ld.shared.f64 	%fd205, [_ZZN3cub18CUB_300001_SM_10006detail6reduce28DeviceReduceSingleTileKernelINS2_10policy_hubIdjN4cuda3__47maximumIvEEE10Policy1000EPdSB_jS8_ddNS5_3std3__410__identityEEEvT0_T1_T2_T3_T4_T6_E12temp_storage+64];
	setp.lt.f64 	%p109, %fd204, %fd205;
	selp.f64 	%fd380, %fd205, %fd204, %p109;
	bra.uni 	$L__BB5_74;
$L__BB5_54:
	// begin inline asm
	mov.u32 %r144, %laneid;
	// end inline asm
	and.b32  	%r195, %r35, 992;
	add.s32 	%r196, %r195, 32;
	setp.gt.u32 	%p64, %r196, %r69;
	not.b32 	%r197, %r195;
	add.s32 	%r198, %r69, %r197;
	selp.b32 	%r193, %r198, 31, %p64;
	mov.b64 	%rd95, %fd372;
	mov.b64 	{%r146, %r151}, %rd95;
	mov.b32 	%r152, 1;
	mov.b32 	%r194, -1;
	// begin inline asm
	shfl.sync.down.b32 %r145, %r146, %r152, %r193, %r194;
	// end inline asm
	// begin inline asm
	shfl.sync.down.b32 %r150, %r151, %r152, %r193, %r194;
	// end inline asm
	mov.b64 	%rd96, {%r145, %r150};
	mov.b64 	%fd133, %rd96;
	setp.lt.s32 	%p65, %r144, %r193;
	setp.lt.f64 	%p66, %fd372, %fd133;
	selp.f64 	%fd134, %fd133, %fd372, %p66;
	selp.f64 	%fd135, %fd134, %fd372, %p65;
	mov.b64 	%rd97, %fd135;
	mov.b64 	{%r156, %r161}, %rd97;
	mov.b32 	%r162, 2;
	// begin inline asm
	shfl.sync.down.b32 %r155, %r156, %r162, %r193, %r194;
	// end inline asm
	// begin inline asm
	shfl.sync.down.b32 %r160, %r161, %r162, %r193, %r194;
	// end inline asm
	mov.b64 	%rd98, {%r155, %r160};
	mov.b64 	%fd136, %rd98;
	add.s32 	%r199, %r144, 2;
	setp.gt.s32 	%p67, %r199, %r193;
	setp.lt.f64 	%p68, %fd135, %fd136;
	selp.f64 	%fd137, %fd136, %fd135, %p68;
	selp.f64 	%fd138, %fd135, %fd137, %p67;
	mov.b64 	%rd99, %fd138;
	mov.b64 	{%r166, %r171}, %rd99;
	mov.b32 	%r172, 4;
	// begin inline asm
	shfl.sync.down.b32 %r165, %r166, %r172, %r193, %r194;
	// end inline asm
	// begin inline asm
	shfl.sync.down.b32 %r170, %r171, %r172, %r193, %r194;
	// end inline asm
	mov.b64 	%rd100, {%r165, %r170};
	mov.b64 	%fd139, %rd100;
	add.s32 	%r200, %r144, 4;
	setp.gt.s32 	%p69, %r200, %r193;
	setp.lt.f64 	%p70, %fd138, %fd139;
	selp.f64 	%fd140, %fd139, %fd138, %p70;
	selp.f64 	%fd141, %fd138, %fd140, %p69;
	mov.b64 	%rd101, %fd141;
	mov.b64 	{%r176, %r181}, %rd101;
	mov.b32 	%r182, 8;
	// begin inline asm
	shfl.sync.down.b32 %r175, %r176, %r182, %r193, %r194;
	// end inline asm
	// begin inline asm
	shfl.sync.down.b32 %r180, %r181, %r182, %r193, %r194;
	// end inline asm
	mov.b64 	%rd102, {%r175, %r180};
	mov.b64 	%fd142, %rd102;
	add.s32 	%r201, %r144, 8;
	setp.gt.s32 	%p71, %r201, %r193;
	setp.lt.f64 	%p72, %fd141, %fd142;
	selp.f64 	%fd143, %fd142, %fd141, %p72;
	selp.f64 	%fd144, %fd141, %fd143, %p71;
	mov.b64 	%rd103, %fd144;
	mov.b64 	{%r186, %r191}, %rd103;
	mov.b32 	%r192, 16;
	// begin inline asm
	shfl.sync.down.b32 %r185, %r186, %r192, %r193, %r194;
	// end inline asm
	// begin inline asm
	shfl.sync.down.b32 %r190, %r191, %r192, %r193, %r194;
	// end inline asm
	mov.b64 	%rd104, {%r185, %r190};
	mov.b64 	%fd145, %rd104;
	add.s32 	%r202, %r144, 16;
	setp.gt.s32 	%p73, %r202, %r193;
	setp.lt.f64 	%p74, %fd144, %fd145;
	selp.f64 	%fd146, %fd145, %fd144, %p74;
	selp.f64 	%fd380, %fd144, %fd146, %p73;
	setp.ne.s32 	%p75, %r144, 0;
	@%p75 bra 	$L__BB5_56;
	shr.u32 	%r203, %r35, 2;
	and.b32  	%r204, %r203, 248;
	mov.u32 	%r205, _ZZN3cub18CUB_300001_SM_10006detail6reduce28DeviceReduceSingleTileKernelINS2_10policy_hubIdjN4cuda3__47maximumIvEEE10Policy1000EPdSB_jS8_ddNS5_3std3__410__identityEEEvT0_T1_T2_T3_T4_T6_E12temp_storage;
	add.s32 	%r206, %r205, %r204;
	st.shared.f64 	[%r206+8], %fd380;
$L__BB5_56:
	bar.sync 	0;
	setp.ne.s32 	%p76, %r35, 0;
	@%p76 bra 	$L__BB5_74;
	setp.gt.u32 	%p77, %r69, 32;
	ld.shared.f64 	%fd147, [_ZZN3cub18CUB_300001_SM_10006detail6reduce28DeviceReduceSingleTileKernelINS2_10policy_hubIdjN4cuda3__47maximumIvEEE10Policy1000EPdSB_jS8_ddNS5_3std3__410__identityEEEvT0_T1_T2_T3_T4_T6_E12temp_storage+16];
	setp.lt.f64 	%p78, %fd380, %fd147;
	selp.f64 	%fd149, %fd147, %fd380, %p78;
	selp.f64 	%fd150, %fd149, %fd380, %p77;
	setp.gt.u32 	%p79, %r69, 64;
	ld.shared.f64 	%fd152, [_ZZN3cub18CUB_300001_SM_10006detail6reduce28DeviceReduceSingleTileKernelINS2_10policy_hubIdjN4cuda3__47maximumIvEEE10Policy1000EPdSB_jS8_ddNS5_3std3__410__identityEEEvT0_T1_T2_T3_T4_T6_E12temp_storage+24];
	setp.lt.f64 	%p80, %fd150, %fd152;
	selp.f64 	%fd154, %fd152, %fd150, %p80;
	selp.f64 	%fd155, %fd154, %fd150, %p79;
	setp.gt.u32 	%p81, %r69, 96;
	ld.shared.f64 	%fd157, [_ZZN3cub18CUB_300001_SM_10006detail6reduce28DeviceReduceSingleTileKernelINS2_10policy_hubIdjN4cuda3__47maximumIvEEE10Policy1000EPdSB_jS8_ddNS5_3std3__410__identityEEEvT0_T1_T2_T3_T4_T6_E12temp_storage+32];
	setp.lt.f64 	%p82, %fd155, %fd157;
	selp.f64 	%fd159, %fd157, %fd155, %p82;
	selp.f64 	%fd160, %fd159, %fd155, %p81;
	setp.gt.u32 	%p83, %r69, 128;
	ld.shared.f64 	%fd162, [_ZZN3cub18CUB_300001_SM_10006detail6reduce28DeviceReduceSingleTileKernelINS2_10policy_hubIdjN4cuda3__47maximumIvEEE10Policy1000EPdSB_jS8_ddNS5_3std3__410__identityEEEvT0_T1_T2_T3_T4_T6_E12temp_storage+40];
	setp.lt.f64 	%p84, %fd160, %fd162;
	selp.f64 	%fd164, %fd162, %fd160, %p84;
	selp.f64 	%fd165, %fd164, %fd160, %p83;
	setp.gt.u32 	%p85, %r69, 160;
	ld.shared.f64 	%fd167, [_ZZN3cub18CUB_300001_SM_10006detail6reduce28DeviceReduceSingleTileKernelINS2_10policy_hubIdjN4cuda3__47maximumIvEEE10Policy1000EPdSB_jS8_ddNS5_3std3__410__identityEEEvT0_T1_T2_T3_T4_T6_E12temp_storage+48];
	setp.lt.f64 	%p86, %fd165, %fd167;
	selp.f64 	%fd169, %fd167, %fd165, %p86;
	selp.f64 	%fd170, %fd169, %fd165, %p85;
	setp.gt.u32 	%p87, %r69, 192;
	ld.shared.f64 	%fd172, [_ZZN3cub18CUB_300001_SM_10006detail6reduce28DeviceReduceSingleTileKernelINS2_10policy_hubIdjN4cuda3__47maximumIvEEE10Policy1000EPdSB_jS8_ddNS5_3std3__410__identityEEEvT0_T1_T2_T3_T4_T6_E12temp_storage+56];
	setp.lt.f64 	%p88, %fd170, %fd172;
	selp.f64 	%fd174, %fd172, %fd170, %p88;
	selp.f64 	%fd175, %fd174, %fd170, %p87;
	setp.gt.u32 	%p89, %r69, 224;
	ld.shared.f64 	%fd177, [_ZZN3cub18CUB_300001_SM_10006detail6reduce28DeviceReduceSingleTileKernelINS2_10policy_hubIdjN4cuda3__47maximumIvEEE10Policy1000EPdSB_jS8_ddNS5_3std3__410__identityEEEvT0_T1_T2_T3_T4_T6_E12temp_storage+64];
	setp.lt.f64 	%p90, %fd175, %fd177;
	selp.f64 	%fd179, %fd177, %fd175, %p90;
	selp.f64 	%fd380, %fd179, %fd175, %p89;
	bra.uni 	$L__BB5_74;
$L__BB5_58:
	mov.u32 	%r47, %tid.x;
	mul.wide.u32 	%rd35, %r47, 8;
	add.s64 	%rd20, %rd16, %rd35;
	// begin inline asm
	ld.global.nc.u64 %rd19, [%rd20];
	// end inline asm
	mov.b64 	%fd59, %rd19;
	add.s64 	%rd22, %rd20, 2048;
	// begin inline asm
	ld.global.nc.u64 %rd21, [%rd22];
	// end inline asm
	mov.b64 	%fd60, %rd21;
	add.s64 	%rd24, %rd20, 4096;
	// begin inline asm
	ld.global.nc.u64 %rd23, [%rd24];
	// end inline asm
	mov.b64 	%fd61, %rd23;
	add.s64 	%rd26, %rd20, 6144;
	// begin inline asm
	ld.global.nc.u64 %rd25, [%rd26];
	// end inline asm
	mov.b64 	%fd62, %rd25;
	add.s64 	%rd28, %rd20, 8192;
	// begin inline asm
	ld.global.nc.u64 %rd27, [%rd28];
	// end inline asm
	mov.b64 	%fd63, %rd27;
	add.s64 	%rd30, %rd20, 10240;
	// begin inline asm
	ld.global.nc.u64 %rd29, [%rd30];
	// end inline asm
	mov.b64 	%fd64, %rd29;
	add.s64 	%rd32, %rd20, 12288;
	// begin inline asm
	ld.global.nc.u64 %rd31, [%rd32];
	// end inline asm
	mov.b64 	%fd65, %rd31;
	add.s64 	%rd34, %rd20, 14336;
	// begin inline asm
	ld.global.nc.u64 %rd33, [%rd34];
	// end inline asm
	mov.b64 	%fd66, %rd33;
	setp.lt.f64 	%p4, %fd59, %fd60;
	selp.f64 	%fd67, %fd60, %fd59, %p4;
	setp.lt.f64 	%p5, %fd67, %fd61;
	selp.f64 	%fd68, %fd61, %fd67, %p5;
	setp.lt.f64 	%p6, %fd68, %fd62;
	selp.f64 	%fd69, %fd62, %fd68, %p6;
	setp.lt.f64 	%p7, %fd69, %fd63;
	selp.f64 	%fd70, %fd63, %fd69, %p7;
	setp.lt.f64 	%p8, %fd70, %fd64;
	selp.f64 	%fd71, %fd64, %fd70, %p8;
	setp.lt.f64 	%p9, %fd71, %fd65;
	selp.f64 	%fd72, %fd65, %fd71, %p9;
	setp.lt.f64 	%p10, %fd72, %fd66;
	selp.f64 	%fd379, %fd66, %fd72, %p10;
	add.s32 	%r48, %r69, -2048;
	setp.lt.u32 	%p11, %r48, 2048;
	mov.b32 	%r475, 2048;
	@%p11 bra 	$L__BB5_62;
	mov.b32 	%r475, 2048;
$L__BB5_60:
	add.s32 	%r72, %r47, %r475;
	mul.wide.u32 	%rd52, %r72, 8;
	add.s64 	%rd37, %rd16, %rd52;
	// begin inline asm
	ld.global.nc.u64 %rd36, [%rd37];
	// end inline asm
	mov.b64 	%fd73, %rd36;
	mul.wide.u32 	%rd53, %r475, 8;
	add.s64 	%rd54, %rd20, %rd53;
	add.s64 	%rd39, %rd54, 2048;
	// begin inline asm
	ld.global.nc.u64 %rd38, [%rd39];
	// end inline asm
	mov.b64 	%fd74, %rd38;
	add.s64 	%rd41, %rd54, 4096;
	// begin inline asm
	ld.global.nc.u64 %rd40, [%rd41];
	// end inline asm
	mov.b64 	%fd75, %rd40;
	add.s64 	%rd43, %rd54, 6144;
	// begin inline asm
	ld.global.nc.u64 %rd42, [%rd43];
	// end inline asm
	mov.b64 	%fd76, %rd42;
	add.s64 	%rd45, %rd54, 8192;
	// begin inline asm
	ld.global.nc.u64 %rd44, [%rd45];
	// end inline asm
	mov.b64 	%fd77, %rd44;
	add.s64 	%rd47, %rd54, 10240;
	// begin inline asm
	ld.global.nc.u64 %rd46, [%rd47];
	// end inline asm
	mov.b64 	%fd78, %rd46;
	add.s64 	%rd49, %rd54, 12288;
	// begin inline asm
	ld.global.nc.u64 %rd48, [%rd49];
	// end inline asm
	mov.b64 	%fd79, %rd48;
	add.s64 	%rd51, %rd54, 14336;
	// begin inline asm
	ld.global.nc.u64 %rd50, [%rd51];
	// end inline asm
	mov.b64 	%fd80, %rd50;
	setp.lt.f64 	%p12, %fd379, %fd73;
	selp.f64 	%fd81, %fd73, %fd379, %p12;
	setp.lt.f64 	%p13, %fd81, %fd74;
	selp.f64 	%fd82, %fd74, %fd81, %p13;
	setp.lt.f64 	%p14, %fd82, %fd75;
	selp.f64 	%fd83, %fd75, %fd82, %p14;
	setp.lt.f64 	%p15, %fd83, %fd76;
	selp.f64 	%fd84, %fd76, %fd83, %p15;
	setp.lt.f64 	%p16, %fd84, %fd77;
	selp.f64 	%fd85, %fd77, %fd84, %p16;
	setp.lt.f64 	%p17, %fd85, %fd78;
	selp.f64 	%fd86, %fd78, %fd85, %p17;
	setp.lt.f64 	%p18, %fd86, %fd79;
	selp.f64 	%fd87, %fd79, %fd86, %p18;
	setp.lt.f64 	%p19, %fd87, %fd80;
	selp.f64 	%fd379, %fd80, %fd87, %p19;
	sub.s32 	%r73, %r69, %r475;
	setp.lt.u32 	%p20, %r73, 2048;
	@%p20 bra 	$L__BB5_70;
	add.s32 	%r475, %r475, 2048;
	setp.le.u32 	%p21, %r475, %r48;
	@%p21 bra 	$L__BB5_60;
$L__BB5_62:
	setp.le.u32 	%p22, %r69, %r475;
	@%p22 bra 	$L__BB5_70;
	sub.s32 	%r52, %r69, %r475;
	setp.ge.s32 	%p23, %r47, %r52;
	@%p23 bra 	$L__BB5_70;
	not.b32 	%r74, %r47;
	add.s32 	%r75, %r69, %r74;
	sub.s32 	%r53, %r75, %r475;
	and.b32  	%r76, %r53, 768;
	setp.eq.s32 	%p24, %r76, 768;
	mov.u32 	%r479, %r47;
	@%p24 bra 	$L__BB5_67;
	add.s32 	%r477, %r47, %r475;
	shr.u32 	%r77, %r53, 8;
	add.s32 	%r78, %r77, 1;
	and.b32  	%r79, %r78, 3;
	neg.s32 	%r476, %r79;
	mov.u32 	%r479, %r47;
$L__BB5_66:
	.pragma "nounroll";
	mul.wide.u32 	%rd57, %r477, 8;
	add.s64 	%rd56, %rd16, %rd57;
	// begin inline asm
	ld.global.nc.u64 %rd55, [%rd56];
	// end inline asm
	mov.b64 	%fd89, %rd55;
	setp.lt.f64 	%p25, %fd379, %fd89;
	selp.f64 	%fd379, %fd89, %fd379, %p25;
	add.s32 	%r479, %r479, 256;
	add.s32 	%r477, %r477, 256;
	add.s32 	%r476, %r476, 1;
	setp.ne.s32 	%p26, %r476, 0;
	@%p26 bra 	$L__BB5_66;
$L__BB5_67:
	setp.lt.u32 	%p27, %r53, 768;
	@%p27 bra 	$L__BB5_70;
	add.s32 	%r481, %r479, 512;
	add.s32 	%r480, %r479, %r475;
$L__BB5_69:
	mul.wide.u32 	%rd66, %r480, 8;
	add.s64 	%rd59, %rd16, %rd66;
	// begin inline asm
	ld.global.nc.u64 %rd58, [%rd59];
	// end inline asm
	mov.b64 	%fd90, %rd58;
	setp.lt.f64 	%p28, %fd379, %fd90;
	selp.f64 	%fd91, %fd90, %fd379, %p28;
	add.s32 	%r80, %r480, 256;
	mul.wide.u32 	%rd67, %r80, 8;
	add.s64 	%rd61, %rd16, %rd67;
	// begin inline asm
	ld.global.nc.u64 %rd60, [%rd61];
	// end inline asm
	mov.b64 	%fd92, %rd60;
	setp.lt.f64 	%p29, %fd91, %fd92;
	selp.f64 	%fd93, %fd92, %fd91, %p29;
	add.s32 	%r81, %r480, 512;
	mul.wide.u32 	%rd68, %r81, 8;
	add.s64 	%rd63, %rd16, %rd68;
	// begin inline asm
	ld.global.nc.u64 %rd62, [%rd63];
	// end inline asm
	mov.b64 	%fd94, %rd62;
	setp.lt.f64 	%p30, %fd93, %fd94;
	selp.f64 	%fd95, %fd94, %fd93, %p30;
	add.s32 	%r82, %r480, 768;
	mul.wide.u32 	%rd69, %r82, 8;
	add.s64 	%rd65, %rd16, %rd69;
	// begin inline asm
	ld.global.nc.u64 %rd64, [%rd65];
	// end inline asm
	mov.b64 	%fd96, %rd64;
	setp.lt.f64 	%p31, %fd95, %fd96;
	selp.f64 	%fd379, %fd96, %fd95, %p31;
	add.s32 	%r67, %r481, 1024;
	add.s32 	%r83, %r481, 512;
	add.s32 	%r480, %r480, 1024;
	setp.lt.s32 	%p32, %r83, %r52;
	mov.u32 	%r481, %r67;
	@%p32 bra 	$L__BB5_69;
$L__BB5_70:
	// begin inline asm
	mov.u32 %r84, %laneid;
	// end inline asm
	mov.b64 	%rd70, %fd379;
	mov.b64 	{%r86, %r91}, %rd70;
	mov.b32 	%r92, 1;
	mov.b32 	%r133, 31;
	mov.b32 	%r134, -1;
	// begin inline asm
	shfl.sync.down.b32 %r85, %r86, %r92, %r133, %r134;
	// end inline asm
	// begin inline asm
	shfl.sync.down.b32 %r90, %r91, %r92, %r133, %r134;
	// end inline asm
	mov.b64 	%rd71, {%r85, %r90};
	mov.b64 	%fd97, %rd71;
	setp.gt.s32 	%p33, %r84, 30;
	setp.lt.f64 	%p34, %fd379, %fd97;
	selp.f64 	%fd98, %fd97, %fd379, %p34;
	selp.f64 	%fd99, %fd379, %fd98, %p33;
	mov.b64 	%rd72, %fd99;
	mov.b64 	{%r96, %r101}, %rd72;
	mov.b32 	%r102, 2;
	// begin inline asm
	shfl.sync.down.b32 %r95, %r96, %r102, %r133, %r134;
	// end inline asm
	// begin inline asm
	shfl.sync.down.b32 %r100, %r101, %r102, %r133, %r134;
	// end inline asm
	mov.b64 	%rd73, {%r95, %r100};
	mov.b64 	%fd100, %rd73;
	setp.gt.s32 	%p35, %r84, 29;
	setp.lt.f64 	%p36, %fd99, %fd100;
	selp.f64 	%fd101, %fd100, %fd99, %p36;
	selp.f64 	%fd102, %fd99, %fd101, %p35;
	mov.b64 	%rd74, %fd102;
	mov.b64 	{%r106, %r111}, %rd74;
	mov.b32 	%r112, 4;
	// begin inline asm
	shfl.sync.down.b32 %r105, %r106, %r112, %r133, %r134;
	// end inline asm
	// begin inline asm
	shfl.sync.down.b32 %r110, %r111, %r112, %r133, %r134;
	// end inline asm
	mov.b64 	%rd75, {%r105, %r110};
	mov.b64 	%fd103, %rd75;
	setp.gt.s32 	%p37, %r84, 27;
	setp.lt.f64 	%p38, %fd102, %fd103;
	selp.f64 	%fd104, %fd103, %fd102, %p38;
	selp.f64 	%fd105, %fd102, %fd104, %p37;
	mov.b64 	%rd76, %fd105;
	mov.b64 	{%r116, %r121}, %rd76;
	mov.b32 	%r122, 8;
	// begin inline asm
	shfl.sync.down.b32 %r115, %r116, %r122, %r133, %r134;
	// end inline asm
	// begin inline asm
	shfl.sync.down.b32 %r120, %r121, %r122, %r133, %r134;
	// end inline asm
	mov.b64 	%rd77, {%r115, %r120};
	mov.b64 	%fd106, %rd77;
	setp.gt.s32 	%p39, %r84, 23;
	setp.lt.f64 	%p40, %fd105, %fd106;
	selp.f64 	%fd107, %fd106, %fd105, %p40;
	selp.f64 	%fd108, %fd105, %fd107, %p39;
	mov.b64 	%rd78, %fd108;
	mov.b64 	{%r126, %r131}, %rd78;
	mov.b32 	%r132, 16;
	// begin inline asm
	shfl.sync.down.b32 %r125, %r126, %r132, %r133, %r134;
	// end inline asm
	// begin inline asm
	shfl.sync.down.b32 %r130, %r131, %r132, %r133, %r134;
	// end inline asm
	mov.b64 	%rd79, {%r125, %r130};
	mov.b64 	%fd109, %rd79;
	setp.gt.s32 	%p41, %r84, 15;
	setp.lt.f64 	%p42, %fd108, %fd109;
	selp.f64 	%fd54, %fd109, %fd108, %p42;
	selp.f64 	%fd380, %fd108, %fd54, %p41;
	setp.ne.s32 	%p43, %r84, 0;
	@%p43 bra 	$L__BB5_72;
	shr.u32 	%r135, %r47, 2;
	and.b32  	%r136, %r135, 248;
	mov.u32 	%r137, _ZZN3cub18CUB_300001_SM_10006detail6reduce28DeviceReduceSingleTileKernelINS2_10policy_hubIdjN4cuda3__47maximumIvEEE10Policy1000EPdSB_jS8_ddNS5_3std3__410__identityEEEvT0_T1_T2_T3_T4_T6_E12temp_storage;
	add.s32 	%r138, %r137, %r136;
	st.shared.f64 	[%r138+8], %fd54;
$L__BB5_72:
	bar.sync 	0;
	setp.ne.s32 	%p44, %r47, 0;
	@%p44 bra 	$L__BB5_74;
	ld.shared.f64 	%fd110, [_ZZN3cub18CUB_300001_SM_10006detail6reduce28DeviceReduceSingleTileKernelINS2_10policy_hubIdjN4cuda3__47maximumIvEEE10Policy1000EPdSB_jS8_ddNS5_3std3__410__identityEEEvT0_T1_T2_T3_T4_T6_E12temp_storage+16];
	setp.lt.f64 	%p45, %fd380, %fd110;
	selp.f64 	%fd111, %fd110, %fd380, %p45;
	ld.shared.f64 	%fd112, [_ZZN3cub18CUB_300001_SM_10006detail6reduce28DeviceReduceSingleTileKernelINS2_10policy_hubIdjN4cuda3__47maximumIvEEE10Policy1000EPdSB_jS8_ddNS5_3std3__410__identityEEEvT0_T1_T2_T3_T4_T6_E12temp_storage+24];
	setp.lt.f64 	%p46, %fd111, %fd112;
	selp.f64 	%fd113, %fd112, %fd111, %p46;
	ld.shared.f64 	%fd114, [_ZZN3cub18CUB_300001_SM_10006detail6reduce28DeviceReduceSingleTileKernelINS2_10policy_hubIdjN4cuda3__47maximumIvEEE10Policy1000EPdSB_jS8_ddNS5_3std3__410__identityEEEvT0_T1_T2_T3_T4_T6_E12temp_storage+32];
	setp.lt.f64 	%p47, %fd113, %fd114;
	selp.f64 	%fd115, %fd114, %fd113, %p47;
	ld.shared.f64 	%fd116, [_ZZN3cub18CUB_300001_SM_10006detail6reduce28DeviceReduceSingleTileKernelINS2_10policy_hubIdjN4cuda3__47maximumIvEEE10Policy1000EPdSB_jS8_ddNS5_3std3__410__identityEEEvT0_T1_T2_T3_T4_T6_E12temp_storage+40];
	setp.lt.f64 	%p48, %fd115, %fd116;
	selp.f64 	%fd117, %fd116, %fd115, %p48;
	ld.shared.f64 	%fd118, [_ZZN3cub18CUB_300001_SM_10006detail6reduce28DeviceReduceSingleTileKernelINS2_10policy_hubIdjN4cuda3__47maximumIvEEE10Policy1000EPdSB_jS8_ddNS5_3std3__410__identityEEEvT0_T1_T2_T3_T4_T6_E12temp_storage+48];
	setp.lt.f64 	%p49, %fd117, %fd118;
	selp.f64 	%fd119, %fd118, %fd117, %p49;
	ld.shared.f64 	%fd120, [_ZZN3cub18CUB_300001_SM_10006detail6reduce28DeviceReduceSingleTileKernelINS2_10policy_hubIdjN4cuda3__47maximumIvEEE10Policy1000EPdSB_jS8_ddNS5_3std3__410__identityEEEvT0_T1_T2_T3_T4_T6_E12temp_storage+56];
	setp.lt.f64 	%p50, %fd119, %fd120;
	selp.f64 	%fd121, %fd120, %fd119, %p50;
	ld.shared.f64 	%fd122, [_ZZN3cub18CUB_300001_SM_10006detail6reduce28DeviceReduceSingleTileKernelINS2_10policy_hubIdjN4cuda3__47maximumIvEEE10Policy1000EPdSB_jS8_ddNS5_3std3__410__identityEEEvT0_T1_T2_T3_T4_T6_E12temp_storage+64];
	setp.lt.f64 	%p51, %fd121, %fd122;
	selp.f64 	%fd380, %fd122, %fd121, %p51;
$L__BB5_74:
	mov.u32 	%r454, %tid.x;
	setp.ne.s32 	%p217, %r454, 0;
	@%p217 bra 	$L__BB5_76;
	setp.lt.f64 	%p218, %fd58, %fd380;
	selp.f64 	%fd353, %fd380, %fd58, %p218;
	st.global.f64 	[%rd1], %fd353;
$L__BB5_76:
	ret;

}
	// .globl	_ZN3cub18CUB_300001_SM_10006detail6reduce18DeviceReduceKernelINS2_10policy_hubIdjN4cuda3__47maximumIvEEE10Policy1000EPdjS8_dNS5_3std3__410__identityEEEvT0_PT3_T1_NS0_13GridEvenShareISI_EET2_T4_
.visible .entry _ZN3cub18CUB_300001_SM_10006detail6reduce18DeviceReduceKernelINS2_10policy_hubIdjN4cuda3__47maximumIvEEE10Policy1000EPdjS8_dNS5_3std3__410__identityEEEvT0_PT3_T1_NS0_13GridEvenShareISI_EET2_T4_(
	.param .u64 .ptr .align 1 _ZN3cub18CUB_300001_SM_10006detail6reduce18DeviceReduceKernelINS2_10policy_hubIdjN4cuda3__47maximumIvEEE10Policy1000EPdjS8_dNS5_3std3__410__identityEEEvT0_PT3_T1_NS0_13GridEvenShareISI_EET2_T4__param_0,
	.param .u64 .ptr .align 1 _ZN3cub18CUB_300001_SM_10006detail6reduce18DeviceReduceKernelINS2_10policy_hubIdjN4cuda3__47maximumIvEEE10Policy1000EPdjS8_dNS5_3std3__410__identityEEEvT0_PT3_T1_NS0_13GridEvenShareISI_EET2_T4__param_1,
	.param .u32 _ZN3cub18CUB_300001_SM_10006detail6reduce18DeviceReduceKernelINS2_10policy_hubIdjN4cuda3__47maximumIvEEE10Policy1000EPdjS8_dNS5_3std3__410__identityEEEvT0_PT3_T1_NS0_13GridEvenShareISI_EET2_T4__param_2,
	.param .align 4 .b8 _ZN3cub18CUB_300001_SM_10006detail6reduce18DeviceReduceKernelINS2_10policy_hubIdjN4cuda3__47maximumIvEEE10Policy1000EPdjS8_dNS5_3std3__410__identityEEEvT0_PT3_T1_NS0_13GridEvenShareISI_EET2_T4__param_3[40],
	.param .align 1 .b8 _ZN3cub18CUB_300001_SM_10006detail6reduce18DeviceReduceKernelINS2_10policy_hubIdjN4cuda3__47maximumIvEEE10Policy1000EPdjS8_dNS5_3std3__410__identityEEEvT0_PT3_T1_NS0_13GridEvenShareISI_EET2_T4__param_4[1],
	.param .align 1 .b8 _ZN3cub18CUB_300001_SM_10006detail6reduce18DeviceReduceKernelINS2_10policy_hubIdjN4cuda3__47maximumIvEEE10Policy1000EPdjS8_dNS5_3std3__410__identityEEEvT0_PT3_T1_NS0_13GridEvenShareISI_EET2_T4__param_5[1]
)
.maxntid 256
{
	.reg .pred 	%p<217>;
	.reg .b32 	%r<542>;
	.reg .b64 	%rd<197>;
	.reg .b64 	%fd<375>;
	// demoted variable
	.shared .align 8 .b8 _ZZN3cub18CUB_300001_SM_10006detail6reduce18DeviceReduceKernelINS2_10policy_hubIdjN4cuda3__47maximumIvEEE10Policy1000EPdjS8_dNS5_3std3__410__identityEEEvT0_PT3_T1_NS0_13GridEvenShareISI_EET2_T4_E12temp_storage[80];
	ld.param.u32 	%r1, [_ZN3cub18CUB_300001_SM_10006detail6reduce18DeviceReduceKernelINS2_10policy_hubIdjN4cuda3__47maximumIvEEE10Policy1000EPdjS8_dNS5_3std3__410__identityEEEvT0_PT3_T1_NS0_13GridEvenShareISI_EET2_T4__param_3+20];
	ld.param.u64 	%rd1, [_ZN3cub18CUB_300001_SM_10006detail6reduce18DeviceReduceKernelINS2_10policy_hubIdjN4cuda3__47maximumIvEEE10Policy1000EPdjS8_dNS5_3std3__410__identityEEEvT0_PT3_T1_NS0_13GridEvenShareISI_EET2_T4__param_0];
	ld.param.u32 	%r2, [_ZN3cub18CUB_300001_SM_10006detail6reduce18DeviceReduceKernelINS2_10policy_hubIdjN4cuda3__47maximumIvEEE10Policy1000EPdjS8_dNS5_3std3__410__identityEEEvT0_PT3_T1_NS0_13GridEvenShareISI_EET2_T4__param_3+24];
	mov.u32 	%r3, %ctaid.x;
	shl.b32 	%r4, %r2, 11;
	shl.b32 	%r5, %r3, 11;
	and.b64  	%rd3, %rd1, 31;
	setp.ne.s64 	%p1, %rd3, 0;
	@%p1 bra 	$L__BB6_36;
	sub.s32 	%r6, %r1, %r5;
	setp.gt.u32 	%p109, %r6, 2047;
	@%p109 bra 	$L__BB6_20;
	mov.u32 	%r7, %tid.x;
	setp.ge.u32 	%p158, %r7, %r6;
	mov.f64 	%fd355, 0d0000000000000000;
	mov.u32 	%r512, %r7;
	@%p158 bra 	$L__BB6_4;
	add.s32 	%r378, %r5, %r7;
	mul.wide.u32 	%rd157, %r378, 8;
	add.s64 	%rd156, %rd1, %rd157;
	// begin inline asm
	ld.global.nc.u64 %rd155, [%rd156];
	// end inline asm
	mov.b64 	%fd355, %rd155;
	add.s32 	%r512, %r7, 256;
$L__BB6_4:
	setp.ge.u32 	%p159, %r512, %r6;
	@%p159 bra 	$L__BB6_11;
	not.b32 	%r379, %r512;
	add.s32 	%r10, %r1, %r379;
	and.b32  	%r380, %r10, 768;
	setp.eq.s32 	%p160, %r380, 768;
	@%p160 bra 	$L__BB6_8;
	add.s32 	%r510, %r512, %r5;
	shr.u32 	%r381, %r10, 8;
	add.s32 	%r382, %r381, 1;
	and.b32  	%r383, %r382, 3;
	neg.s32 	%r509, %r383;
$L__BB6_7:
	.pragma "nounroll";
	mul.wide.u32 	%rd160, %r510, 8;
	add.s64 	%rd159, %rd1, %rd160;
	// begin inline asm
	ld.global.nc.u64 %rd158, [%rd159];
	// end inline asm
	mov.b64 	%fd269, %rd158;
	setp.lt.f64 	%p161, %fd355, %fd269;
	selp.f64 	%fd355, %fd269, %fd355, %p161;
	add.s32 	%r512, %r512, 256;
	add.s32 	%r510, %r510, 256;
	add.s32 	%r509, %r509, 1;
	setp.ne.s32 	%p162, %r509, 0;
	@%p162 bra 	$L__BB6_7;
$L__BB6_8:
	sub.s32 	%r384, %r10, %r5;
	setp.lt.u32 	%p163, %r384, 768;
	@%p163 bra 	$L__BB6_11;
	add.s32 	%r514, %r512, 512;
	add.s32 	%r513, %r512, %r5;
$L__BB6_10:
	mul.wide.u32 	%rd169, %r513, 8;
	add.s64 	%rd162, %rd1, %rd169;
	// begin inline asm
	ld.global.nc.u64 %rd161, [%rd162];
	// end inline asm
	mov.b64 	%fd270, %rd161;
	setp.lt.f64 	%p164, %fd355, %fd270;
	selp.f64 	%fd271, %fd270, %fd355, %p164;
	add.s32 	%r385, %r513, 256;
	mul.wide.u32 	%rd170, %r385, 8;
	add.s64 	%rd164, %rd1, %rd170;
	// begin inline asm
	ld.global.nc.u64 %rd163, [%rd164];
	// end inline asm
	mov.b64 	%fd272, %rd163;
	setp.lt.f64 	%p165, %fd271, %fd272;
	selp.f64 	%fd273, %fd272, %fd271, %p165;
	add.s32 	%r386, %r513, 512;
	mul.wide.u32 	%rd171, %r386, 8;
	add.s64 	%rd166, %rd1, %rd171;
	// begin inline asm
	ld.global.nc.u64 %rd165, [%rd166];
	// end inline asm
	mov.b64 	%fd274, %rd165;
	setp.lt.f64 	%p166, %fd273, %fd274;
	selp.f64 	%fd275, %fd274, %fd273, %p166;
	add.s32 	%r387, %r513, 768;
	mul.wide.u32 	%rd172, %r387, 8;
	add.s64 	%rd168, %rd1, %rd172;
	// begin inline asm
	ld.global.nc.u64 %rd167, [%rd168];
	// end inline asm
	mov.b64 	%fd276, %rd167;
	setp.lt.f64 	%p167, %fd275, %fd276;
	selp.f64 	%fd355, %fd276, %fd275, %p167;
	add.s32 	%r24, %r514, 1024;
	add.s32 	%r388, %r514, 512;
	add.s32 	%r513, %r513, 1024;
	setp.lt.s32 	%p168, %r388, %r6;
	mov.u32 	%r514, %r24;
	@%p168 bra 	$L__BB6_10;
$L__BB6_11:
	setp.lt.u32 	%p169, %r6, 256;
	@%p169 bra 	$L__BB6_16;
	// begin inline asm
	mov.u32 %r452, %laneid;
	// end inline asm
	mov.b64 	%rd183, %fd355;
	mov.b64 	{%r454, %r459}, %rd183;
	mov.b32 	%r460, 1;
	mov.b32 	%r501, 31;
	mov.b32 	%r502, -1;
	// begin inline asm
	shfl.sync.down.b32 %r453, %r454, %r460, %r501, %r502;
	// end inline asm
	// begin inline asm
	shfl.sync.down.b32 %r458, %r459, %r460, %r501, %r502;
	// end inline asm
	mov.b64 	%rd184, {%r453, %r458};
	mov.b64 	%fd324, %rd184;
	setp.gt.s32 	%p197, %r452, 30;
	setp.lt.f64 	%p198, %fd355, %fd324;
	selp.f64 	%fd325, %fd324, %fd355, %p198;
	selp.f64 	%fd326, %fd355, %fd325, %p197;
	mov.b64 	%rd185, %fd326;
	mov.b64 	{%r464, %r469}, %rd185;
	mov.b32 	%r470, 2;
	// begin inline asm
	shfl.sync.down.b32 %r463, %r464, %r470, %r501, %r502;
	// end inline asm
	// begin inline asm
	shfl.sync.down.b32 %r468, %r469, %r470, %r501, %r502;
	// end inline asm
	mov.b64 	%rd186, {%r463, %r468};
	mov.b64 	%fd327, %rd186;
	setp.gt.s32 	%p199, %r452, 29;
	setp.lt.f64 	%p200, %fd326, %fd327;
	selp.f64 	%fd328, %fd327, %fd326, %p200;
	selp.f64 	%fd329, %fd326, %fd328, %p199;
	mov.b64 	%rd187, %fd329;
	mov.b64 	{%r474, %r479}, %rd187;
	mov.b32 	%r480, 4;
	// begin inline asm
	shfl.sync.down.b32 %r473, %r474, %r480, %r501, %r502;
	// end inline asm
	// begin inline asm
	shfl.sync.down.b32 %r478, %r479, %r480, %r501, %r502;
	// end inline asm
	mov.b64 	%rd188, {%r473, %r478};
	mov.b64 	%fd330, %rd188;
	setp.gt.s32 	%p201, %r452, 27;
	setp.lt.f64 	%p202, %fd329, %fd330;
	selp.f64 	%fd331, %fd330, %fd329, %p202;
	selp.f64 	%fd332, %fd329, %fd331, %p201;
	mov.b64 	%rd189, %fd332;
	mov.b64 	{%r484, %r489}, %rd189;
	mov.b32 	%r490, 8;
	// begin inline asm
	shfl.sync.down.b32 %r483, %r484, %r490, %r501, %r502;
	// end inline asm
	// begin inline asm
	shfl.sync.down.b32 %r488, %r489, %r490, %r501, %r502;
	// end inline asm
	mov.b64 	%rd190, {%r483, %r488};
	mov.b64 	%fd333, %rd190;
	setp.gt.s32 	%p203, %r452, 23;
	setp.lt.f64 	%p204, %fd332, %fd333;
	selp.f64 	%fd334, %fd333, %fd332, %p204;
	selp.f64 	%fd335, %fd332, %fd334, %p203;
	mov.b64 	%rd191, %fd335;
	mov.b64 	{%r494, %r499}, %rd191;
	mov.b32 	%r500, 16;
	// begin inline asm
	shfl.sync.down.b32 %r493, %r494, %r500, %r501, %r502;
	// end inline asm
	// begin inline asm
	shfl.sync.down.b32 %r498, %r499, %r500, %r501, %r502;
	// end inline asm
	mov.b64 	%rd192, {%r493, %r498};
	mov.b64 	%fd336, %rd192;
	setp.gt.s32 	%p205, %r452, 15;
	setp.lt.f64 	%p206, %fd335, %fd336;
	selp.f64 	%fd10, %fd336, %fd335, %p206;
	selp.f64 	%fd374, %fd335, %fd10, %p205;
	setp.ne.s32 	%p207, %r452, 0;
	@%p207 bra 	$L__BB6_14;
	shr.u32 	%r503, %r7, 2;
	and.b32  	%r504, %r503, 248;
	mov.u32 	%r505, _ZZN3cub18CUB_300001_SM_10006detail6reduce18DeviceReduceKernelINS2_10policy_hubIdjN4cuda3__47maximumIvEEE10Policy1000EPdjS8_dNS5_3std3__410__identityEEEvT0_PT3_T1_NS0_13GridEvenShareISI_EET2_T4_E12temp_storage;
	add.s32 	%r506, %r505, %r504;
	st.shared.f64 	[%r506+8], %fd10;
$L__BB6_14:
	bar.sync 	0;
	setp.ne.s32 	%p208, %r7, 0;
	@%p208 bra 	$L__BB6_71;
	ld.shared.f64 	%fd337, [_ZZN3cub18CUB_300001_SM_10006detail6reduce18DeviceReduceKernelINS2_10policy_hubIdjN4cuda3__47maximumIvEEE10Policy1000EPdjS8_dNS5_3std3__410__identityEEEvT0_PT3_T1_NS0_13GridEvenShareISI_EET2_T4_E12temp_storage+16];
	setp.lt.f64 	%p209, %fd374, %fd337;
	selp.f64 	%fd338, %fd337, %fd374, %p209;
	ld.shared.f64 	%fd339, [_ZZN3cub18CUB_300001_SM_10006detail6reduce18DeviceReduceKernelINS2_10policy_hubIdjN4cuda3__47maximumIvEEE10Policy1000EPdjS8_dNS5_3std3__410__identityEEEvT0_PT3_T1_NS0_13GridEvenShareISI_EET2_T4_E12temp_storage+24];
	setp.lt.f64 	%p210, %fd338, %fd339;
	selp.f64 	%fd340, %fd339, %fd338, %p210;
	ld.shared.f64 	%fd341, [_ZZN3cub18CUB_300001_SM_10006detail6reduce18DeviceReduceKernelINS2_10policy_hubIdjN4cuda3__47maximumIvEEE10Policy1000EPdjS8_dNS5_3std3__410__identityEEEvT0_PT3_T1_NS0_13GridEvenShareISI_EET2_T4_E12temp_storage+32];
	setp.lt.f64 	%p211, %fd340, %fd341;
	selp.f64 	%fd342, %fd341, %fd340, %p211;
	ld.shared.f64 	%fd343, [_ZZN3cub18CUB_300001_SM_10006detail6reduce18DeviceReduceKernelINS2_10policy_hubIdjN4cuda3__47maximumIvEEE10Policy1000EPdjS8_dNS5_3std3__410__identityEEEvT0_PT3_T1_NS0_13GridEvenShareISI_EET2_T4_E12temp_storage+40];
	setp.lt.f64 	%p212, %fd342, %fd343;
	selp.f64 	%fd344, %fd343, %fd342, %p212;
	ld.shared.f64 	%fd345, [_ZZN3cub18CUB_300001_SM_10006detail6reduce18DeviceReduceKernelINS2_10policy_hubIdjN4cuda3__47maximumIvEEE10Policy1000EPdjS8_dNS5_3std3__410__identityEEEvT0_PT3_T1_NS0_13GridEvenShareISI_EET2_T4_E12temp_storage+48];
	setp.lt.f64 	%p213, %fd344, %fd345;
	selp.f64 	%fd346, %fd345, %fd344, %p213;
	ld.shared.f64 	%fd347, [_ZZN3cub18CUB_300001_SM_10006detail6reduce18DeviceReduceKernelINS2_10policy_hubIdjN4cuda3__47maximumIvEEE10Policy1000EPdjS8_dNS5_3std3__410__identityEEEvT0_PT3_T1_NS0_13GridEvenShareISI_EET2_T4_E12temp_storage+56];
	setp.lt.f64 	%p214, %fd346, %fd347;
	selp.f64 	%fd348, %fd347, %fd346, %p214;
	ld.shared.f64 	%fd349, [_ZZN3cub18CUB_300001_SM_10006detail6reduce18DeviceReduceKernelINS2_10policy_hubIdjN4cuda3__47maximumIvEEE10Policy1000EPdjS8_dNS5_3std3__410__identityEEEvT0_PT3_T1_NS0_13GridEvenShareISI_EET2_T4_E12temp_storage+64];
	setp.lt.f64 	%p215, %fd348, %fd349;
	selp.f64 	%fd374, %fd349, %fd348, %p215;
	bra.uni 	$L__BB6_71;
$L__BB6_16:
	// begin inline asm
	mov.u32 %r389, %laneid;
	// end inline asm
	and.b32  	%r440, %r7, 992;
	add.s32 	%r441, %r440, 32;
	setp.gt.u32 	%p170, %r441, %r6;
	not.b32 	%r442, %r440;
	add.s32 	%r443, %r6, %r442;
	selp.b32 	%r438, %r443, 31, %p170;
	mov.b64 	%rd173, %fd355;
	mov.b64 	{%r391, %r396}, %rd173;
	mov.b32 	%r397, 1;
	mov.b32 	%r439, -1;
	// begin inline asm
	shfl.sync.down.b32 %r390, %r391, %r397, %r438, %r439;
	// end inline asm
	// begin inline asm
	shfl.sync.down.b32 %r395, %r396, %r397, %r438, %r439;
	// end inline asm
	mov.b64 	%rd174, {%r390, %r395};
	mov.b64 	%fd277, %rd174;
	setp.lt.s32 	%p171, %r389, %r438;
	setp.lt.f64 	%p172, %fd355, %fd277;
	selp.f64 	%fd278, %fd277, %fd355, %p172;
	selp.f64 	%fd279, %fd278, %fd355, %p171;
	mov.b64 	%rd175, %fd279;
	mov.b64 	{%r401, %r406}, %rd175;
	mov.b32 	%r407, 2;
	// begin inline asm
	shfl.sync.down.b32 %r400, %r401, %r407, %r438, %r439;
	// end inline asm
	// begin inline asm
	shfl.sync.down.b32 %r405, %r406, %r407, %r438, %r439;
	// end inline asm
	mov.b64 	%rd176, {%r400, %r405};
	mov.b64 	%fd280, %rd176;
	add.s32 	%r444, %r389, 2;
	setp.gt.s32 	%p173, %r444, %r438;
	setp.lt.f64 	%p174, %fd279, %fd280;
	selp.f64 	%fd281, %fd280, %fd279, %p174;
	selp.f64 	%fd282, %fd279, %fd281, %p173;
	mov.b64 	%rd177, %fd282;
	mov.b64 	{%r411, %r416}, %rd177;
	mov.b32 	%r417, 4;
	// begin inline asm
	shfl.sync.down.b32 %r410, %r411, %r417, %r438, %r439;
	// end inline asm
	// begin inline asm
	shfl.sync.down.b32 %r415, %r416, %r417, %r438, %r439;
	// end inline asm
	mov.b64 	%rd178, {%r410, %r415};
	mov.b64 	%fd283, %rd178;
	add.s32 	%r445, %r389, 4;
	setp.gt.s32 	%p175, %r445, %r438;
	setp.lt.f64 	%p176, %fd282, %fd283;
	selp.f64 	%fd284, %fd283, %fd282, %p176;
	selp.f64 	%fd285, %fd282, %fd284, %p175;
	mov.b64 	%rd179, %fd285;
	mov.b64 	{%r421, %r426}, %rd179;
	mov.b32 	%r427, 8;
	// begin inline asm
	shfl.sync.down.b32 %r420, %r421, %r427, %r438, %r439;
	// end inline asm
	// begin inline asm
	shfl.sync.down.b32 %r425, %r426, %r427, %r438, %r439;
	// end inline asm
	mov.b64 	%rd180, {%r420, %r425};
	mov.b64 	%fd286, %rd180;
	add.s32 	%r446, %r389, 8;
	setp.gt.s32 	%p177, %r446, %r438;
	setp.lt.f64 	%p178, %fd285, %fd286;
	selp.f64 	%fd287, %fd286, %fd285, %p178;
	selp.f64 	%fd288, %fd285, %fd287, %p177;
	mov.b64 	%rd181, %fd288;
	mov.b64 	{%r431, %r436}, %rd181;
	mov.b32 	%r437, 16;
	// begin inline asm
	shfl.sync.down.b32 %r430, %r431, %r437, %r438, %r439;
	// end inline asm
	// begin inline asm
	shfl.sync.down.b32 %r435, %r436, %r437, %r438, %r439;
	// end inline asm
	mov.b64 	%rd182, {%r430, %r435};
	mov.b64 	%fd289, %rd182;
	add.s32 	%r447, %r389, 16;
	setp.gt.s32 	%p179, %r447, %r438;
	setp.lt.f64 	%p180, %fd288, %fd289;
	selp.f64 	%fd290, %fd289, %fd288, %p180;
	selp.f64 	%fd374, %fd288, %fd290, %p179;
	setp.ne.s32 	%p181, %r389, 0;
	@%p181 bra 	$L__BB6_18;
	shr.u32 	%r448, %r7, 2;
	and.b32  	%r449, %r448, 248;
	mov.u32 	%r450, _ZZN3cub18CUB_300001_SM_10006detail6reduce18DeviceReduceKernelINS2_10policy_hubIdjN4cuda3__47maximumIvEEE10Policy1000EPdjS8_dNS5_3std3__410__identityEEEvT0_PT3_T1_NS0_13GridEvenShareISI_EET2_T4_E12temp_storage;
	add.s32 	%r451, %r450, %r449;
	st.shared.f64 	[%r451+8], %fd374;
$L__BB6_18:
	bar.sync 	0;
	setp.ne.s32 	%p182, %r7, 0;
	@%p182 bra 	$L__BB6_71;
	setp.gt.u32 	%p183, %r6, 32;
	ld.shared.f64 	%fd291, [_ZZN3cub18CUB_300001_SM_10006detail6reduce18DeviceReduceKernelINS2_10policy_hubIdjN4cuda3__47maximumIvEEE10Policy1000EPdjS8_dNS5_3std3__410__identityEEEvT0_PT3_T1_NS0_13GridEvenShareISI_EET2_T4_E12temp_storage+16];
	setp.lt.f64 	%p184, %fd374, %fd291;
	selp.f64 	%fd293, %fd291, %fd374, %p184;
	selp.f64 	%fd294, %fd293, %fd374, %p183;
	setp.gt.u32 	%p185, %r6, 64;
	ld.shared.f64 	%fd296, [_ZZN3cub18CUB_300001_SM_10006detail6reduce18DeviceReduceKernelINS2_10policy_hubIdjN4cuda3__47maximumIvEEE10Policy1000EPdjS8_dNS5_3std3__410__identityEEEvT0_PT3_T1_NS0_13GridEvenShareISI_EET2_T4_E12temp_storage+24];
	setp.lt.f64 	%p186, %fd294, %fd296;
	selp.f64 	%fd298, %fd296, %fd294, %p186;
	selp.f64 	%fd299, %fd298, %fd294, %p185;
	setp.gt.u32 	%p187, %r6, 96;
	ld.shared.f64 	%fd301, [_ZZN3cub18CUB_300001_SM_10006detail6reduce18DeviceReduceKernelINS2_10policy_hubIdjN4cuda3__47maximumIvEEE10Policy1000EPdjS8_dNS5_3std3__410__identityEEEvT0_PT3_T1_NS0_13GridEvenShareISI_EET2_T4_E12temp_storage+32];
	setp.lt.f64 	%p188, %fd299, %fd301;
	selp.f64 	%fd303, %fd301, %fd299, %p188;
	selp.f64 	%fd304, %fd303, %fd299, %p187;
	setp.gt.u32 	%p189, %r6, 128;
	ld.shared.f64 	%fd306, [_ZZN3cub18CUB_300001_SM_10006detail6reduce18DeviceReduceKernelINS2_10policy_hubIdjN4cuda3__47maximumIvEEE10Policy1000EPdjS8_dNS5_3std3__410__identityEEEvT0_PT3_T1_NS0_13GridEvenShareISI_EET2_T4_E12temp_storage+40];
	setp.lt.f64 	%p190, %fd304, %fd306;
	selp.f64 	%fd308, %fd306, %fd304, %p190;
	selp.f64 	%fd309, %fd308, %fd304, %p189;
	setp.gt.u32 	%p191, %r6, 160;
	ld.shared.f64 	%fd311, [_ZZN3cub18CUB_300001_SM_10006detail6reduce18DeviceReduceKernelINS2_10policy_hubIdjN4cuda3__47maximumIvEEE10Policy1000EPdjS8_dNS5_3std3__410__identityEEEvT0_PT3_T1_NS0_13GridEvenShareISI_EET2_T4_E12temp_storage+48];
	setp.lt.f64 	%p192, %fd309, %fd311;
	selp.f64 	%fd313, %fd311, %fd309, %p192;
	selp.f64 	%fd314, %fd313, %fd309, %p191;
	setp.gt.u32 	%p193, %r6, 192;
	ld.shared.f64 	%fd316, [_ZZN3cub18CUB_300001_SM_10006detail6reduce18DeviceReduceKernelINS2_10policy_hubIdjN4cuda3__47maximumIvEEE10Policy1000EPdjS8_dNS5_3std3__410__identityEEEvT0_PT3_T1_NS0_13GridEvenShareISI_EET2_T4_E12temp_storage+56];
	setp.lt.f64 	%p194, %fd314, %fd316;
	selp.f64 	%fd318, %fd316, %fd314, %p194;
	selp.f64 	%fd319, %fd318, %fd314, %p193;
	setp.gt.u32 	%p195, %r6, 224;
	ld.shared.f64 	%fd321, [_ZZN3cub18CUB_300001_SM_10006detail6reduce18DeviceReduceKernelINS2_10policy_hubIdjN4cuda3__47maximumIvEEE10Policy1000EPdjS8_dNS5_3std3__410__identityEEEvT0_PT3_T1_NS0_13GridEvenShareISI_EET2_T4_E12temp_storage+64];
	setp.lt.f64 	%p196, %fd319, %fd321;
	selp.f64 	%fd323, %fd321, %fd319, %p196;
	selp.f64 	%fd374, %fd323, %fd319, %p195;
	bra.uni 	$L__BB6_71;
$L__BB6_20:
	mov.u32 	%r26, %tid.x;
	shl.b32 	%r305, %r26, 2;
	add.s32 	%r306, %r5, %r305;
	mul.wide.u32 	%rd113, %r306, 8;
	add.s64 	%rd103, %rd1, %rd113;
	// begin inline asm
	ld.global.nc.v2.u64 {%rd101, %rd102}, [%rd103];
	// end inline asm
	add.s64 	%rd106, %rd103, 16;
	// begin inline asm
	ld.global.nc.v2.u64 {%rd104, %rd105}, [%rd106];
	// end inline asm
	mov.b64 	%fd203, %rd101;
	mov.b64 	%fd204, %rd102;
	mov.b64 	%fd205, %rd104;
	mov.b64 	%fd206, %rd105;
	add.s64 	%rd109, %rd103, 8192;
	// begin inline asm
	ld.global.nc.v2.u64 {%rd107, %rd108}, [%rd109];
	// end inline asm
	add.s64 	%rd112, %rd103, 8208;
	// begin inline asm
	ld.global.nc.v2.u64 {%rd110, %rd111}, [%rd112];
	// end inline asm
	mov.b64 	%fd207, %rd107;
	mov.b64 	%fd208, %rd108;
	mov.b64 	%fd209, %rd110;
	mov.b64 	%fd210, %rd111;
	setp.lt.f64 	%p110, %fd203, %fd204;
	selp.f64 	%fd211, %fd204, %fd203, %p110;
	setp.lt.f64 	%p111, %fd211, %fd205;
	selp.f64 	%fd212, %fd205, %fd211, %p111;
	setp.lt.f64 	%p112, %fd212, %fd206;
	selp.f64 	%fd213, %fd206, %fd212, %p112;
	setp.lt.f64 	%p113, %fd213, %fd207;
	selp.f64 	%fd214, %fd207, %fd213, %p113;
	setp.lt.f64 	%p114, %fd214, %fd208;
	selp.f64 	%fd215, %fd208, %fd214, %p114;
	setp.lt.f64 	%p115, %fd215, %fd209;
	selp.f64 	%fd216, %fd209, %fd215, %p115;
	setp.lt.f64 	%p116, %fd216, %fd210;
	selp.f64 	%fd361, %fd210, %fd216, %p116;
	setp.lt.u32 	%p117, %r6, %r4;
	@%p117 bra 	$L__BB6_32;
	add.s32 	%r27, %r4, %r5;
	add.s32 	%r516, %r27, 256;
	add.s32 	%r515, %r27, %r26;
	mov.b32 	%r517, 0;
$L__BB6_22:
	add.s32 	%r5, %r5, %r4;
	add.s32 	%r308, %r1, -2048;
	setp.gt.u32 	%p118, %r5, %r308;
	@%p118 bra 	$L__BB6_24;
	cvt.u64.u32 	%rd126, %r5;
	cvt.u64.u32 	%rd127, %r305;
	add.s64 	%rd128, %rd126, %rd127;
	shl.b64 	%rd129, %rd128, 3;
	add.s64 	%rd116, %rd1, %rd129;
	// begin inline asm
	ld.global.nc.v2.u64 {%rd114, %rd115}, [%rd116];
	// end inline asm
	add.s64 	%rd119, %rd116, 16;
	// begin inline asm
	ld.global.nc.v2.u64 {%rd117, %rd118}, [%rd119];
	// end inline asm
	mov.b64 	%fd217, %rd114;
	mov.b64 	%fd218, %rd115;
	mov.b64 	%fd219, %rd117;
	mov.b64 	%fd220, %rd118;
	add.s64 	%rd122, %rd116, 8192;
	// begin inline asm
	ld.global.nc.v2.u64 {%rd120, %rd121}, [%rd122];
	// end inline asm
	add.s64 	%rd125, %rd116, 8208;
	// begin inline asm
	ld.global.nc.v2.u64 {%rd123, %rd124}, [%rd125];
	// end inline asm
	mov.b64 	%fd221, %rd120;
	mov.b64 	%fd222, %rd121;
	mov.b64 	%fd223, %rd123;
	mov.b64 	%fd224, %rd124;
	setp.lt.f64 	%p119, %fd361, %fd217;
	selp.f64 	%fd225, %fd217, %fd361, %p119;
	setp.lt.f64 	%p120, %fd225, %fd218;
	selp.f64 	%fd226, %fd218, %fd225, %p120;
	setp.lt.f64 	%p121, %fd226, %fd219;
	selp.f64 	%fd227, %fd219, %fd226, %p121;
	setp.lt.f64 	%p122, %fd227, %fd220;
	selp.f64 	%fd228, %fd220, %fd227, %p122;
	setp.lt.f64 	%p123, %fd228, %fd221;
	selp.f64 	%fd229, %fd221, %fd228, %p123;
	setp.lt.f64 	%p124, %fd229, %fd222;
	selp.f64 	%fd230, %fd222, %fd229, %p124;
	setp.lt.f64 	%p125, %fd230, %fd223;
	selp.f64 	%fd231, %fd223, %fd230, %p125;
	setp.lt.f64 	%p126, %fd231, %fd224;
	selp.f64 	%fd361, %fd224, %fd231, %p126;
	sub.s32 	%r310, %r1, %r5;
	setp.lt.u32 	%p127, %r310, %r4;
	add.s32 	%r517, %r517, 1;
	add.s32 	%r516, %r516, %r4;
	add.s32 	%r515, %r515, %r4;
	@%p127 bra 	$L__BB6_32;
	bra.uni 	$L__BB6_22;
$L__BB6_24:
	setp.le.u32 	%p128, %r1, %r5;
	@%p128 bra 	$L__BB6_32;
	sub.s32 	%r38, %r1, %r5;
	setp.ge.s32 	%p129, %r26, %r38;
	@%p129 bra 	$L__BB6_32;
	not.b32 	%r311, %r26;
	add.s32 	%r312, %r1, %r311;
	sub.s32 	%r313, %r312, %r27;
	mul.lo.s32 	%r314, %r2, %r517;
	shl.b32 	%r315, %r314, 11;
	sub.s32 	%r39, %r313, %r315;
	shr.u32 	%r316, %r312, 8;
	add.s32 	%r40, %r316, 1;
	and.b32  	%r317, %r312, 768;
	setp.eq.s32 	%p130, %r317, 768;
	mov.u32 	%r522, %r26;
	@%p130 bra 	$L__BB6_29;
	and.b32  	%r318, %r40, 3;
	neg.s32 	%r519, %r318;
	mov.u32 	%r522, %r26;
$L__BB6_28:
	.pragma "nounroll";
	mul.wide.u32 	%rd132, %r515, 8;
	add.s64 	%rd131, %rd1, %rd132;
	// begin inline asm
	ld.global.nc.u64 %rd130, [%rd131];
	// end inline asm
	mov.b64 	%fd233, %rd130;
	setp.lt.f64 	%p131, %fd361, %fd233;
	selp.f64 	%fd361, %fd233, %fd361, %p131;
	add.s32 	%r522, %r522, 256;
	add.s32 	%r515, %r515, 256;
	add.s32 	%r519, %r519, 1;
	setp.ne.s32 	%p132, %r519, 0;
	@%p132 bra 	$L__BB6_28;
$L__BB6_29:
	setp.lt.u32 	%p133, %r39, 768;
	@%p133 bra 	$L__BB6_32;
	add.s32 	%r524, %r522, 512;
	add.s32 	%r523, %r522, %r516;
$L__BB6_31:
	add.s32 	%r319, %r523, -256;
	mul.wide.u32 	%rd141, %r319, 8;
	add.s64 	%rd134, %rd1, %rd141;
	// begin inline asm
	ld.global.nc.u64 %rd133, [%rd134];
	// end inline asm
	mov.b64 	%fd234, %rd133;
	setp.lt.f64 	%p134, %fd361, %fd234;
	selp.f64 	%fd235, %fd234, %fd361, %p134;
	mul.wide.u32 	%rd142, %r523, 8;
	add.s64 	%rd136, %rd1, %rd142;
	// begin inline asm
	ld.global.nc.u64 %rd135, [%rd136];
	// end inline asm
	mov.b64 	%fd236, %rd135;
	setp.lt.f64 	%p135, %fd235, %fd236;
	selp.f64 	%fd237, %fd236, %fd235, %p135;
	add.s32 	%r320, %r523, 256;
	mul.wide.u32 	%rd143, %r320, 8;
	add.s64 	%rd138, %rd1, %rd143;
	// begin inline asm
	ld.global.nc.u64 %rd137, [%rd138];
	// end inline asm
	mov.b64 	%fd238, %rd137;
	setp.lt.f64 	%p136, %fd237, %fd238;
	selp.f64 	%fd239, %fd238, %fd237, %p136;
	add.s32 	%r321, %r523, 512;
	mul.wide.u32 	%rd144, %r321, 8;
	add.s64 	%rd140, %rd1, %rd144;
	// begin inline asm
	ld.global.nc.u64 %rd139, [%rd140];
	// end inline asm
	mov.b64 	%fd240, %rd139;
	setp.lt.f64 	%p137, %fd239, %fd240;
	selp.f64 	%fd361, %fd240, %fd239, %p137;
	add.s32 	%r53, %r524, 1024;
	add.s32 	%r322, %r524, 512;
	add.s32 	%r523, %r523, 1024;
	setp.lt.s32 	%p138, %r322, %r38;
	mov.u32 	%r524, %r53;
	@%p138 bra 	$L__BB6_31;
$L__BB6_32:
	// begin inline asm
	mov.u32 %r323, %laneid;
	// end inline asm
	mov.b64 	%rd145, %fd361;
	mov.b64 	{%r325, %r330}, %rd145;
	mov.b32 	%r331, 1;
	mov.b32 	%r372, 31;
	mov.b32 	%r373, -1;
	// begin inline asm
	shfl.sync.down.b32 %r324, %r325, %r331, %r372, %r373;
	// end inline asm
	// begin inline asm
	shfl.sync.down.b32 %r329, %r330, %r331, %r372, %r373;
	// end inline asm
	mov.b64 	%rd146, {%r324, %r329};
	mov.b64 	%fd241, %rd146;
	setp.gt.s32 	%p139, %r323, 30;
	setp.lt.f64 	%p140, %fd361, %fd241;
	selp.f64 	%fd242, %fd241, %fd361, %p140;
	selp.f64 	%fd243, %fd361, %fd242, %p139;
	mov.b64 	%rd147, %fd243;
	mov.b64 	{%r335, %r340}, %rd147;
	mov.b32 	%r341, 2;
	// begin inline asm
	shfl.sync.down.b32 %r334, %r335, %r341, %r372, %r373;
	// end inline asm
	// begin inline asm
	shfl.sync.down.b32 %r339, %r340, %r341, %r372, %r373;
	// end inline asm
	mov.b64 	%rd148, {%r334, %r339};
	mov.b64 	%fd244, %rd148;
	setp.gt.s32 	%p141, %r323, 29;
	setp.lt.f64 	%p142, %fd243, %fd244;
	selp.f64 	%fd245, %fd244, %fd243, %p142;
	selp.f64 	%fd246, %fd243, %fd245, %p141;
	mov.b64 	%rd149, %fd246;
	mov.b64 	{%r345, %r350}, %rd149;
	mov.b32 	%r351, 4;
	// begin inline asm
	shfl.sync.down.b32 %r344, %r345, %r351, %r372, %r373;
	// end inline asm
	// begin inline asm
	shfl.sync.down.b32 %r349, %r350, %r351, %r372, %r373;
	// end inline asm
	mov.b64 	%rd150, {%r344, %r349};
	mov.b64 	%fd247, %rd150;
	setp.gt.s32 	%p143, %r323, 27;
	setp.lt.f64 	%p144, %fd246, %fd247;
	selp.f64 	%fd248, %fd247, %fd246, %p144;
	selp.f64 	%fd249, %fd246, %fd248, %p143;
	mov.b64 	%rd151, %fd249;
	mov.b64 	{%r355, %r360}, %rd151;
	mov.b32 	%r361, 8;
	// begin inline asm
	shfl.sync.down.b32 %r354, %r355, %r361, %r372, %r373;
	// end inline asm
	// begin inline asm
	shfl.sync.down.b32 %r359, %r360, %r361, %r372, %r373;
	// end inline asm
	mov.b64 	%rd152, {%r354, %r359};
	mov.b64 	%fd250, %rd152;
	setp.gt.s32 	%p145, %r323, 23;
	setp.lt.f64 	%p146, %fd249, %fd250;
	selp.f64 	%fd251, %fd250, %fd249, %p146;
	selp.f64 	%fd252, %fd249, %fd251, %p145;
	mov.b64 	%rd153, %fd252;
	mov.b64 	{%r365, %r370}, %rd153;
	mov.b32 	%r371, 16;
	// begin inline asm
	shfl.sync.down.b32 %r364, %r365, %r371, %r372, %r373;
	// end inline asm
	// begin inline asm
	shfl.sync.down.b32 %r369, %r370, %r371, %r372, %r373;
	// end inline asm
	mov.b64 	%rd154, {%r364, %r369};
	mov.b64 	%fd253, %rd154;
	setp.gt.s32 	%p147, %r323, 15;
	setp.lt.f64 	%p148, %fd252, %fd253;
	selp.f64 	%fd25, %fd253, %fd252, %p148;
	selp.f64 	%fd374, %fd252, %fd25, %p147;
	setp.ne.s32 	%p149, %r323, 0;
	@%p149 bra 	$L__BB6_34;
	shr.u32 	%r374, %r26, 2;
	and.b32  	%r375, %r374, 248;
	mov.u32 	%r376, _ZZN3cub18CUB_300001_SM_10006detail6reduce18DeviceReduceKernelINS2_10policy_hubIdjN4cuda3__47maximumIvEEE10Policy1000EPdjS8_dNS5_3std3__410__identityEEEvT0_PT3_T1_NS0_13GridEvenShareISI_EET2_T4_E12temp_storage;
	add.s32 	%r377, %r376, %r375;
	st.shared.f64 	[%r377+8], %fd25;
$L__BB6_34:
	bar.sync 	0;
	setp.ne.s32 	%p150, %r26, 0;
	@%p150 bra 	$L__BB6_71;
	ld.shared.f64 	%fd254, [_ZZN3cub18CUB_300001_SM_10006detail6reduce18DeviceReduceKernelINS2_10policy_hubIdjN4cuda3__47maximumIvEEE10Policy1000EPdjS8_dNS5_3std3__410__identityEEEvT0_PT3_T1_NS0_13GridEvenShareISI_EET2_T4_E12temp_storage+16];
	setp.lt.f64 	%p151, %fd374, %fd254;
	selp.f64 	%fd255, %fd254, %fd374, %p151;
	ld.shared.f64 	%fd256, [_ZZN3cub18CUB_300001_SM_10006detail6reduce18DeviceReduceKernelINS2_10policy_hubIdjN4cuda3__47maximumIvEEE10Policy1000EPdjS8_dNS5_3std3__410__identityEEEvT0_PT3_T1_NS0_13GridEvenShareISI_EET2_T4_E12temp_storage+24];
	setp.lt.f64 	%p152, %fd255, %fd256;
	selp.f64 	%fd257, %fd256, %fd255, %p152;
	ld.shared.f64 	%fd258, [_ZZN3cub18CUB_300001_SM_10006detail6reduce18DeviceReduceKernelINS2_10policy_hubIdjN4cuda3__47maximumIvEEE10Policy1000EPdjS8_dNS5_3std3__410__identityEEEvT0_PT3_T1_NS0_13GridEvenShareISI_EET2_T4_E12temp_storage+32];
	setp.lt.f64 	%p153, %fd257, %fd258;
	selp.f64 	%fd259, %fd258, %fd257, %p153;
	ld.shared.f64 	%fd260, [_ZZN3cub18CUB_300001_SM_10006detail6reduce18DeviceReduceKernelINS2_10policy_hubIdjN4cuda3__47maximumIvEEE10Policy1000EPdjS8_dNS5_3std3__410__identityEEEvT0_PT3_T1_NS0_13GridEvenShareISI_EET2_T4_E12temp_storage+40];
	setp.lt.f64 	%p154, %fd259, %fd260;
	selp.f64 	%fd261, %fd260, %fd259, %p154;
	ld.shared.f64 	%fd262, [_ZZN3cub18CUB_300001_SM_10006detail6reduce18DeviceReduceKernelINS2_10policy_hubIdjN4cuda3__47maximumIvEEE10Policy1000EPdjS8_dNS5_3std3__410__identityEEEvT0_PT3_T1_NS0_13GridEvenShareISI_EET2_T4_E12temp_storage+48];
	setp.lt.f64 	%p155, %fd261, %fd262;
	selp.f64 	%fd263, %fd262, %fd261, %p155;
	ld.shared.f64 	%fd264, [_ZZN3cub18CUB_300001_SM_10006detail6reduce18DeviceReduceKernelINS2_10policy_hubIdjN4cuda3__47maximumIvEEE10Policy1000EPdjS8_dNS5_3std3__410__identityEEEvT0_PT3_T1_NS0_13GridEvenShareISI_EET2_T4_E12temp_storage+56];
	setp.lt.f64 	%p156, %fd263, %fd264;
	selp.f64 	%fd265, %fd264, %fd263, %p156;
	ld.shared.f64 	%fd266, [_ZZN3cub18CUB_300001_SM_10006detail6reduce18DeviceReduceKernelINS2_10policy_hubIdjN4cuda3__47maximumIvEEE10Policy1000EPdjS8_dNS5_3std3__410__identityEEEvT0_PT3_T1_NS0_13GridEvenShareISI_EET2_T4_E12temp_storage+64];
	setp.lt.f64 	%p157, %fd265, %fd266;
	selp.f64 	%fd374, %fd266, %fd265, %p157;
	bra.uni 	$L__BB6_71;
$L__BB6_36:
	sub.s32 	%r55, %r1, %r5;
	setp.gt.u32 	%p2, %r55, 2047;
	@%p2 bra 	$L__BB6_55;
	mov.u32 	%r56, %tid.x;
	setp.ge.u32 	%p51, %r56, %r55;
	mov.f64 	%fd367, 0d0000000000000000;
	mov.u32 	%r529, %r56;
	@%p51 bra 	$L__BB6_39;
	add.s32 	%r176, %r5, %r56;
	mul.wide.u32 	%rd65, %r176, 8;
	add.s64 	%rd64, %rd1, %rd65;
	// begin inline asm
	ld.global.nc.u64 %rd63, [%rd64];
	// end inline asm
	mov.b64 	%fd367, %rd63;
	add.s32 	%r529, %r56, 256;
$L__BB6_39:
	setp.ge.u32 	%p52, %r529, %r55;
	@%p52 bra 	$L__BB6_46;
	not.b32 	%r177, %r529;
	add.s32 	%r59, %r1, %r177;
	and.b32  	%r178, %r59, 768;
	setp.eq.s32 	%p53, %r178, 768;
	@%p53 bra 	$L__BB6_43;
	add.s32 	%r527, %r529, %r5;
	shr.u32 	%r179, %r59, 8;
	add.s32 	%r180, %r179, 1;
	and.b32  	%r181, %r180, 3;
	neg.s32 	%r526, %r181;
$L__BB6_42:
	.pragma "nounroll";
	mul.wide.u32 	%rd68, %r527, 8;
	add.s64 	%rd67, %rd1, %rd68;
	// begin inline asm
	ld.global.nc.u64 %rd66, [%rd67];
	// end inline asm
	mov.b64 	%fd122, %rd66;
	setp.lt.f64 	%p54, %fd367, %fd122;
	selp.f64 	%fd367, %fd122, %fd367, %p54;
	add.s32 	%r529, %r529, 256;
	add.s32 	%r527, %r527, 256;
	add.s32 	%r526, %r526, 1;
	setp.ne.s32 	%p55, %r526, 0;
	@%p55 bra 	$L__BB6_42;
$L__BB6_43:
	sub.s32 	%r182, %r59, %r5;
	setp.lt.u32 	%p56, %r182, 768;
	@%p56 bra 	$L__BB6_46;
	add.s32 	%r531, %r529, 512;
	add.s32 	%r530, %r529, %r5;
$L__BB6_45:
	mul.wide.u32 	%rd77, %r530, 8;
	add.s64 	%rd70, %rd1, %rd77;
	// begin inline asm
	ld.global.nc.u64 %rd69, [%rd70];
	// end inline asm
	mov.b64 	%fd123, %rd69;
	setp.lt.f64 	%p57, %fd367, %fd123;
	selp.f64 	%fd124, %fd123, %fd367, %p57;
	add.s32 	%r183, %r530, 256;
	mul.wide.u32 	%rd78, %r183, 8;
	add.s64 	%rd72, %rd1, %rd78;
	// begin inline asm
	ld.global.nc.u64 %rd71, [%rd72];
	// end inline asm
	mov.b64 	%fd125, %rd71;
	setp.lt.f64 	%p58, %fd124, %fd125;
	selp.f64 	%fd126, %fd125, %fd124, %p58;
	add.s32 	%r184, %r530, 512;
	mul.wide.u32 	%rd79, %r184, 8;
	add.s64 	%rd74, %rd1, %rd79;
	// begin inline asm
	ld.global.nc.u64 %rd73, [%rd74];
	// end inline asm
	mov.b64 	%fd127, %rd73;
	setp.lt.f64 	%p59, %fd126, %fd127;
	selp.f64 	%fd128, %fd127, %fd126, %p59;
	add.s32 	%r185, %r530, 768;
	mul.wide.u32 	%rd80, %r185, 8;
	add.s64 	%rd76, %rd1, %rd80;
	// begin inline asm
	ld.global.nc.u64 %rd75, [%rd76];
	// end inline asm
	mov.b64 	%fd129, %rd75;
	setp.lt.f64 	%p60, %fd128, %fd129;
	selp.f64 	%fd367, %fd129, %fd128, %p60;
	add.s32 	%r73, %r531, 1024;
	add.s32 	%r186, %r531, 512;
	add.s32 	%r530, %r530, 1024;
	setp.lt.s32 	%p61, %r186, %r55;
	mov.u32 	%r531, %r73;
	@%p61 bra 	$L__BB6_45;
$L__BB6_46:
	setp.lt.u32 	%p62, %r55, 256;
	@%p62 bra 	$L__BB6_51;
	// begin inline asm
	mov.u32 %r250, %laneid;
	// end inline asm
	mov.b64 	%rd91, %fd367;
	mov.b64 	{%r252, %r257}, %rd91;
	mov.b32 	%r258, 1;
	mov.b32 	%r299, 31;
	mov.b32 	%r300, -1;
	// begin inline asm
	shfl.sync.down.b32 %r251, %r252, %r258, %r299, %r300;
	// end inline asm
	// begin inline asm
	shfl.sync.down.b32 %r256, %r257, %r258, %r299, %r300;
	// end inline asm
	mov.b64 	%rd92, {%r251, %r256};
	mov.b64 	%fd177, %rd92;
	setp.gt.s32 	%p90, %r250, 30;
	setp.lt.f64 	%p91, %fd367, %fd177;
	selp.f64 	%fd178, %fd177, %fd367, %p91;
	selp.f64 	%fd179, %fd367, %fd178, %p90;
	mov.b64 	%rd93, %fd179;
	mov.b64 	{%r262, %r267}, %rd93;
	mov.b32 	%r268, 2;
	// begin inline asm
	shfl.sync.down.b32 %r261, %r262, %r268, %r299, %r300;
	// end inline asm
	// begin inline asm
	shfl.sync.down.b32 %r266, %r267, %r268, %r299, %r300;
	// end inline asm
	mov.b64 	%rd94, {%r261, %r266};
	mov.b64 	%fd180, %rd94;
	setp.gt.s32 	%p92, %r250, 29;
	setp.lt.f64 	%p93, %fd179, %fd180;
	selp.f64 	%fd181, %fd180, %fd179, %p93;
	selp.f64 	%fd182, %fd179, %fd181, %p92;
	mov.b64 	%rd95, %fd182;
	mov.b64 	{%r272, %r277}, %rd95;
	mov.b32 	%r278, 4;
	// begin inline asm
	shfl.sync.down.b32 %r271, %r272, %r278, %r299, %r300;
	// end inline asm
	// begin inline asm
	shfl.sync.down.b32 %r276, %r277, %r278, %r299, %r300;
	// end inline asm
	mov.b64 	%rd96, {%r271, %r276};
	mov.b64 	%fd183, %rd96;
	setp.gt.s32 	%p94, %r250, 27;
	setp.lt.f64 	%p95, %fd182, %fd183;
	selp.f64 	%fd184, %fd183, %fd182, %p95;
	selp.f64 	%fd185, %fd182, %fd184, %p94;
	mov.b64 	%rd97, %fd185;
	mov.b64 	{%r282, %r287}, %rd97;
	mov.b32 	%r288, 8;
	// begin inline asm
	shfl.sync.down.b32 %r281, %r282, %r288, %r299, %r300;
	// end inline asm
	// begin inline asm
	shfl.sync.down.b32 %r286, %r287, %r288, %r299, %r300;
	// end inline asm
	mov.b64 	%rd98, {%r281, %r286};
	mov.b64 	%fd186, %rd98;
	setp.gt.s32 	%p96, %r250, 23;
	setp.lt.f64 	%p97, %fd185, %fd186;
	selp.f64 	%fd187, %fd186, %fd185, %p97;
	selp.f64 	%fd188, %fd185, %fd187, %p96;
	mov.b64 	%rd99, %fd188;
	mov.b64 	{%r292, %r297}, %rd99;
	mov.b32 	%r298, 16;
	// begin inline asm
	shfl.sync.down.b32 %r291, %r292, %r298, %r299, %r300;
	// end inline asm
	// begin inline asm
	shfl.sync.down.b32 %r296, %r297, %r298, %r299, %r300;
	// end inline asm
	mov.b64 	%rd100, {%r291, %r296};
	mov.b64 	%fd189, %rd100;
	setp.gt.s32 	%p98, %r250, 15;
	setp.lt.f64 	%p99, %fd188, %fd189;
	selp.f64 	%fd37, %fd189, %fd188, %p99;
	selp.f64 	%fd374, %fd188, %fd37, %p98;
	setp.ne.s32 	%p100, %r250, 0;
	@%p100 bra 	$L__BB6_49;
	shr.u32 	%r301, %r56, 2;
	and.b32  	%r302, %r301, 248;
	mov.u32 	%r303, _ZZN3cub18CUB_300001_SM_10006detail6reduce18DeviceReduceKernelINS2_10policy_hubIdjN4cuda3__47maximumIvEEE10Policy1000EPdjS8_dNS5_3std3__410__identityEEEvT0_PT3_T1_NS0_13GridEvenShareISI_EET2_T4_E12temp_storage;
	add.s32 	%r304, %r303, %r302;
	st.shared.f64 	[%r304+8], %fd37;
$L__BB6_49:
	bar.sync 	0;
	setp.ne.s32 	%p101, %r56, 0;
	@%p101 bra 	$L__BB6_71;
	ld.shared.f64 	%fd190, [_ZZN3cub18CUB_300001_SM_10006detail6reduce18DeviceReduceKernelINS2_10policy_hubIdjN4cuda3__47maximumIvEEE10Policy1000EPdjS8_dNS5_3std3__410__identityEEEvT0_PT3_T1_NS0_13GridEvenShareISI_EET2_T4_E12temp_storage+16];
	setp.lt.f64 	%p102, %fd374, %fd190;
	selp.f64 	%fd191, %fd190, %fd374, %p102;
	ld.shared.f64 	%fd192, [_ZZN3cub18CUB_300001_SM_10006detail6reduce18DeviceReduceKernelINS2_10policy_hubIdjN4cuda3__47maximumIvEEE10Policy1000EPdjS8_dNS5_3std3__410__identityEEEvT0_PT3_T1_NS0_13GridEvenShareISI_EET2_T4_E12temp_storage+24];
	setp.lt.f64 	%p103, %fd191, %fd192;
	selp.f64 	%fd193, %fd192, %fd191, %p103;
	ld.shared.f64 	%fd194, [_ZZN3cub18CUB_300001_SM_10006detail6reduce18DeviceReduceKernelINS2_10policy_hubIdjN4cuda3__47maximumIvEEE10Policy1000EPdjS8_dNS5_3std3__410__identityEEEvT0_PT3_T1_NS0_13GridEvenShareISI_EET2_T4_E12temp_storage+32];
	setp.lt.f64 	%p104, %fd193, %fd194;
	selp.f64 	%fd195, %fd194, %fd193, %p104;
	ld.shared.f64 	%fd196, [_ZZN3cub18CUB_300001_SM_10006detail6reduce18DeviceReduceKernelINS2_10policy_hubIdjN4cuda3__47maximumIvEEE10Policy1000EPdjS8_dNS5_3std3__410__identityEEEvT0_PT3_T1_NS0_13GridEvenShareISI_EET2_T4_E12temp_storage+40];
	setp.lt.f64 	%p105, %fd195, %fd196;
	selp.f64 	%fd197, %fd196, %fd195, %p105;
	ld.shared.f64 	%fd198, [_ZZN3cub18CUB_300001_SM_10006detail6reduce18DeviceReduceKernelINS2_10policy_hubIdjN4cuda3__47maximumIvEEE10Policy1000EPdjS8_dNS5_3std3__410__identityEEEvT0_PT3_T1_NS0_13GridEvenShareISI_EET2_T4_E12temp_storage+48];
	setp.lt.f64 	%p106, %fd197, %fd198;
	selp.f64 	%fd199, %fd198, %fd197, %p106;
	ld.shared.f64 	%fd200, [_ZZN3cub18CUB_300001_SM_10006detail6reduce18DeviceReduceKernelINS2_10policy_hubIdjN4cuda3__47maximumIvEEE10Policy1000EPdjS8_dNS5_3std3__410__identityEEEvT0_PT3_T1_NS0_13GridEvenShareISI_EET2_T4_E12temp_storage+56];
	setp.lt.f64 	%p107, %fd199, %fd200;
	selp.f64 	%fd201, %fd200, %fd199, %p107;
	ld.shared.f64 	%fd202, [_ZZN3cub18CUB_300001_SM_10006detail6reduce18DeviceReduceKernelINS2_10policy_hubIdjN4cuda3__47maximumIvEEE10Policy1000EPdjS8_dNS5_3std3__410__identityEEEvT0_PT3_T1_NS0_13GridEvenShareISI_EET2_T4_E12temp_storage+64];
	setp.lt.f64 	%p108, %fd201, %fd202;
	selp.f64 	%fd374, %fd202, %fd201, %p108;
	bra.uni 	$L__BB6_71;
$L__BB6_51:
	// begin inline asm
	mov.u32 %r187, %laneid;
	// end inline asm
	and.b32  	%r238, %r56, 992;
	add.s32 	%r239, %r238, 32;
	setp.gt.u32 	%p63, %r239, %r55;
	not.b32 	%r240, %r238;
	add.s32 	%r241, %r55, %r240;
	selp.b32 	%r236, %r241, 31, %p63;
	mov.b64 	%rd81, %fd367;
	mov.b64 	{%r189, %r194}, %rd81;
	mov.b32 	%r195, 1;
	mov.b32 	%r237, -1;
	// begin inline asm
	shfl.sync.down.b32 %r188, %r189, %r195, %r236, %r237;
	// end inline asm
	// begin inline asm
	shfl.sync.down.b32 %r193, %r194, %r195, %r236, %r237;
	// end inline asm
	mov.b64 	%rd82, {%r188, %r193};
	mov.b64 	%fd130, %rd82;
	setp.lt.s32 	%p64, %r187, %r236;
	setp.lt.f64 	%p65, %fd367, %fd130;
	selp.f64 	%fd131, %fd130, %fd367, %p65;
	selp.f64 	%fd132, %fd131, %fd367, %p64;
	mov.b64 	%rd83, %fd132;
	mov.b64 	{%r199, %r204}, %rd83;
	mov.b32 	%r205, 2;
	// begin inline asm
	shfl.sync.down.b32 %r198, %r199, %r205, %r236, %r237;
	// end inline asm
	// begin inline asm
	shfl.sync.down.b32 %r203, %r204, %r205, %r236, %r237;
	// end inline asm
	mov.b64 	%rd84, {%r198, %r203};
	mov.b64 	%fd133, %rd84;
	add.s32 	%r242, %r187, 2;
	setp.gt.s32 	%p66, %r242, %r236;
	setp.lt.f64 	%p67, %fd132, %fd133;
	selp.f64 	%fd134, %fd133, %fd132, %p67;
	selp.f64 	%fd135, %fd132, %fd134, %p66;
	mov.b64 	%rd85, %fd135;
	mov.b64 	{%r209, %r214}, %rd85;
	mov.b32 	%r215, 4;
	// begin inline asm
	shfl.sync.down.b32 %r208, %r209, %r215, %r236, %r237;
	// end inline asm
	// begin inline asm
	shfl.sync.down.b32 %r213, %r214, %r215, %r236, %r237;
	// end inline asm
	mov.b64 	%rd86, {%r208, %r213};
	mov.b64 	%fd136, %rd86;
	add.s32 	%r243, %r187, 4;
	setp.gt.s32 	%p68, %r243, %r236;
	setp.lt.f64 	%p69, %fd135, %fd136;
	selp.f64 	%fd137, %fd136, %fd135, %p69;
	selp.f64 	%fd138, %fd135, %fd137, %p68;
	mov.b64 	%rd87, %fd138;
	mov.b64 	{%r219, %r224}, %rd87;
	mov.b32 	%r225, 8;
	// begin inline asm
	shfl.sync.down.b32 %r218, %r219, %r225, %r236, %r237;
	// end inline asm
	// begin inline asm
	shfl.sync.down.b32 %r223, %r224, %r225, %r236, %r237;
	// end inline asm
	mov.b64 	%rd88, {%r218, %r223};
	mov.b64 	%fd139, %rd88;
	add.s32 	%r244, %r187, 8;
	setp.gt.s32 	%p70, %r244, %r236;
	setp.lt.f64 	%p71, %fd138, %fd139;
	selp.f64 	%fd140, %fd139, %fd138, %p71;
	selp.f64 	%fd141, %fd138, %fd140, %p70;
	mov.b64 	%rd89, %fd141;
	mov.b64 	{%r229, %r234}, %rd89;
	mov.b32 	%r235, 16;
	// begin inline asm
	shfl.sync.down.b32 %r228, %r229, %r235, %r236, %r237;
	// end inline asm
	// begin inline asm
	shfl.sync.down.b32 %r233, %r234, %r235, %r236, %r237;
	// end inline asm
	mov.b64 	%rd90, {%r228, %r233};
	mov.b64 	%fd142, %rd90;
	add.s32 	%r245, %r187, 16;
	setp.gt.s32 	%p72, %r245, %r236;
	setp.lt.f64 	%p73, %fd141, %fd142;
	selp.f64 	%fd143, %fd142, %fd141, %p73;
	selp.f64 	%fd374, %fd141, %fd143, %p72;
	setp.ne.s32 	%p74, %r187, 0;
	@%p74 bra 	$L__BB6_53;
	shr.u32 	%r246, %r56, 2;
	and.b32  	%r247, %r246, 248;
	mov.u32 	%r248, _ZZN3cub18CUB_300001_SM_10006detail6reduce18DeviceReduceKernelINS2_10policy_hubIdjN4cuda3__47maximumIvEEE10Policy1000EPdjS8_dNS5_3std3__410__identityEEEvT0_PT3_T1_NS0_13GridEvenShareISI_EET2_T4_E12temp_storage;
	add.s32 	%r249, %r248, %r247;
	st.shared.f64 	[%r249+8], %fd374;
$L__BB6_53:
	bar.sync 	0;
	setp.ne.s32 	%p75, %r56, 0;
	@%p75 bra 	$L__BB6_71;
	setp.gt.u32 	%p76, %r55, 32;
	ld.shared.f64 	%fd144, [_ZZN3cub18CUB_300001_SM_10006detail6reduce18DeviceReduceKernelINS2_10policy_hubIdjN4cuda3__47maximumIvEEE10Policy1000EPdjS8_dNS5_3std3__410__identityEEEvT0_PT3_T1_NS0_13GridEvenShareISI_EET2_T4_E12temp_storage+16];
	setp.lt.f64 	%p77, %fd374, %fd144;
	selp.f64 	%fd146, %fd144, %fd374, %p77;
	selp.f64 	%fd147, %fd146, %fd374, %p76;
	setp.gt.u32 	%p78, %r55, 64;
	ld.shared.f64 	%fd149, [_ZZN3cub18CUB_300001_SM_10006detail6reduce18DeviceReduceKernelINS2_10policy_hubIdjN4cuda3__47maximumIvEEE10Policy1000EPdjS8_dNS5_3std3__410__identityEEEvT0_PT3_T1_NS0_13GridEvenShareISI_EET2_T4_E12temp_storage+24];
	setp.lt.f64 	%p79, %fd147, %fd149;
	selp.f64 	%fd151, %fd149, %fd147, %p79;
	selp.f64 	%fd152, %fd151, %fd147, %p78;
	setp.gt.u32 	%p80, %r55, 96;
	ld.shared.f64 	%fd154, [_ZZN3cub18CUB_300001_SM_10006detail6reduce18DeviceReduceKernelINS2_10policy_hubIdjN4cuda3__47maximumIvEEE10Policy1000EPdjS8_dNS5_3std3__410__identityEEEvT0_PT3_T1_NS0_13GridEvenShareISI_EET2_T4_E12temp_storage+32];
	setp.lt.f64 	%p81, %fd152, %fd154;
	selp.f64 	%fd156, %fd154, %fd152, %p81;
	selp.f64 	%fd157, %fd156, %fd152, %p80;
	setp.gt.u32 	%p82, %r55, 128;
	ld.shared.f64 	%fd159, [_ZZN3cub18CUB_300001_SM_10006detail6reduce18DeviceReduceKernelINS2_10policy_hubIdjN4cuda3__47maximumIvEEE10Policy1000EPdjS8_dNS5_3std3__410__identityEEEvT0_PT3_T1_NS0_13GridEvenShareISI_EET2_T4_E12temp_storage+40];
	setp.lt.f64 	%p83, %fd157, %fd159;
	selp.f64 	%fd161, %fd159, %fd157, %p83;
	selp.f64 	%fd162, %fd161, %fd157, %p82;
	setp.gt.u32 	%p84, %r55, 160;
	ld.shared.f64 	%fd164, [_ZZN3cub18CUB_300001_SM_10006detail6reduce18DeviceReduceKernelINS2_10policy_hubIdjN4cuda3__47maximumIvEEE10Policy1000EPdjS8_dNS5_3std3__410__identityEEEvT0_PT3_T1_NS0_13GridEvenShareISI_EET2_T4_E12temp_storage+48];
	setp.lt.f64 	%p85, %fd162, %fd164;
	selp.f64 	%fd166, %fd164, %fd162, %p85;
	selp.f64 	%fd167, %fd166, %fd162, %p84;
	setp.gt.u32 	%p86, %r55, 192;
	ld.shared.f64 	%fd169, [_ZZN3cub18CUB_300001_SM_10006detail6reduce18DeviceReduceKernelINS2_10policy_hubIdjN4cuda3__47maximumIvEEE10Policy1000EPdjS8_dNS5_3std3__410__identityEEEvT0_PT3_T1_NS0_13GridEvenShareISI_EET2_T4_E12temp_storage+56];
	setp.lt.f64 	%p87, %fd167, %fd169;
	selp.f64 	%fd171, %fd169, %fd167, %p87;
	selp.f64 	%fd172, %fd171, %fd167, %p86;
	setp.gt.u32 	%p88, %r55, 224;
	ld.shared.f64 	%fd174, [_ZZN3cub18CUB_300001_SM_10006detail6reduce18DeviceReduceKernelINS2_10policy_hubIdjN4cuda3__47maximumIvEEE10Policy1000EPdjS8_dNS5_3std3__410__identityEEEvT0_PT3_T1_NS0_13GridEvenShareISI_EET2_T4_E12temp_storage+64];
	setp.lt.f64 	%p89, %fd172, %fd174;
	selp.f64 	%fd176, %fd174, %fd172, %p89;
	selp.f64 	%fd374, %fd176, %fd172, %p88;
	bra.uni 	$L__BB6_71;
$L__BB6_55:
	mov.u32 	%r75, %tid.x;
	add.s32 	%r104, %r75, %r5;
	mul.wide.u32 	%rd20, %r104, 8;
	add.s64 	%rd5, %rd1, %rd20;
	// begin inline asm
	ld.global.nc.u64 %rd4, [%rd5];
	// end inline asm
	mov.b64 	%fd56, %rd4;
	add.s64 	%rd7, %rd5, 2048;
	// begin inline asm
	ld.global.nc.u64 %rd6, [%rd7];
	// end inline asm
	mov.b64 	%fd57, %rd6;
	add.s64 	%rd9, %rd5, 4096;
	// begin inline asm
	ld.global.nc.u64 %rd8, [%rd9];
	// end inline asm
	mov.b64 	%fd58, %rd8;
	add.s64 	%rd11, %rd5, 6144;
	// begin inline asm
	ld.global.nc.u64 %rd10, [%rd11];
	// end inline asm
	mov.b64 	%fd59, %rd10;
	add.s64 	%rd13, %rd5, 8192;
	// begin inline asm
	ld.global.nc.u64 %rd12, [%rd13];
	// end inline asm
	mov.b64 	%fd60, %rd12;
	add.s64 	%rd15, %rd5, 10240;
	// begin inline asm
	ld.global.nc.u64 %rd14, [%rd15];
	// end inline asm
	mov.b64 	%fd61, %rd14;
	add.s64 	%rd17, %rd5, 12288;
	// begin inline asm
	ld.global.nc.u64 %rd16, [%rd17];
	// end inline asm
	mov.b64 	%fd62, %rd16;
	add.s64 	%rd19, %rd5, 14336;
	// begin inline asm
	ld.global.nc.u64 %rd18, [%rd19];
	// end inline asm
	mov.b64 	%fd63, %rd18;
	setp.lt.f64 	%p3, %fd56, %fd57;
	selp.f64 	%fd64, %fd57, %fd56, %p3;
	setp.lt.f64 	%p4, %fd64, %fd58;
	selp.f64 	%fd65, %fd58, %fd64, %p4;
	setp.lt.f64 	%p5, %fd65, %fd59;
	selp.f64 	%fd66, %fd59, %fd65, %p5;
	setp.lt.f64 	%p6, %fd66, %fd60;
	selp.f64 	%fd67, %fd60, %fd66, %p6;
	setp.lt.f64 	%p7, %fd67, %fd61;
	selp.f64 	%fd68, %fd61, %fd67, %p7;
	setp.lt.f64 	%p8, %fd68, %fd62;
	selp.f64 	%fd69, %fd62, %fd68, %p8;
	setp.lt.f64 	%p9, %fd69, %fd63;
	selp.f64 	%fd373, %fd63, %fd69, %p9;
	setp.lt.u32 	%p10, %r55, %r4;
	@%p10 bra 	$L__BB6_67;
	add.s32 	%r76, %r4, %r5;
	add.s32 	%r533, %r76, 256;
	add.s32 	%r532, %r76, %r75;
	mov.b32 	%r534, 0;
$L__BB6_57:
	add.s32 	%r5, %r5, %r4;
	add.s32 	%r106, %r1, -2048;
	setp.gt.u32 	%p11, %r5, %r106;
	@%p11 bra 	$L__BB6_59;
	add.s32 	%r107, %r75, %r5;
	mul.wide.u32 	%rd37, %r107, 8;
	add.s64 	%rd22, %rd1, %rd37;
	// begin inline asm
	ld.global.nc.u64 %rd21, [%rd22];
	// end inline asm
	mov.b64 	%fd70, %rd21;
	add.s64 	%rd24, %rd22, 2048;
	// begin inline asm
	ld.global.nc.u64 %rd23, [%rd24];
	// end inline asm
	mov.b64 	%fd71, %rd23;
	add.s64 	%rd26, %rd22, 4096;
	// begin inline asm
	ld.global.nc.u64 %rd25, [%rd26];
	// end inline asm
	mov.b64 	%fd72, %rd25;
	add.s64 	%rd28, %rd22, 6144;
	// begin inline asm
	ld.global.nc.u64 %rd27, [%rd28];
	// end inline asm
	mov.b64 	%fd73, %rd27;
	add.s64 	%rd30, %rd22, 8192;
	// begin inline asm
	ld.global.nc.u64 %rd29, [%rd30];
	// end inline asm
	mov.b64 	%fd74, %rd29;
	add.s64 	%rd32, %rd22, 10240;
	// begin inline asm
	ld.global.nc.u64 %rd31, [%rd32];
	// end inline asm
	mov.b64 	%fd75, %rd31;
	add.s64 	%rd34, %rd22, 12288;
	// begin inline asm
	ld.global.nc.u64 %rd33, [%rd34];
	// end inline asm
	mov.b64 	%fd76, %rd33;
	add.s64 	%rd36, %rd22, 14336;
	// begin inline asm
	ld.global.nc.u64 %rd35, [%rd36];
	// end inline asm
	mov.b64 	%fd77, %rd35;
	setp.lt.f64 	%p12, %fd373, %fd70;
	selp.f64 	%fd78, %fd70, %fd373, %p12;
	setp.lt.f64 	%p13, %fd78, %fd71;
	selp.f64 	%fd79, %fd71, %fd78, %p13;
	setp.lt.f64 	%p14, %fd79, %fd72;
	selp.f64 	%fd80, %fd72, %fd79, %p14;
	setp.lt.f64 	%p15, %fd80, %fd73;
	selp.f64 	%fd81, %fd73, %fd80, %p15;
	setp.lt.f64 	%p16, %fd81, %fd74;
	selp.f64 	%fd82, %fd74, %fd81, %p16;
	setp.lt.f64 	%p17, %fd82, %fd75;
	selp.f64 	%fd83, %fd75, %fd82, %p17;
	setp.lt.f64 	%p18, %fd83, %fd76;
	selp.f64 	%fd84, %fd76, %fd83, %p18;
	setp.lt.f64 	%p19, %fd84, %fd77;
	selp.f64 	%fd373, %fd77, %fd84, %p19;
	sub.s32 	%r108, %r1, %r5;
	setp.lt.u32 	%p20, %r108, %r4;
	add.s32 	%r534, %r534, 1;
	add.s32 	%r533, %r533, %r4;
	add.s32 	%r532, %r532, %r4;
	@%p20 bra 	$L__BB6_67;
	bra.uni 	$L__BB6_57;
$L__BB6_59:
	setp.le.u32 	%p21, %r1, %r5;
	@%p21 bra 	$L__BB6_67;
	sub.s32 	%r87, %r1, %r5;
	setp.ge.s32 	%p22, %r75, %r87;
	@%p22 bra 	$L__BB6_67;
	not.b32 	%r109, %r75;
	add.s32 	%r110, %r1, %r109;
	sub.s32 	%r111, %r110, %r76;
	mul.lo.s32 	%r112, %r2, %r534;
	shl.b32 	%r113, %r112, 11;
	sub.s32 	%r88, %r111, %r113;
	shr.u32 	%r114, %r110, 8;
	add.s32 	%r89, %r114, 1;
	and.b32  	%r115, %r110, 768;
	setp.eq.s32 	%p23, %r115, 768;
	mov.u32 	%r539, %r75;
	@%p23 bra 	$L__BB6_64;
	and.b32  	%r116, %r89, 3;
	neg.s32 	%r536, %r116;
	mov.u32 	%r539, %r75;
$L__BB6_63:
	.pragma "nounroll";
	mul.wide.u32 	%rd40, %r532, 8;
	add.s64 	%rd39, %rd1, %rd40;
	// begin inline asm
	ld.global.nc.u64 %rd38, [%rd39];
	// end inline asm
	mov.b64 	%fd86, %rd38;
	setp.lt.f64 	%p24, %fd373, %fd86;
	selp.f64 	%fd373, %fd86, %fd373, %p24;
	add.s32 	%r539, %r539, 256;
	add.s32 	%r532, %r532, 256;
	add.s32 	%r536, %r536, 1;
	setp.ne.s32 	%p25, %r536, 0;
	@%p25 bra 	$L__BB6_63;
$L__BB6_64:
	setp.lt.u32 	%p26, %r88, 768;
	@%p26 bra 	$L__BB6_67;
	add.s32 	%r541, %r539, 512;
	add.s32 	%r540, %r539, %r533;
$L__BB6_66:
	add.s32 	%r117, %r540, -256;
	mul.wide.u32 	%rd49, %r117, 8;
	add.s64 	%rd42, %rd1, %rd49;
	// begin inline asm
	ld.global.nc.u64 %rd41, [%rd42];
	// end inline asm
	mov.b64 	%fd87, %rd41;
	setp.lt.f64 	%p27, %fd373, %fd87;
	selp.f64 	%fd88, %fd87, %fd373, %p27;
	mul.wide.u32 	%rd50, %r540, 8;
	add.s64 	%rd44, %rd1, %rd50;
	// begin inline asm
	ld.global.nc.u64 %rd43, [%rd44];
	// end inline asm
	mov.b64 	%fd89, %rd43;
	setp.lt.f64 	%p28, %fd88, %fd89;
	selp.f64 	%fd90, %fd89, %fd88, %p28;
	add.s32 	%r118, %r540, 256;
	mul.wide.u32 	%rd51, %r118, 8;
	add.s64 	%rd46, %rd1, %rd51;
	// begin inline asm
	ld.global.nc.u64 %rd45, [%rd46];
	// end inline asm
	mov.b64 	%fd91, %rd45;
	setp.lt.f64 	%p29, %fd90, %fd91;
	selp.f64 	%fd92, %fd91, %fd90, %p29;
	add.s32 	%r119, %r540, 512;
	mul.wide.u32 	%rd52, %r119, 8;
	add.s64 	%rd48, %rd1, %rd52;
	// begin inline asm
	ld.global.nc.u64 %rd47, [%rd48];
	// end inline asm
	mov.b64 	%fd93, %rd47;
	setp.lt.f64 	%p30, %fd92, %fd93;
	selp.f64 	%fd373, %fd93, %fd92, %p30;
	add.s32 	%r102, %r541, 1024;
	add.s32 	%r120, %r541, 512;
	add.s32 	%r540, %r540, 1024;
	setp.lt.s32 	%p31, %r120, %r87;
	mov.u32 	%r541, %r102;
	@%p31 bra 	$L__BB6_66;
$L__BB6_67:
	// begin inline asm
	mov.u32 %r121, %laneid;
	// end inline asm
	mov.b64 	%rd53, %fd373;
	mov.b64 	{%r123, %r128}, %rd53;
	mov.b32 	%r129, 1;
	mov.b32 	%r170, 31;
	mov.b32 	%r171, -1;
	// begin inline asm
	shfl.sync.down.b32 %r122, %r123, %r129, %r170, %r171;
	// end inline asm
	// begin inline asm
	shfl.sync.down.b32 %r127, %r128, %r129, %r170, %r171;
	// end inline asm
	mov.b64 	%rd54, {%r122, %r127};
	mov.b64 	%fd94, %rd54;
	setp.gt.s32 	%p32, %r121, 30;
	setp.lt.f64 	%p33, %fd373, %fd94;
	selp.f64 	%fd95, %fd94, %fd373, %p33;
	selp.f64 	%fd96, %fd373, %fd95, %p32;
	mov.b64 	%rd55, %fd96;
	mov.b64 	{%r133, %r138}, %rd55;
	mov.b32 	%r139, 2;
	// begin inline asm
	shfl.sync.down.b32 %r132, %r133, %r139, %r170, %r171;
	// end inline asm
	// begin inline asm
	shfl.sync.down.b32 %r137, %r138, %r139, %r170, %r171;
	// end inline asm
	mov.b64 	%rd56, {%r132, %r137};
	mov.b64 	%fd97, %rd56;
	setp.gt.s32 	%p34, %r121, 29;
	setp.lt.f64 	%p35, %fd96, %fd97;
	selp.f64 	%fd98, %fd97, %fd96, %p35;
	selp.f64 	%fd99, %fd96, %fd98, %p34;
	mov.b64 	%rd57, %fd99;
	mov.b64 	{%r143, %r148}, %rd57;
	mov.b32 	%r149, 4;
	// begin inline asm
	shfl.sync.down.b32 %r142, %r143, %r149, %r170, %r171;
	// end inline asm
	// begin inline asm
	shfl.sync.down.b32 %r147, %r148, %r149, %r170, %r171;
	// end inline asm
	mov.b64 	%rd58, {%r142, %r147};
	mov.b64 	%fd100, %rd58;
	setp.gt.s32 	%p36, %r121, 27;
	setp.lt.f64 	%p37, %fd99, %fd100;
	selp.f64 	%fd101, %fd100, %fd99, %p37;
	selp.f64 	%fd102, %fd99, %fd101, %p36;
	mov.b64 	%rd59, %fd102;
	mov.b64 	{%r153, %r158}, %rd59;
	mov.b32 	%r159, 8;
	// begin inline asm
	shfl.sync.down.b32 %r152, %r153, %r159, %r170, %r171;
	// end inline asm
	// begin inline asm
	shfl.sync.down.b32 %r157, %r158, %r159, %r170, %r171;
	// end inline asm
	mov.b64 	%rd60, {%r152, %r157};
	mov.b64 	%fd103, %rd60;
	setp.gt.s32 	%p38, %r121, 23;
	setp.lt.f64 	%p39, %fd102, %fd103;
	selp.f64 	%fd104, %fd103, %fd102, %p39;
	selp.f64 	%fd105, %fd102, %fd104, %p38;
	mov.b64 	%rd61, %fd105;
	mov.b64 	{%r163, %r168}, %rd61;
	mov.b32 	%r169, 16;
	// begin inline asm
	shfl.sync.down.b32 %r162, %r163, %r169, %r170, %r171;
	// end inline asm
	// begin inline asm
	shfl.sync.down.b32 %r167, %r168, %r169, %r170, %r171;
	// end inline asm
	mov.b64 	%rd62, {%r162, %r167};
	mov.b64 	%fd106, %rd62;
	setp.gt.s32 	%p40, %r121, 15;
	setp.lt.f64 	%p41, %fd105, %fd106;
	selp.f64 	%fd52, %fd106, %fd105, %p41;
	selp.f64 	%fd374, %fd105, %fd52, %p40;
	setp.ne.s32 	%p42, %r121, 0;
	@%p42 bra 	$L__BB6_69;
	shr.u32 	%r172, %r75, 2;
	and.b32  	%r173, %r172, 248;
	mov.u32 	%r174, _ZZN3cub18CUB_300001_SM_10006detail6reduce18DeviceReduceKernelINS2_10policy_hubIdjN4cuda3__47maximumIvEEE10Policy1000EPdjS8_dNS5_3std3__410__identityEEEvT0_PT3_T1_NS0_13GridEvenShareISI_EET2_T4_E12temp_storage;
	add.s32 	%r175, %r174, %r173;
	st.shared.f64 	[%r175+8], %fd52;
$L__BB6_69:
	bar.sync 	0;
	setp.ne.s32 	%p43, %r75, 0;
	@%p43 bra 	$L__BB6_71;
	ld.shared.f64 	%fd107, [_ZZN3cub18CUB_300001_SM_10006detail6reduce18DeviceReduceKernelINS2_10policy_hubIdjN4cuda3__47maximumIvEEE10Policy1000EPdjS8_dNS5_3std3__410__identityEEEvT0_PT3_T1_NS0_13GridEvenShareISI_EET2_T4_E12temp_storage+16];
	setp.lt.f64 	%p44, %fd374, %fd107;
	selp.f64 	%fd108, %fd107, %fd374, %p44;
	ld.shared.f64 	%fd109, [_ZZN3cub18CUB_300001_SM_10006detail6reduce18DeviceReduceKernelINS2_10policy_hubIdjN4cuda3__47maximumIvEEE10Policy1000EPdjS8_dNS5_3std3__410__identityEEEvT0_PT3_T1_NS0_13GridEvenShareISI_EET2_T4_E12temp_storage+24];
	setp.lt.f64 	%p45, %fd108, %fd109;
	selp.f64 	%fd110, %fd109, %fd108, %p45;
	ld.shared.f64 	%fd111, [_ZZN3cub18CUB_300001_SM_10006detail6reduce18DeviceReduceKernelINS2_10policy_hubIdjN4cuda3__47maximumIvEEE10Policy1000EPdjS8_dNS5_3std3__410__identityEEEvT0_PT3_T1_NS0_13GridEvenShareISI_EET2_T4_E12temp_storage+32];
	setp.lt.f64 	%p46, %fd110, %fd111;
	selp.f64 	%fd112, %fd111, %fd110, %p46;
	ld.shared.f64 	%fd113, [_ZZN3cub18CUB_300001_SM_10006detail6reduce18DeviceReduceKernelINS2_10policy_hubIdjN4cuda3__47maximumIvEEE10Policy1000EPdjS8_dNS5_3std3__410__identityEEEvT0_PT3_T1_NS0_13GridEvenShareISI_EET2_T4_E12temp_storage+40];
	setp.lt.f64 	%p47, %fd112, %fd113;
	selp.f64 	%fd114, %fd113, %fd112, %p47;
	ld.shared.f64 	%fd115, [_ZZN3cub18CUB_300001_SM_10006detail6reduce18DeviceReduceKernelINS2_10policy_hubIdjN4cuda3__47maximumIvEEE10Policy1000EPdjS8_dNS5_3std3__410__identityEEEvT0_PT3_T1_NS0_13GridEvenShareISI_EET2_T4_E12temp_storage+48];
	setp.lt.f64 	%p48, %fd114, %fd115;
	selp.f64 	%fd116, %fd115, %fd114, %p48;
	ld.shared.f64 	%fd117, [_ZZN3cub18CUB_300001_SM_10006detail6reduce18DeviceReduceKernelINS2_10policy_hubIdjN4cuda3__47maximumIvEEE10Policy1000EPdjS8_dNS5_3std3__410__identityEEEvT0_PT3_T1_NS0_13GridEvenShareISI_EET2_T4_E12temp_storage+56];
	setp.lt.f64 	%p49, %fd116, %fd117;
	selp.f64 	%fd118, %fd117, %fd116, %p49;
	ld.shared.f64 	%fd119, [_ZZN3cub18CUB_300001_SM_10006detail6reduce18DeviceReduceKernelINS2_10policy_hubIdjN4cuda3__47maximumIvEEE10Policy1000EPdjS8_dNS5_3std3__410__identityEEEvT0_PT3_T1_NS0_13GridEvenShareISI_EET2_T4_E12temp_storage+64];
	setp.lt.f64 	%p50, %fd118, %fd119;
	selp.f64 	%fd374, %fd119, %fd118, %p50;
$L__BB6_71:
	mov.u32 	%r507, %tid.x;
	setp.ne.s32 	%p216, %r507, 0;
	@%p216 bra 	$L__BB6_73;
	ld.param.u64 	%rd196, [_ZN3cub18CUB_300001_SM_10006detail6reduce18DeviceReduceKernelINS2_10policy_hubIdjN4cuda3__47maximumIvEEE10Policy1000EPdjS8_dNS5_3std3__410__identityEEEvT0_PT3_T1_NS0_13GridEvenShareISI_EET2_T4__param_1];
	cvta.to.global.u64 	%rd193, %rd196;
	mul.wide.u32 	%rd194, %r3, 8;
	add.s64 	%rd195, %rd193, %rd194;
	st.global.f64 	[%rd195], %fd374;
$L__BB6_73:
	ret;

}
	// .globl	_ZN3cub18CUB_300001_SM_10006detail6reduce28DeviceReduceSingleTileKernelINS2_10policy_hubIdjN4cuda3__47maximumIvEEE10Policy1000EPdSB_iS8_ddNS5_3std3__410__identityEEEvT0_T1_T2_T3_T4_T6_
.visible .entry _ZN3cub18CUB_300001_SM_10006detail6reduce28DeviceReduceSingleTileKernelINS2_10policy_hubIdjN4cuda3__47maximumIvEEE10Policy1000EPdSB_iS8_ddNS5_3std3__410__identityEEEvT0_T1_T2_T3_T4_T6_(
	.param .u64 .ptr .align 1 _ZN3cub18CUB_300001_SM_10006detail6reduce28DeviceReduceSingleTileKernelINS2_10policy_hubIdjN4cuda3__47maximumIvEEE10Policy1000EPdSB_iS8_ddNS5_3std3__410__identityEEEvT0_T1_T2_T3_T4_T6__param_0,
	.param .u64 .ptr .align 1 _ZN3cub18CUB_300001_SM_10006detail6reduce28DeviceReduceSingleTileKernelINS2_10policy_hubIdjN4cuda3__47maximumIvEEE10Policy1000EPdSB_iS8_ddNS5_3std3__410__identityEEEvT0_T1_T2_T3_T4_T6__param_1,
	.param .u32 _ZN3cub18CUB_300001_SM_10006detail6reduce28DeviceReduceSingleTileKernelINS2_10policy_hubIdjN4cuda3__47maximumIvEEE10Policy1000EPdSB_iS8_ddNS5_3std3__410__identityEEEvT0_T1_T2_T3_T4_T6__param_2,
	.param .align 1 .b8 _ZN3cub18CUB_300001_SM_10006detail6reduce28DeviceReduceSingleTileKernelINS2_10policy_hubIdjN4cuda3__47maximumIvEEE10Policy1000EPdSB_iS8_ddNS5_3std3__410__identityEEEvT0_T1_T2_T3_T4_T6__param_3[1],
	.param .f64 _ZN3cub18CUB_300001_SM_10006detail6reduce28DeviceReduceSingleTileKernelINS2_10policy_hubIdjN4cuda3__47maximumIvEEE10Policy1000EPdSB_iS8_ddNS5_3std3__410__identityEEEvT0_T1_T2_T3_T4_T6__param_4,
	.param .align 1 .b8 _ZN3cub18CUB_300001_SM_10006detail6reduce28DeviceReduceSingleTileKernelINS2_10policy_hubIdjN4cuda3__47maximumIvEEE10Policy1000EPdSB_iS8_ddNS5_3std3__410__identityEEEvT0_T1_T2_T3_T4_T6__param_5[1]
)
.maxntid 256
.minnctapersm 1
{
	.reg .pred 	%p<220>;
	.reg .b32 	%r<472>;
	.reg .b64 	%rd<206>;
	.reg .b64 	%fd<381>;
	// demoted variable
	.shared .align 8 .b8 _ZZN3cub18CUB_300001_SM_10006detail6reduce28DeviceReduceSingleTileKernelINS2_10policy_hubIdjN4cuda3__47maximumIvEEE10Policy1000EPdSB_iS8_ddNS5_3std3__410__identityEEEvT0_T1_T2_T3_T4_T6_E12temp_storage[80];
	ld.param.u64 	%rd15, [_ZN3cub18CUB_300001_SM_10006detail6reduce28DeviceReduceSingleTileKernelINS2_10policy_hubIdjN4cuda3__47maximumIvEEE10Policy1000EPdSB_iS8_ddNS5_3std3__410__identityEEEvT0_T1_T2_T3_T4_T6__param_0];
	ld.param.u64 	%rd16, [_ZN3cub18CUB_300001_SM_10006detail6reduce28DeviceReduceSingleTileKernelINS2_10policy_hubIdjN4cuda3__47maximumIvEEE10Policy1000EPdSB_iS8_ddNS5_3std3__410__identityEEEvT0_T1_T2_T3_T4_T6__param_1];
	ld.param.u32 	%r68, [_ZN3cub18CUB_300001_SM_10006detail6reduce28DeviceReduceSingleTileKernelINS2_10policy_hubIdjN4cuda3__47maximumIvEEE10Policy1000EPdSB_iS8_ddNS5_3std3__410__identityEEEvT0_T1_T2_T3_T4_T6__param_2];
	ld.param.f64 	%fd58, [_ZN3cub18CUB_300001_SM_10006detail6reduce28DeviceReduceSingleTileKernelINS2_10policy_hubIdjN4cuda3__47maximumIvEEE10Policy1000EPdSB_iS8_ddNS5_3std3__410__identityEEEvT0_T1_T2_T3_T4_T6__param_4];
	cvta.to.global.u64 	%rd1, %rd16;
	setp.ne.s32 	%p1, %r68, 0;
	@%p1 bra 	$L__BB7_3;
	mov.u32 	%r445, %tid.x;
	setp.ne.s32 	%p219, %r445, 0;
	@%p219 bra 	$L__BB7_74;
	st.global.f64 	[%rd1], %fd58;
	bra.uni 	$L__BB7_74;
$L__BB7_3:
	and.b64  	%rd17, %rd15, 31;
	setp.ne.s64 	%p2, %rd17, 0;
	@%p2 bra 	$L__BB7_38;
	setp.gt.s32 	%p110, %r68, 2047;
	@%p110 bra 	$L__BB7_22;
	mov.u32 	%r1, %tid.x;
	setp.ge.s32 	%p159, %r1, %r68;
	mov.f64 	%fd359, 0d0000000000000000;
	mov.u32 	%r449, %r1;
	@%p159 bra 	$L__BB7_7;
	mul.wide.u32 	%rd169, %r1, 8;
	add.s64 	%rd168, %rd15, %rd169;
	// begin inline asm
	ld.global.nc.u64 %rd167, [%rd168];
	// end inline asm
	mov.b64 	%fd359, %rd167;
	add.s32 	%r449, %r1, 256;
$L__BB7_7:
	setp.ge.s32 	%p160, %r449, %r68;
	@%p160 bra 	$L__BB7_13;
	not.b32 	%r321, %r449;
	add.s32 	%r4, %r68, %r321;
	and.b32  	%r322, %r4, 768;
	setp.eq.s32 	%p161, %r322, 768;
	@%p161 bra 	$L__BB7_11;
	mul.wide.u32 	%rd170, %r449, 8;
	add.s64 	%rd202, %rd15, %rd170;
	shr.u32 	%r323, %r4, 8;
	add.s32 	%r324, %r323, 1;
	and.b32  	%r325, %r324, 3;
	neg.s32 	%r447, %r325;
$L__BB7_10:
	.pragma "nounroll";
	// begin inline asm
	ld.global.nc.u64 %rd171, [%rd202];
	// end inline asm
	mov.b64 	%fd272, %rd171;
	setp.lt.f64 	%p162, %fd359, %fd272;
	selp.f64 	%fd359, %fd272, %fd359, %p162;
	add.s32 	%r449, %r449, 256;
	add.s64 	%rd202, %rd202, 2048;
	add.s32 	%r447, %r447, 1;
	setp.ne.s32 	%p163, %r447, 0;
	@%p163 bra 	$L__BB7_10;
$L__BB7_11:
	setp.lt.u32 	%p164, %r4, 768;
	@%p164 bra 	$L__BB7_13;
$L__BB7_12:
	mul.wide.s32 	%rd181, %r449, 8;
	add.s64 	%rd174, %rd15, %rd181;
	// begin inline asm
	ld.global.nc.u64 %rd173, [%rd174];
	// end inline asm
	mov.b64 	%fd273, %rd173;
	setp.lt.f64 	%p165, %fd359, %fd273;
	selp.f64 	%fd274, %fd273, %fd359, %p165;
	add.s64 	%rd176, %rd174, 2048;
	// begin inline asm
	ld.global.nc.u64 %rd175, [%rd176];
	// end inline asm
	mov.b64 	%fd275, %rd175;
	setp.lt.f64 	%p166, %fd274, %fd275;
	selp.f64 	%fd276, %fd275, %fd274, %p166;
	add.s64 	%rd178, %rd174, 4096;
	// begin inline asm
	ld.global.nc.u64 %rd177, [%rd178];
	// end inline asm
	mov.b64 	%fd277, %rd177;
	setp.lt.f64 	%p167, %fd276, %fd277;
	selp.f64 	%fd278, %fd277, %fd276, %p167;
	add.s64 	%rd180, %rd174, 6144;
	// begin inline asm
	ld.global.nc.u64 %rd179, [%rd180];
	// end inline asm
	mov.b64 	%fd279, %rd179;
	setp.lt.f64 	%p168, %fd278, %fd279;
	selp.f64 	%fd359, %fd279, %fd278, %p168;
	add.s32 	%r449, %r449, 1024;
	setp.lt.s32 	%p169, %r449, %r68;
	@%p169 bra 	$L__BB7_12;
$L__BB7_13:
	setp.lt.s32 	%p170, %r68, 256;
	@%p170 bra 	$L__BB7_18;
	// begin inline asm
	mov.u32 %r389, %laneid;
	// end inline asm
	mov.b64 	%rd192, %fd359;
	mov.b64 	{%r391, %r396}, %rd192;
	mov.b32 	%r397, 1;
	mov.b32 	%r438, 31;
	mov.b32 	%r439, -1;
	// begin inline asm
	shfl.sync.down.b32 %r390, %r391, %r397, %r438, %r439;
	// end inline asm
	// begin inline asm
	shfl.sync.down.b32 %r395, %r396, %r397, %r438, %r439;
	// end inline asm
	mov.b64 	%rd193, {%r390, %r395};
	mov.b64 	%fd327, %rd193;
	setp.gt.s32 	%p198, %r389, 30;
	setp.lt.f64 	%p199, %fd359, %fd327;
	selp.f64 	%fd328, %fd327, %fd359, %p199;
	selp.f64 	%fd329, %fd359, %fd328, %p198;
	mov.b64 	%rd194, %fd329;
	mov.b64 	{%r401, %r406}, %rd194;
	mov.b32 	%r407, 2;
	// begin inline asm
	shfl.sync.down.b32 %r400, %r401, %r407, %r438, %r439;
	// end inline asm
	// begin inline asm
	shfl.sync.down.b32 %r405, %r406, %r407, %r438, %r439;
	// end inline asm
	mov.b64 	%rd195, {%r400, %r405};
	mov.b64 	%fd330, %rd195;
	setp.gt.s32 	%p200, %r389, 29;
	setp.lt.f64 	%p201, %fd329, %fd330;
	selp.f64 	%fd331, %fd330, %fd329, %p201;
	selp.f64 	%fd332, %fd329, %fd331, %p200;
	mov.b64 	%rd196, %fd332;
	mov.b64 	{%r411, %r416}, %rd196;
	mov.b32 	%r417, 4;
	// begin inline asm
	shfl.sync.down.b32 %r410, %r411, %r417, %r438, %r439;
	// end inline asm
	// begin inline asm
	shfl.sync.down.b32 %r415, %r416, %r417, %r438, %r439;
	// end inline asm
	mov.b64 	%rd197, {%r410, %r415};
	mov.b64 	%fd333, %rd197;
	setp.gt.s32 	%p202, %r389, 27;
	setp.lt.f64 	%p203, %fd332, %fd333;
	selp.f64 	%fd334, %fd333, %fd332, %p203;
	selp.f64 	%fd335, %fd332, %fd334, %p202;
	mov.b64 	%rd198, %fd335;
	mov.b64 	{%r421, %r426}, %rd198;
	mov.b32 	%r427, 8;
	// begin inline asm
	shfl.sync.down.b32 %r420, %r421, %r427, %r438, %r439;
	// end inline asm
	// begin inline asm
	shfl.sync.down.b32 %r425, %r426, %r427, %r438, %r439;
	// end inline asm
	mov.b64 	%rd199, {%r420, %r425};
	mov.b64 	%fd336, %rd199;
	setp.gt.s32 	%p204, %r389, 23;
	setp.lt.f64 	%p205, %fd335, %fd336;
	selp.f64 	%fd337, %fd336, %fd335, %p205;
	selp.f64 	%fd338, %fd335, %fd337, %p204;
	mov.b64 	%rd200, %fd338;
	mov.b64 	{%r431, %r436}, %rd200;
	mov.b32 	%r437, 16;
	// begin inline asm
	shfl.sync.down.b32 %r430, %r431, %r437, %r438, %r439;
	// end inline asm
	// begin inline asm
	shfl.sync.down.b32 %r435, %r436, %r437, %r438, %r439;
	// end inline asm
	mov.b64 	%rd201, {%r430, %r435};
	mov.b64 	%fd339, %rd201;
	setp.gt.s32 	%p206, %r389, 15;
	setp.lt.f64 	%p207, %fd338, %fd339;
	selp.f64 	%fd10, %fd339, %fd338, %p207;
	selp.f64 	%fd380, %fd338, %fd10, %p206;
	setp.ne.s32 	%p208, %r389, 0;
	@%p208 bra 	$L__BB7_16;
	shr.u32 	%r440, %r1, 2;
	and.b32  	%r441, %r440, 248;
	mov.u32 	%r442, _ZZN3cub18CUB_300001_SM_10006detail6reduce28DeviceReduceSingleTileKernelINS2_10policy_hubIdjN4cuda3__47maximumIvEEE10Policy1000EPdSB_iS8_ddNS5_3std3__410__identityEEEvT0_T1_T2_T3_T4_T6_E12temp_storage;
	add.s32 	%r443, %r442, %r441;
	st.shared.f64 	[%r443+8], %fd10;
$L__BB7_16:
	bar.sync 	0;
	setp.ne.s32 	%p209, %r1, 0;
	@%p209 bra 	$L__BB7_72;
	ld.shared.f64 	%fd340, [_ZZN3cub18CUB_300001_SM_10006detail6reduce28DeviceReduceSingleTileKernelINS2_10policy_hubIdjN4cuda3__47maximumIvEEE10Policy1000EPdSB_iS8_ddNS5_3std3__410__identityEEEvT0_T1_T2_T3_T4_T6_E12temp_storage+16];
	setp.lt.f64 	%p210, %fd380, %fd340;
	selp.f64 	%fd341, %fd340, %fd380, %p210;
	ld.shared.f64 	%fd342, [_ZZN3cub18CUB_300001_SM_10006detail6reduce28DeviceReduceSingleTileKernelINS2_10policy_hubIdjN4cuda3__47maximumIvEEE10Policy1000EPdSB_iS8_ddNS5_3std3__410__identityEEEvT0_T1_T2_T3_T4_T6_E12temp_storage+24];
	setp.lt.f64 	%p211, %fd341, %fd342;
	selp.f64 	%fd343, %fd342, %fd341, %p211;
	ld.shared.f64 	%fd344, [_ZZN3cub18CUB_300001_SM_10006detail6reduce28DeviceReduceSingleTileKernelINS2_10policy_hubIdjN4cuda3__47maximumIvEEE10Policy1000EPdSB_iS8_ddNS5_3std3__410__identityEEEvT0_T1_T2_T3_T4_T6_E12temp_storage+32];
	setp.lt.f64 	%p212, %fd343, %fd344;
	selp.f64 	%fd345, %fd344, %fd343, %p212;
	ld.shared.f64 	%fd346, [_ZZN3cub18CUB_300001_SM_10006detail6reduce28DeviceReduceSingleTileKernelINS2_10policy_hubIdjN4cuda3__47maximumIvEEE10Policy1000EPdSB_iS8_ddNS5_3std3__410__identityEEEvT0_T1_T2_T3_T4_T6_E12temp_storage+40];
	setp.lt.f64 	%p213, %fd345, %fd346;
	selp.f64 	%fd347, %fd346, %fd345, %p213;
	ld.shared.f64 	%fd348, [_ZZN3cub18CUB_300001_SM_10006detail6reduce28DeviceReduceSingleTileKernelINS2_10policy_hubIdjN4cuda3__47maximumIvEEE10Policy1000EPdSB_iS8_ddNS5_3std3__410__identityEEEvT0_T1_T2_T3_T4_T6_E12temp_storage+48];
	setp.lt.f64 	%p214, %fd347, %fd348;
	selp.f64 	%fd349, %fd348, %fd347, %p214;
	ld.shared.f64 	%fd350, [_ZZN3cub18CUB_300001_SM_10006detail6reduce28DeviceReduceSingleTileKernelINS2_10policy_hubIdjN4cuda3__47maximumIvEEE10Policy1000EPdSB_iS8_ddNS5_3std3__410__identityEEEvT0_T1_T2_T3_T4_T6_E12temp_storage+56];
	setp.lt.f64 	%p215, %fd349, %fd350;
	selp.f64 	%fd351, %fd350, %fd349, %p215;
	ld.shared.f64 	%fd352, [_ZZN3cub18CUB_300001_SM_10006detail6reduce28DeviceReduceSingleTileKernelINS2_10policy_hubIdjN4cuda3__47maximumIvEEE10Policy1000EPdSB_iS8_ddNS5_3std3__410__identityEEEvT0_T1_T2_T3_T4_T6_E12temp_storage+64];
	setp.lt.f64 	%p216, %fd351, %fd352;
	selp.f64 	%fd380, %fd352, %fd351, %p216;
	bra.uni 	$L__BB7_72;
$L__BB7_18:
	// begin inline asm
	mov.u32 %r326, %laneid;
	// end inline asm
	and.b32  	%r377, %r1, 992;
	add.s32 	%r378, %r377, 32;
	setp.gt.s32 	%p171, %r378, %r68;
	not.b32 	%r379, %r377;
	add.s32 	%r380, %r68, %r379;
	selp.b32 	%r375, %r380, 31, %p171;
	mov.b64 	%rd182, %fd359;
	mov.b64 	{%r328, %r333}, %rd182;
	mov.b32 	%r334, 1;
	mov.b32 	%r376, -1;
	// begin inline asm
	shfl.sync.down.b32 %r327, %r328, %r334, %r375, %r376;
	// end inline asm
	// begin inline asm
	shfl.sync.down.b32 %r332, %r333, %r334, %r375, %r376;
	// end inline asm
	mov.b64 	%rd183, {%r327, %r332};
	mov.b64 	%fd280, %rd183;
	setp.lt.s32 	%p172, %r326, %r375;
	setp.lt.f64 	%p173, %fd359, %fd280;
	selp.f64 	%fd281, %fd280, %fd359, %p173;
	selp.f64 	%fd282, %fd281, %fd359, %p172;
	mov.b64 	%rd184, %fd282;
	mov.b64 	{%r338, %r343}, %rd184;
	mov.b32 	%r344, 2;
	// begin inline asm
	shfl.sync.down.b32 %r337, %r338, %r344, %r375, %r376;
	// end inline asm
	// begin inline asm
	shfl.sync.down.b32 %r342, %r343, %r344, %r375, %r376;
	// end inline asm
	mov.b64 	%rd185, {%r337, %r342};
	mov.b64 	%fd283, %rd185;
	add.s32 	%r381, %r326, 2;
	setp.gt.s32 	%p174, %r381, %r375;
	setp.lt.f64 	%p175, %fd282, %fd283;
	selp.f64 	%fd284, %fd283, %fd282, %p175;
	selp.f64 	%fd285, %fd282, %fd284, %p174;
	mov.b64 	%rd186, %fd285;
	mov.b64 	{%r348, %r353}, %rd186;
	mov.b32 	%r354, 4;
	// begin inline asm
	shfl.sync.down.b32 %r347, %r348, %r354, %r375, %r376;
	// end inline asm
	// begin inline asm
	shfl.sync.down.b32 %r352, %r353, %r354, %r375, %r376;
	// end inline asm
	mov.b64 	%rd187, {%r347, %r352};
	mov.b64 	%fd286, %rd187;
	add.s32 	%r382, %r326, 4;
	setp.gt.s32 	%p176, %r382, %r375;
	setp.lt.f64 	%p177, %fd285, %fd286;
	selp.f64 	%fd287, %fd286, %fd285, %p177;
	selp.f64 	%fd288, %fd285, %fd287, %p176;
	mov.b64 	%rd188, %fd288;
	mov.b64 	{%r358, %r363}, %rd188;
	mov.b32 	%r364, 8;
	// begin inline asm
	shfl.sync.down.b32 %r357, %r358, %r364, %r375, %r376;
	// end inline asm
	// begin inline asm
	shfl.sync.down.b32 %r362, %r363, %r364, %r375, %r376;
	// end inline asm
	mov.b64 	%rd189, {%r357, %r362};
	mov.b64 	%fd289, %rd189;
	add.s32 	%r383, %r326, 8;
	setp.gt.s32 	%p178, %r383, %r375;
	setp.lt.f64 	%p179, %fd288, %fd289;
	selp.f64 	%fd290, %fd289, %fd288, %p179;
	selp.f64 	%fd291, %fd288, %fd290, %p178;
	mov.b64 	%rd190, %fd291;
	mov.b64 	{%r368, %r373}, %rd190;
	mov.b32 	%r374, 16;
	// begin inline asm
	shfl.sync.down.b32 %r367, %r368, %r374, %r375, %r376;
	// end inline asm
	// begin inline asm
	shfl.sync.down.b32 %r372, %r373, %r374, %r375, %r376;
	// end inline asm
	mov.b64 	%rd191, {%r367, %r372};
	mov.b64 	%fd292, %rd191;
	add.s32 	%r384, %r326, 16;
	setp.gt.s32 	%p180, %r384, %r375;
	setp.lt.f64 	%p181, %fd291, %fd292;
	selp.f64 	%fd293, %fd292, %fd291, %p181;
	selp.f64 	%fd380, %fd291, %fd293, %p180;
	setp.ne.s32 	%p182, %r326, 0;
	@%p182 bra 	$L__BB7_20;
	shr.u32 	%r385, %r1, 2;
	and.b32  	%r386, %r385, 248;
	mov.u32 	%r387, _ZZN3cub18CUB_300001_SM_10006detail6reduce28DeviceReduceSingleTileKernelINS2_10policy_hubIdjN4cuda3__47maximumIvEEE10Policy1000EPdSB_iS8_ddNS5_3std3__410__identityEEEvT0_T1_T2_T3_T4_T6_E12temp_storage;
	add.s32 	%r388, %r387, %r386;
	st.shared.f64 	[%r388+8], %fd380;
$L__BB7_20:
	bar.sync 	0;
	setp.ne.s32 	%p183, %r1, 0;
	@%p183 bra 	$L__BB7_72;
	setp.gt.s32 	%p184, %r68, 32;
	ld.shared.f64 	%fd294, [_ZZN3cub18CUB_300001_SM_10006detail6reduce28DeviceReduceSingleTileKernelINS2_10policy_hubIdjN4cuda3__47maximumIvEEE10Policy1000EPdSB_iS8_ddNS5_3std3__410__identityEEEvT0_T1_T2_T3_T4_T6_E12temp_storage+16];
	setp.lt.f64 	%p185, %fd380, %fd294;
	selp.f64 	%fd296, %fd294, %fd380, %p185;
	selp.f64 	%fd297, %fd296, %fd380, %p184;
	setp.gt.s32 	%p186, %r68, 64;
	ld.shared.f64 	%fd299, [_ZZN3cub18CUB_300001_SM_10006detail6reduce28DeviceReduceSingleTileKernelINS2_10policy_hubIdjN4cuda3__47maximumIvEEE10Policy1000EPdSB_iS8_ddNS5_3std3__410__identityEEEvT0_T1_T2_T3_T4_T6_E12temp_storage+24];
	setp.lt.f64 	%p187, %fd297, %fd299;
	selp.f64 	%fd301, %fd299, %fd297, %p187;
	selp.f64 	%fd302, %fd301, %fd297, %p186;
	setp.gt.s32 	%p188, %r68, 96;
	ld.shared.f64 	%fd304, [_ZZN3cub18CUB_300001_SM_10006detail6reduce28DeviceReduceSingleTileKernelINS2_10policy_hubIdjN4cuda3__47maximumIvEEE10Policy1000EPdSB_iS8_ddNS5_3std3__410__identityEEEvT0_T1_T2_T3_T4_T6_E12temp_storage+32];
	setp.lt.f64 	%p189, %fd302, %fd304;
	selp.f64 	%fd306, %fd304, %fd302, %p189;
	selp.f64 	%fd307, %fd306, %fd302, %p188;
	setp.gt.s32 	%p190, %r68, 128;
	ld.shared.f64 	%fd309, [_ZZN3cub18CUB_300001_SM_10006detail6reduce28DeviceReduceSingleTileKernelINS2_10policy_hubIdjN4cuda3__47maximumIvEEE10Policy1000EPdSB_iS8_ddNS5_3std3__410__identityEEEvT0_T1_T2_T3_T4_T6_E12temp_storage+40];
	setp.lt.f64 	%p191, %fd307, %fd309;
	selp.f64 	%fd311, %fd309, %fd307, %p191;
	selp.f64 	%fd312, %fd311, %fd307, %p190;
	setp.gt.s32 	%p192, %r68, 160;
	ld.shared.f64 	%fd314, [_ZZN3cub18CUB_300001_SM_10006detail6reduce28DeviceReduceSingleTileKernelINS2_10policy_hubIdjN4cuda3__47maximumIvEEE10Policy1000EPdSB_iS8_ddNS5_3std3__410__identityEEEvT0_T1_T2_T3_T4_T6_E12temp_storage+48];
	setp.lt.f64 	%p193, %fd312, %fd314;
	selp.f64 	%fd316, %fd314, %fd312, %p193;
	selp.f64 	%fd317, %fd316, %fd312, %p192;
	setp.gt.s32 	%p194, %r68, 192;
	ld.shared.f64 	%fd319, [_ZZN3cub18CUB_300001_SM_10006detail6reduce28DeviceReduceSingleTileKernelINS2_10policy_hubIdjN4cuda3__47maximumIvEEE10Policy1000EPdSB_iS8_ddNS5_3std3__410__identityEEEvT0_T1_T2_T3_T4_T6_E12temp_storage+56];
	setp.lt.f64 	%p195, %fd317, %fd319;
	selp.f64 	%fd321, %fd319, %fd317, %p195;
	selp.f64 	%fd322, %fd321, %fd317, %p194;
	setp.gt.s32 	%p196, %r68, 224;
	ld.shared.f64 	%fd324, [_ZZN3cub18CUB_300001_SM_10006detail6reduce28DeviceReduceSingleTileKernelINS2_10policy_hubIdjN4cuda3__47maximumIvEEE10Policy1000EPdSB_iS8_ddNS5_3std3__410__identityEEEvT0_T1_T2_T3_T4_T6_E12temp_storage+64];
	setp.lt.f64 	%p197, %fd322, %fd324;
	selp.f64 	%fd326, %fd324, %fd322, %p197;
	selp.f64 	%fd380, %fd326, %fd322, %p196;
	bra.uni 	$L__BB7_72;
$L__BB7_22:
	mov.u32 	%r13, %tid.x;
	shl.b32 	%r14, %r13, 2;
	mul.wide.u32 	%rd126, %r14, 8;
	add.s64 	%rd116, %rd15, %rd126;
	// begin inline asm
	ld.global.nc.v2.u64 {%rd114, %rd115}, [%rd116];
	// end inline asm
	add.s64 	%rd119, %rd116, 16;
	// begin inline asm
	ld.global.nc.v2.u64 {%rd117, %rd118}, [%rd119];
	// end inline asm
	mov.b64 	%fd206, %rd114;
	mov.b64 	%fd207, %rd115;
	mov.b64 	%fd208, %rd117;
	mov.b64 	%fd209, %rd118;
	add.s64 	%rd122, %rd116, 8192;
	// begin inline asm
	ld.global.nc.v2.u64 {%rd120, %rd121}, [%rd122];
	// end inline asm
	add.s64 	%rd125, %rd116, 8208;
	// begin inline asm
	ld.global.nc.v2.u64 {%rd123, %rd124}, [%rd125];
	// end inline asm
	mov.b64 	%fd210, %rd120;
	mov.b64 	%fd211, %rd121;
	mov.b64 	%fd212, %rd123;
	mov.b64 	%fd213, %rd124;
	setp.lt.f64 	%p111, %fd206, %fd207;
	selp.f64 	%fd214, %fd207, %fd206, %p111;
	setp.lt.f64 	%p112, %fd214, %fd208;
	selp.f64 	%fd215, %fd208, %fd214, %p112;
	setp.lt.f64 	%p113, %fd215, %fd209;
	selp.f64 	%fd216, %fd209, %fd215, %p113;
	setp.lt.f64 	%p114, %fd216, %fd210;
	selp.f64 	%fd217, %fd210, %fd216, %p114;
	setp.lt.f64 	%p115, %fd217, %fd211;
	selp.f64 	%fd218, %fd211, %fd217, %p115;
	setp.lt.f64 	%p116, %fd218, %fd212;
	selp.f64 	%fd219, %fd212, %fd218, %p116;
	setp.lt.f64 	%p117, %fd219, %fd213;
	selp.f64 	%fd366, %fd213, %fd219, %p117;
	setp.lt.u32 	%p118, %r68, 4096;
	mov.b32 	%r452, 2048;
	@%p118 bra 	$L__BB7_26;
	add.s32 	%r15, %r68, -2048;
	mov.b32 	%r452, 2048;
$L__BB7_24:
	add.s32 	%r258, %r452, %r14;
	mul.wide.u32 	%rd139, %r258, 8;
	add.s64 	%rd129, %rd15, %rd139;
	// begin inline asm
	ld.global.nc.v2.u64 {%rd127, %rd128}, [%rd129];
	// end inline asm
	add.s64 	%rd132, %rd129, 16;
	// begin inline asm
	ld.global.nc.v2.u64 {%rd130, %rd131}, [%rd132];
	// end inline asm
	mov.b64 	%fd220, %rd127;
	mov.b64 	%fd221, %rd128;
	mov.b64 	%fd222, %rd130;
	mov.b64 	%fd223, %rd131;
	add.s64 	%rd135, %rd129, 8192;
	// begin inline asm
	ld.global.nc.v2.u64 {%rd133, %rd134}, [%rd135];
	// end inline asm
	add.s64 	%rd138, %rd129, 8208;
	// begin inline asm
	ld.global.nc.v2.u64 {%rd136, %rd137}, [%rd138];
	// end inline asm
	mov.b64 	%fd224, %rd133;
	mov.b64 	%fd225, %rd134;
	mov.b64 	%fd226, %rd136;
	mov.b64 	%fd227, %rd137;
	setp.lt.f64 	%p119, %fd366, %fd220;
	selp.f64 	%fd228, %fd220, %fd366, %p119;
	setp.lt.f64 	%p120, %fd228, %fd221;
	selp.f64 	%fd229, %fd221, %fd228, %p120;
	setp.lt.f64 	%p121, %fd229, %fd222;
	selp.f64 	%fd230, %fd222, %fd229, %p121;
	setp.lt.f64 	%p122, %fd230, %fd223;
	selp.f64 	%fd231, %fd223, %fd230, %p122;
	setp.lt.f64 	%p123, %fd231, %fd224;
	selp.f64 	%fd232, %fd224, %fd231, %p123;
	setp.lt.f64 	%p124, %fd232, %fd225;
	selp.f64 	%fd233, %fd225, %fd232, %p124;
	setp.lt.f64 	%p125, %fd233, %fd226;
	selp.f64 	%fd234, %fd226, %fd233, %p125;
	setp.lt.f64 	%p126, %fd234, %fd227;
	selp.f64 	%fd366, %fd227, %fd234, %p126;
	sub.s32 	%r259, %r68, %r452;
	setp.lt.s32 	%p127, %r259, 2048;
	@%p127 bra 	$L__BB7_34;
	add.s32 	%r452, %r452, 2048;
	setp.le.s32 	%p128, %r452, %r15;
	@%p128 bra 	$L__BB7_24;
$L__BB7_26:
	setp.le.s32 	%p129, %r68, %r452;
	@%p129 bra 	$L__BB7_34;
	sub.s32 	%r19, %r68, %r452;
	setp.ge.s32 	%p130, %r13, %r19;
	@%p130 bra 	$L__BB7_34;
	not.b32 	%r260, %r13;
	add.s32 	%r261, %r68, %r260;
	sub.s32 	%r20, %r261, %r452;
	and.b32  	%r262, %r20, 768;
	setp.eq.s32 	%p131, %r262, 768;
	mov.u32 	%r456, %r13;
	@%p131 bra 	$L__BB7_31;
	add.s32 	%r454, %r13, %r452;
	shr.u32 	%r263, %r20, 8;
	add.s32 	%r264, %r263, 1;
	and.b32  	%r265, %r264, 3;
	neg.s32 	%r453, %r265;
	mov.u32 	%r456, %r13;
$L__BB7_30:
	.pragma "nounroll";
	mul.wide.u32 	%rd142, %r454, 8;
	add.s64 	%rd141, %rd15, %rd142;
	// begin inline asm
	ld.global.nc.u64 %rd140, [%rd141];
	// end inline asm
	mov.b64 	%fd236, %rd140;
	setp.lt.f64 	%p132, %fd366, %fd236;
	selp.f64 	%fd366, %fd236, %fd366, %p132;
	add.s32 	%r456, %r456, 256;
	add.s32 	%r454, %r454, 256;
	add.s32 	%r453, %r453, 1;
	setp.ne.s32 	%p133, %r453, 0;
	@%p133 bra 	$L__BB7_30;
$L__BB7_31:
	setp.lt.u32 	%p134, %r20, 768;
	@%p134 bra 	$L__BB7_34;
	cvt.u64.u32 	%rd143, %r456;
	cvt.u64.u32 	%rd144, %r452;
	add.s64 	%rd145, %rd143, %rd144;
	shl.b64 	%rd146, %rd145, 3;
	add.s64 	%rd147, %rd146, %rd15;
	add.s64 	%rd203, %rd147, 4096;
	add.s32 	%r457, %r456, %r452;
$L__BB7_33:
	mul.wide.u32 	%rd156, %r457, 8;
	add.s64 	%rd149, %rd15, %rd156;
	// begin inline asm
	ld.global.nc.u64 %rd148, [%rd149];
	// end inline asm
	mov.b64 	%fd237, %rd148;
	setp.lt.f64 	%p135, %fd366, %fd237;
	selp.f64 	%fd238, %fd237, %fd366, %p135;
	add.s64 	%rd151, %rd203, -2048;
	// begin inline asm
	ld.global.nc.u64 %rd150, [%rd151];
	// end inline asm
	mov.b64 	%fd239, %rd150;
	setp.lt.f64 	%p136, %fd238, %fd239;
	selp.f64 	%fd240, %fd239, %fd238, %p136;
	// begin inline asm
	ld.global.nc.u64 %rd152, [%rd203];
	// end inline asm
	mov.b64 	%fd241, %rd152;
	setp.lt.f64 	%p137, %fd240, %fd241;
	selp.f64 	%fd242, %fd241, %fd240, %p137;
	add.s64 	%rd155, %rd203, 2048;
	// begin inline asm
	ld.global.nc.u64 %rd154, [%rd155];
	// end inline asm
	mov.b64 	%fd243, %rd154;
	setp.lt.f64 	%p138, %fd242, %fd243;
	selp.f64 	%fd366, %fd243, %fd242, %p138;
	add.s32 	%r456, %r456, 1024;
	add.s64 	%rd203, %rd203, 8192;
	add.s32 	%r457, %r457, 1024;
	setp.lt.s32 	%p139, %r456, %r19;
	@%p139 bra 	$L__BB7_33;
$L__BB7_34:
	// begin inline asm
	mov.u32 %r266, %laneid;
	// end inline asm
	mov.b64 	%rd157, %fd366;
	mov.b64 	{%r268, %r273}, %rd157;
	mov.b32 	%r274, 1;
	mov.b32 	%r315, 31;
	mov.b32 	%r316, -1;
	// begin inline asm
	shfl.sync.down.b32 %r267, %r268, %r274, %r315, %r316;
	// end inline asm
	// begin inline asm
	shfl.sync.down.b32 %r272, %r273, %r274, %r315, %r316;
	// end inline asm
	mov.b64 	%rd158, {%r267, %r272};
	mov.b64 	%fd244, %rd158;
	setp.gt.s32 	%p140, %r266, 30;
	setp.lt.f64 	%p141, %fd366, %fd244;
	selp.f64 	%fd245, %fd244, %fd366, %p141;
	selp.f64 	%fd246, %fd366, %fd245, %p140;
	mov.b64 	%rd159, %fd246;
	mov.b64 	{%r278, %r283}, %rd159;
	mov.b32 	%r284, 2;
	// begin inline asm
	shfl.sync.down.b32 %r277, %r278, %r284, %r315, %r316;
	// end inline asm
	// begin inline asm
	shfl.sync.down.b32 %r282, %r283, %r284, %r315, %r316;
	// end inline asm
	mov.b64 	%rd160, {%r277, %r282};
	mov.b64 	%fd247, %rd160;
	setp.gt.s32 	%p142, %r266, 29;
	setp.lt.f64 	%p143, %fd246, %fd247;
	selp.f64 	%fd248, %fd247, %fd246, %p143;
	selp.f64 	%fd249, %fd246, %fd248, %p142;
	mov.b64 	%rd161, %fd249;
	mov.b64 	{%r288, %r293}, %rd161;
	mov.b32 	%r294, 4;
	// begin inline asm
	shfl.sync.down.b32 %r287, %r288, %r294, %r315, %r316;
	// end inline asm
	// begin inline asm
	shfl.sync.down.b32 %r292, %r293, %r294, %r315, %r316;
	// end inline asm
	mov.b64 	%rd162, {%r287, %r292};
	mov.b64 	%fd250, %rd162;
	setp.gt.s32 	%p144, %r266, 27;
	setp.lt.f64 	%p145, %fd249, %fd250;
	selp.f64 	%fd251, %fd250, %fd249, %p145;
	selp.f64 	%fd252, %fd249, %fd251, %p144;
	mov.b64 	%rd163, %fd252;
	mov.b64 	{%r298, %r303}, %rd163;
	mov.b32 	%r304, 8;
	// begin inline asm
	shfl.sync.down.b32 %r297, %r298, %r304, %r315, %r316;
	// end inline asm
	// begin inline asm
	shfl.sync.down.b32 %r302, %r303, %r304, %r315, %r316;
	// end inline asm
	mov.b64 	%rd164, {%r297, %r302};
	mov.b64 	%fd253, %rd164;
	setp.gt.s32 	%p146, %r266, 23;
	setp.lt.f64 	%p147, %fd252, %fd253;
	selp.f64 	%fd254, %fd253, %fd252, %p147;
	selp.f64 	%fd255, %fd252, %fd254, %p146;
	mov.b64 	%rd165, %fd255;
	mov.b64 	{%r308, %r313}, %rd165;
	mov.b32 	%r314, 16;
	// begin inline asm
	shfl.sync.down.b32 %r307, %r308, %r314, %r315, %r316;
	// end inline asm
	// begin inline asm
	shfl.sync.down.b32 %r312, %r313, %r314, %r315, %r316;
	// end inline asm
	mov.b64 	%rd166, {%r307, %r312};
	mov.b64 	%fd256, %rd166;
	setp.gt.s32 	%p148, %r266, 15;
	setp.lt.f64 	%p149, %fd255, %fd256;
	selp.f64 	%fd26, %fd256, %fd255, %p149;
	selp.f64 	%fd380, %fd255, %fd26, %p148;
	setp.ne.s32 	%p150, %r266, 0;
	@%p150 bra 	$L__BB7_36;
	shr.u32 	%r317, %r13, 2;
	and.b32  	%r318, %r317, 248;
	mov.u32 	%r319, _ZZN3cub18CUB_300001_SM_10006detail6reduce28DeviceReduceSingleTileKernelINS2_10policy_hubIdjN4cuda3__47maximumIvEEE10Policy1000EPdSB_iS8_ddNS5_3std3__410__identityEEEvT0_T1_T2_T3_T4_T6_E12temp_storage;
	add.s32 	%r320, %r319, %r318;
	st.shared.f64 	[%r320+8], %fd26;
$L__BB7_36:
	bar.sync 	0;
	setp.ne.s32 	%p151, %r13, 0;
	@%p151 bra 	$L__BB7_72;
	ld.shared.f64 	%fd257, [_ZZN3cub18CUB_300001_SM_10006detail6reduce28DeviceReduceSingleTileKernelINS2_10policy_hubIdjN4cuda3__47maximumIvEEE10Policy1000EPdSB_iS8_ddNS5_3std3__410__identityEEEvT0_T1_T2_T3_T4_T6_E12temp_storage+16];
	setp.lt.f64 	%p152, %fd380, %fd257;
	selp.f64 	%fd258, %fd257, %fd380, %p152;
	ld.shared.f64 	%fd259, [_ZZN3cub18CUB_300001_SM_10006detail6reduce28DeviceReduceSingleTileKernelINS2_10policy_hubIdjN4cuda3__47maximumIvEEE10Policy1000EPdSB_iS8_ddNS5_3std3__410__identityEEEvT0_T1_T2_T3_T4_T6_E12temp_storage+24];
	setp.lt.f64 	%p153, %fd258, %fd259;
	selp.f64 	%fd260, %fd259, %fd258, %p153;
	ld.shared.f64 	%fd261, [_ZZN3cub18CUB_300001_SM_10006detail6reduce28DeviceReduceSingleTileKernelINS2_10policy_hubIdjN4cuda3__47maximumIvEEE10Policy1000EPdSB_iS8_ddNS5_3std3__410__identityEEEvT0_T1_T2_T3_T4_T6_E12temp_storage+32];
	setp.lt.f64 	%p154, %fd260, %fd261;
	selp.f64 	%fd262, %fd261, %fd260, %p154;
	ld.shared.f64 	%fd263, [_ZZN3cub18CUB_300001_SM_10006detail6reduce28DeviceReduceSingleTileKernelINS2_10policy_hubIdjN4cuda3__47maximumIvEEE10Policy1000EPdSB_iS8_ddNS5_3std3__410__identityEEEvT0_T1_T2_T3_T4_T6_E12temp_storage+40];
	setp.lt.f64 	%p155, %fd262, %fd263;
	selp.f64 	%fd264, %fd263, %fd262, %p155;
	ld.shared.f64 	%fd265, [_ZZN3cub18CUB_300001_SM_10006detail6reduce28DeviceReduceSingleTileKernelINS2_10policy_hubIdjN4cuda3__47maximumIvEEE10Policy1000EPdSB_iS8_ddNS5_3std3__410__identityEEEvT0_T1_T2_T3_T4_T6_E12temp_storage+48];
	setp.lt.f64 	%p156, %fd264, %fd265;
	selp.f64 	%fd266, %fd265, %fd264, %p156;
	ld.shared.f64 	%fd267, [_ZZN3cub18CUB_300001_SM_10006detail6reduce28DeviceReduceSingleTileKernelINS2_10policy_hubIdjN4cuda3__47maximumIvEEE10Policy1000EPdSB_iS8_ddNS5_3std3__410__identityEEEvT0_T1_T2_T3_T4_T6_E12temp_storage+56];
	setp.lt.f64 	%p157, %fd266, %fd267;
	selp.f64 	%fd268, %fd267, %fd266, %p157;
	ld.shared.f64 	%fd269, [_ZZN3cub18CUB_300001_SM_10006detail6reduce28DeviceReduceSingleTileKernelINS2_10policy_hubIdjN4cuda3__47maximumIvEEE10Policy1000EPdSB_iS8_ddNS5_3std3__410__identityEEEvT0_T1_T2_T3_T4_T6_E12temp_storage+64];
	setp.lt.f64 	%p158, %fd268, %fd269;
	selp.f64 	%fd380, %fd269, %fd268, %p158;
	bra.uni 	$L__BB7_72;
$L__BB7_38:
	setp.gt.s32 	%p3, %r68, 2047;
	@%p3 bra 	$L__BB7_56;
	mov.u32 	%r35, %tid.x;
	setp.ge.s32 	%p52, %r35, %r68;
	mov.f64 	%fd372, 0d0000000000000000;
	mov.u32 	%r462, %r35;
	@%p52 bra 	$L__BB7_41;
	mul.wide.u32 	%rd81, %r35, 8;
	add.s64 	%rd80, %rd15, %rd81;
	// begin inline asm
	ld.global.nc.u64 %rd79, [%rd80];
	// end inline asm
	mov.b64 	%fd372, %rd79;
	add.s32 	%r462, %r35, 256;
$L__BB7_41:
	setp.ge.s32 	%p53, %r462, %r68;
	@%p53 bra 	$L__BB7_47;
	not.b32 	%r133, %r462;
	add.s32 	%r38, %r68, %r133;
	and.b32  	%r134, %r38, 768;
	setp.eq.s32 	%p54, %r134, 768;
	@%p54 bra 	$L__BB7_45;
	mul.wide.u32 	%rd82, %r462, 8;
	add.s64 	%rd204, %rd15, %rd82;
	shr.u32 	%r135, %r38, 8;
	add.s32 	%r136, %r135, 1;
	and.b32  	%r137, %r136, 3;
	neg.s32 	%r460, %r137;
$L__BB7_44:
	.pragma "nounroll";
	// begin inline asm
	ld.global.nc.u64 %rd83, [%rd204];
	// end inline asm
	mov.b64 	%fd125, %rd83;
	setp.lt.f64 	%p55, %fd372, %fd125;
	selp.f64 	%fd372, %fd125, %fd372, %p55;
	add.s32 	%r462, %r462, 256;
	add.s64 	%rd204, %rd204, 2048;
	add.s32 	%r460, %r460, 1;
	setp.ne.s32 	%p56, %r460, 0;
	@%p56 bra 	$L__BB7_44;
$L__BB7_45:
	setp.lt.u32 	%p57, %r38, 768;
	@%p57 bra 	$L__BB7_47;
$L__BB7_46:
	mul.wide.s32 	%rd93, %r462, 8;
	add.s64 	%rd86, %rd15, %rd93;
	// begin inline asm
	ld.global.nc.u64 %rd85, [%rd86];
	// end inline asm
	mov.b64 	%fd126, %rd85;
	setp.lt.f64 	%p58, %fd372, %fd126;
	selp.f64 	%fd127, %fd126, %fd372, %p58;
	add.s64 	%rd88, %rd86, 2048;
	// begin inline asm
	ld.global.nc.u64 %rd87, [%rd88];
	// end inline asm
	mov.b64 	%fd128, %rd87;
	setp.lt.f64 	%p59, %fd127, %fd128;
	selp.f64 	%fd129, %fd128, %fd127, %p59;
	add.s64 	%rd90, %rd86, 4096;
	// begin inline asm
	ld.global.nc.u64 %rd89, [%rd90];
	// end inline asm
	mov.b64 	%fd130, %rd89;
	setp.lt.f64 	%p60, %fd129, %fd130;
	selp.f64 	%fd131, %fd130, %fd129, %p60;
	add.s64 	%rd92, %rd86, 6144;
	// begin inline asm
	ld.global.nc.u64 %rd91, [%rd92];
	// end inline asm
	mov.b64 	%fd132, %rd91;
	setp.lt.f64 	%p61, %fd131, %fd132;
	selp.f64 	%fd372, %fd132, %fd131, %p61;
	add.s32 	%r462, %r462, 1024;
	setp.lt.s32 	%p62, %r462, %r68;
	@%p62 bra 	$L__BB7_46;
$L__BB7_47:
	setp.lt.s32 	%p63, %r68, 256;
	@%p63 bra 	$L__BB7_52;
	// begin inline asm
	mov.u32 %r201, %laneid;
	// end inline asm
	mov.b64 	%rd104, %fd372;
	mov.b64 	{%r203, %r208}, %rd104;
	mov.b32 	%r209, 1;
	mov.b32 	%r250, 31;
	mov.b32 	%r251, -1;
	// begin inline asm
	shfl.sync.down.b32 %r202, %r203, %r209, %r250, %r251;
	// end inline asm
	// begin inline asm
	shfl.sync.down.b32 %r207, %r208, %r209, %r250, %r251;
	// end inline asm
	mov.b64 	%rd105, {%r202, %r207};
	mov.b64 	%fd180, %rd105;
	setp.gt.s32 	%p91, %r201, 30;
	setp.lt.f64 	%p92, %fd372, %fd180;
	selp.f64 	%fd181, %fd180, %fd372, %p92;
	selp.f64 	%fd182, %fd372, %fd181, %p91;
	mov.b64 	%rd106, %fd182;
	mov.b64 	{%r213, %r218}, %rd106;
	mov.b32 	%r219, 2;
	// begin inline asm
	shfl.sync.down.b32 %r212, %r213, %r219, %r250, %r251;
	// end inline asm
	// begin inline asm
	shfl.sync.down.b32 %r217, %r218, %r219, %r250, %r251;
	// end inline asm
	mov.b64 	%rd107, {%r212, %r217};
	mov.b64 	%fd183, %rd107;
	setp.gt.s32 	%p93, %r201, 29;
	setp.lt.f64 	%p94, %fd182, %fd183;
	selp.f64 	%fd184, %fd183, %fd182, %p94;
	selp.f64 	%fd185, %fd182, %fd184, %p93;
	mov.b64 	%rd108, %fd185;
	mov.b64 	{%r223, %r228}, %rd108;
	mov.b32 	%r229, 4;
	// begin inline asm
	shfl.sync.down.b32 %r222, %r223, %r229, %r250, %r251;
	// end inline asm
	// begin inline asm
	shfl.sync.down.b32 %r227, %r228, %r229, %r250, %r251;
	// end inline asm
	mov.b64 	%rd109, {%r222, %r227};
	mov.b64 	%fd186, %rd109;
	setp.gt.s32 	%p95, %r201, 27;
	setp.lt.f64 	%p96, %fd185, %fd186;
	selp.f64 	%fd187, %fd186, %fd185, %p96;
	selp.f64 	%fd188, %fd185, %fd187, %p95;
	mov.b64 	%rd110, %fd188;
	mov.b64 	{%r233, %r238}, %rd110;
	mov.b32 	%r239, 8;
	// begin inline asm
	shfl.sync.down.b32 %r232, %r233, %r239, %r250, %r251;
	// end inline asm
	// begin inline asm
	shfl.sync.down.b32 %r237, %r238, %r239, %r250, %r251;
	// end inline asm
	mov.b64 	%rd111, {%r232, %r237};
	mov.b64 	%fd189, %rd111;
	setp.gt.s32 	%p97, %r201, 23;
	setp.lt.f64 	%p98, %fd188, %fd189;
	selp.f64 	%fd190, %fd189, %fd188, %p98;
	selp.f64 	%fd191, %fd188, %fd190, %p97;
	mov.b64 	%rd112, %fd191;
	mov.b64 	{%r243, %r248}, %rd112;
	mov.b32 	%r249, 16;
	// begin inline asm
	shfl.sync.down.b32 %r242, %r243, %r249, %r250, %r251;
	// end inline asm
	// begin inline asm
	shfl.sync.down.b32 %r247, %r248, %r249, %r250, %r251;
	// end inline asm
	mov.b64 	%rd113, {%r242, %r247};
	mov.b64 	%fd192, %rd113;
	setp.gt.s32 	%p99, %r201, 15;
	setp.lt.f64 	%p100, %fd191, %fd192;
	selp.f64 	%fd38, %fd192, %fd191, %p100;
	selp.f64 	%fd380, %fd191, %fd38, %p99;
	setp.ne.s32 	%p101, %r201, 0;
	@%p101 bra 	$L__BB7_50;
	shr.u32 	%r252, %r35, 2;
	and.b32  	%r253, %r252, 248;
	mov.u32 	%r254, _ZZN3cub18CUB_300001_SM_10006detail6reduce28DeviceReduceSingleTileKernelINS2_10policy_hubIdjN4cuda3__47maximumIvEEE10Policy1000EPdSB_iS8_ddNS5_3std3__410__identityEEEvT0_T1_T2_T3_T4_T6_E12temp_storage;
	add.s32 	%r255, %r254, %r253;
	st.shared.f64 	[%r255+8], %fd38;
$L__BB7_50:
	bar.sync 	0;
	setp.ne.s32 	%p102, %r35, 0;
	@%p102 bra 	$L__BB7_72;
	ld.shared.f64 	%fd193, [_ZZN3cub18CUB_300001_SM_10006detail6reduce28DeviceReduceSingleTileKernelINS2_10policy_hubIdjN4cuda3__47maximumIvEEE10Policy1000EPdSB_iS8_ddNS5_3std3__410__identityEEEvT0_T1_T2_T3_T4_T6_E12temp_storage+16];
	setp.lt.f64 	%p103, %fd380, %fd193;
	selp.f64 	%fd194, %fd193, %fd380, %p103;
	ld.shared.f64 	%fd195, [_ZZN3cub18CUB_300001_SM_10006detail6reduce28DeviceReduceSingleTileKernelINS2_10policy_hubIdjN4cuda3__47maximumIvEEE10Policy1000EPdSB_iS8_ddNS5_3std3__410__identityEEEvT0_T1_T2_T3_T4_T6_E12temp_storage+24];
	setp.lt.f64 	%p104, %fd194, %fd195;
	selp.f64 	%fd196, %fd195, %fd194, %p104;
	ld.shared.f64 	%fd197, [_ZZN3cub18CUB_300001_SM_10006detail6reduce28DeviceReduceSingleTileKernelINS2_10policy_hubIdjN4cuda3__47maximumIvEEE10Policy1000EPdSB_iS8_ddNS5_3std3__410__identityEEEvT0_T1_T2_T3_T4_T6_E12temp_storage+32];
	setp.lt.f64 	%p105, %fd196, %fd197;
	selp.f64 	%fd198, %fd197, %fd196, %p105;
	ld.shared.f64 	%fd199, [_ZZN3cub18CUB_300001_SM_10006detail6reduce28DeviceReduceSingleTileKernelINS2_10policy_hubIdjN4cuda3__47maximumIvEEE10Policy1000EPdSB_iS8_ddNS5_3std3__410__identityEEEvT0_T1_T2_T3_T4_T6_E12temp_storage+40];
	setp.lt.f64 	%p106, %fd198, %fd199;
	selp.f64 	%fd200, %fd199, %fd198, %p106;
	ld.shared.f64 	%fd201, [_ZZN3cub18CUB_300001_SM_10006detail6reduce28DeviceReduceSingleTileKernelINS2_10policy_hubIdjN4cuda3__47maximumIvEEE10Policy1000EPdSB_iS8_ddNS5_3std3__410__identityEEEvT0_T1_T2_T3_T4_T6_E12temp_storage+48];
	setp.lt.f64 	%p107, %fd200, %fd201;
	selp.f64 	%fd202, %fd201, %fd200, %p107;
	ld.shared.f64 	%fd203, [_ZZN3cub18CUB_300001_SM_10006detail6reduce28DeviceReduceSingleTileKernelINS2_10policy_hubIdjN4cuda3__47maximumIvEEE10Policy1000EPdSB_iS8_ddNS5_3std3__410__identityEEEvT0_T1_T2_T3_T4_T6_E12temp_storage+56];
	setp.lt.f64 	%p108, %fd202, %fd203;
	selp.f64 	%fd204, %fd203, %fd202, %p108;
	ld.shared.f64 	%fd205, [_ZZN3cub18CUB_300001_SM_10006detail6reduce28DeviceReduceSingleTileKernelINS2_10policy_hubIdjN4cuda3__47maximumIvEEE10Policy1000EPdSB_iS8_ddNS5_3std3__410__identityEEEvT0_T1_T2_T3_T4_T6_E12temp_storage+64];
	setp.lt.f64 	%p109, %fd204, %fd205;
	selp.f64 	%fd380, %fd205, %fd204, %p109;
	bra.uni 	$L__BB7_72;
$L__BB7_52:
	// begin inline asm
	mov.u32 %r138, %laneid;
	// end inline asm
	and.b32  	%r189, %r35, 992;
	add.s32 	%r190, %r189, 32;
	setp.gt.s32 	%p64, %r190, %r68;
	not.b32 	%r191, %r189;
	add.s32 	%r192, %r68, %r191;
	selp.b32 	%r187, %r192, 31, %p64;
	mov.b64 	%rd94, %fd372;
	mov.b64 	{%r140, %r145}, %rd94;
	mov.b32 	%r146, 1;
	mov.b32 	%r188, -1;
	// begin inline asm
	shfl.sync.down.b32 %r139, %r140, %r146, %r187, %r188;
	// end inline asm
	// begin inline asm
	shfl.sync.down.b32 %r144, %r145, %r146, %r187, %r188;
	// end inline asm
	mov.b64 	%rd95, {%r139, %r144};
	mov.b64 	%fd133, %rd95;
	setp.lt.s32 	%p65, %r138, %r187;
	setp.lt.f64 	%p66, %fd372, %fd133;
	selp.f64 	%fd134, %fd133, %fd372, %p66;
	selp.f64 	%fd135, %fd134, %fd372, %p65;
	mov.b64 	%rd96, %fd135;
	mov.b64 	{%r150, %r155}, %rd96;
	mov.b32 	%r156, 2;
	// begin inline asm
	shfl.sync.down.b32 %r149, %r150, %r156, %r187, %r188;
	// end inline asm
	// begin inline asm
	shfl.sync.down.b32 %r154, %r155, %r156, %r187, %r188;
	// end inline asm
	mov.b64 	%rd97, {%r149, %r154};
	mov.b64 	%fd136, %rd97;
	add.s32 	%r193, %r138, 2;
	setp.gt.s32 	%p67, %r193, %r187;
	setp.lt.f64 	%p68, %fd135, %fd136;
	selp.f64 	%fd137, %fd136, %fd135, %p68;
	selp.f64 	%fd138, %fd135, %fd137, %p67;
	mov.b64 	%rd98, %fd138;
	mov.b64 	{%r160, %r165}, %rd98;
	mov.b32 	%r166, 4;
	// begin inline asm
	shfl.sync.down.b32 %r159, %r160, %r166, %r187, %r188;
	// end inline asm
	// begin inline asm
	shfl.sync.down.b32 %r164, %r165, %r166, %r187, %r188;
	// end inline asm
	mov.b64 	%rd99, {%r159, %r164};
	mov.b64 	%fd139, %rd99;
	add.s32 	%r194, %r138, 4;
	setp.gt.s32 	%p69, %r194, %r187;
	setp.lt.f64 	%p70, %fd138, %fd139;
	selp.f64 	%fd140, %fd139, %fd138, %p70;
	selp.f64 	%fd141, %fd138, %fd140, %p69;
	mov.b64 	%rd100, %fd141;
	mov.b64 	{%r170, %r175}, %rd100;
	mov.b32 	%r176, 8;
	// begin inline asm
	shfl.sync.down.b32 %r169, %r170, %r176, %r187, %r188;
	// end inline asm
	// begin inline asm
	shfl.sync.down.b32 %r174, %r175, %r176, %r187, %r188;
	// end inline asm
	mov.b64 	%rd101, {%r169, %r174};
	mov.b64 	%fd142, %rd101;
	add.s32 	%r195, %r138, 8;
	setp.gt.s32 	%p71, %r195, %r187;
	setp.lt.f64 	%p72, %fd141, %fd142;
	selp.f64 	%fd143, %fd142, %fd141, %p72;
	selp.f64 	%fd144, %fd141, %fd143, %p71;
	mov.b64 	%rd102, %fd144;
	mov.b64 	{%r180, %r185}, %rd102;
	mov.b32 	%r186, 16;
	// begin inline asm
	shfl.sync.down.b32 %r179, %r180, %r186, %r187, %r188;
	// end inline asm
	// begin inline asm
	shfl.sync.down.b32 %r184, %r185, %r186, %r187, %r188;
	// end inline asm
	mov.b64 	%rd103, {%r179, %r184};
	mov.b64 	%fd145, %rd103;
	add.s32 	%r196, %r138, 16;
	setp.gt.s32 	%p73, %r196, %r187;
	setp.lt.f64 	%p74, %fd144, %fd145;
	selp.f64 	%fd146, %fd145, %fd144, %p74;
	selp.f64 	%fd380, %fd144, %fd146, %p73;
	setp.ne.s32 	%p75, %r138, 0;
	@%p75 bra 	$L__BB7_54;
	shr.u32 	%r197, %r35, 2;
	and.b32  	%r198, %r197, 248;
	mov.u32 	%r199, _ZZN3cub18CUB_300001_SM_10006detail6reduce28DeviceReduceSingleTileKernelINS2_10policy_hubIdjN4cuda3__47maximumIvEEE10Policy1000EPdSB_iS8_ddNS5_3std3__410__identityEEEvT0_T1_T2_T3_T4_T6_E12temp_storage;
	add.s32 	%r200, %r199, %r198;
	st.shared.f64 	[%r200+8], %fd380;
$L__BB7_54:
	bar.sync 	0;
	setp.ne.s32 	%p76, %r35, 0;
	@%p76 bra 	$L__BB7_72;
	setp.gt.s32 	%p77, %r68, 32;
	ld.shared.f64 	%fd147, [_ZZN3cub18CUB_300001_SM_10006detail6reduce28DeviceReduceSingleTileKernelINS2_10policy_hubIdjN4cuda3__47maximumIvEEE10Policy1000EPdSB_iS8_ddNS5_3std3__410__identityEEEvT0_T1_T2_T3_T4_T6_E12temp_storage+16];
	setp.lt.f64 	%p78, %fd380, %fd147;
	selp.f64 	%fd149, %fd147, %fd380, %p78;
	selp.f64 	%fd150, %fd149, %fd380, %p77;
	setp.gt.s32 	%p79, %r68, 64;
	ld.shared.f64 	%fd152, [_ZZN3cub18CUB_300001_SM_10006detail6reduce28DeviceReduceSingleTileKernelINS2_10policy_hubIdjN4cuda3__47maximumIvEEE10Policy1000EPdSB_iS8_ddNS5_3std3__410__identityEEEvT0_T1_T2_T3_T4_T6_E12temp_storage+24];
	setp.lt.f64 	%p80, %fd150, %fd152;
	selp.f64 	%fd154, %fd152, %fd150, %p80;
	selp.f64 	%fd155, %fd154, %fd150, %p79;
	setp.gt.s32 	%p81, %r68, 96;
	ld.shared.f64 	%fd157, [_ZZN3cub18CUB_300001_SM_10006detail6reduce28DeviceReduceSingleTileKernelINS2_10policy_hubIdjN4cuda3__47maximumIvEEE10Policy1000EPdSB_iS8_ddNS5_3std3__410__identityEEEvT0_T1_T2_T3_T4_T6_E12temp_storage+32];
	setp.lt.f64 	%p82, %fd155, %fd157;
	selp.f64 	%fd159, %fd157, %fd155, %p82;
	selp.f64 	%fd160, %fd159, %fd155, %p81;
	setp.gt.s32 	%p83, %r68, 128;
	ld.shared.f64 	%fd162, [_ZZN3cub18CUB_300001_SM_10006detail6reduce28DeviceReduceSingleTileKernelINS2_10policy_hubIdjN4cuda3__47maximumIvEEE10Policy1000EPdSB_iS8_ddNS5_3std3__410__identityEEEvT0_T1_T2_T3_T4_T6_E12temp_storage+40];
	setp.lt.f64 	%p84, %fd160, %fd162;
	selp.f64 	%fd164, %fd162, %fd160, %p84;
	selp.f64 	%fd165, %fd164, %fd160, %p83;
	setp.gt.s32 	%p85, %r68, 160;
	ld.shared.f64 	%fd167, [_ZZN3cub18CUB_300001_SM_10006detail6reduce28DeviceReduceSingleTileKernelINS2_10policy_hubIdjN4cuda3__47maximumIvEEE10Policy1000EPdSB_iS8_ddNS5_3std3__410__identityEEEvT0_T1_T2_T3_T4_T6_E12temp_storage+48];
	setp.lt.f64 	%p86, %fd165, %fd167;
	selp.f64 	%fd169, %fd167, %fd165, %p86;
	selp.f64 	%fd170, %fd169, %fd165, %p85;
	setp.gt.s32 	%p87, %r68, 192;
	ld.shared.f64 	%fd172, [_ZZN3cub18CUB_300001_SM_10006detail6reduce28DeviceReduceSingleTileKernelINS2_10policy_hubIdjN4cuda3__47maximumIvEEE10Policy1000EPdSB_iS8_ddNS5_3std3__410__identityEEEvT0_T1_T2_T3_T4_T6_E12temp_storage+56];
	setp.lt.f64 	%p88, %fd170, %fd172;
	selp.f64 	%fd174, %fd172, %fd170, %p88;
	selp.f64 	%fd175, %fd174, %fd170, %p87;
	setp.gt.s32 	%p89, %r68, 224;
	ld.shared.f64 	%fd177, [_ZZN3cub18CUB_300001_SM_10006detail6reduce28DeviceReduceSingleTileKernelINS2_10policy_hubIdjN4cuda3__47maximumIvEEE10Policy1000EPdSB_iS8_ddNS5_3std3__410__identityEEEvT0_T1_T2_T3_T4_T6_E12temp_storage+64];
	setp.lt.f64 	%p90, %fd175, %fd177;
	selp.f64 	%fd179, %fd177, %fd175, %p90;
	selp.f64 	%fd380, %fd179, %fd175, %p89;
	bra.uni 	$L__BB7_72;
$L__BB7_56:
	mov.u32 	%r47, %tid.x;
	mul.wide.u32 	%rd34, %r47, 8;
	add.s64 	%rd19, %rd15, %rd34;
	// begin inline asm
	ld.global.nc.u64 %rd18, [%rd19];
	// end inline asm
	mov.b64 	%fd59, %rd18;
	add.s64 	%rd21, %rd19, 2048;
	// begin inline asm
	ld.global.nc.u64 %rd20, [%rd21];
	// end inline asm
	mov.b64 	%fd60, %rd20;
	add.s64 	%rd23, %rd19, 4096;
	// begin inline asm
	ld.global.nc.u64 %rd22, [%rd23];
	// end inline asm
	mov.b64 	%fd61, %rd22;
	add.s64 	%rd25, %rd19, 6144;
	// begin inline asm
	ld.global.nc.u64 %rd24, [%rd25];
	// end inline asm
	mov.b64 	%fd62, %rd24;
	add.s64 	%rd27, %rd19, 8192;
	// begin inline asm
	ld.global.nc.u64 %rd26, [%rd27];
	// end inline asm
	mov.b64 	%fd63, %rd26;
	add.s64 	%rd29, %rd19, 10240;
	// begin inline asm
	ld.global.nc.u64 %rd28, [%rd29];
	// end inline asm
	mov.b64 	%fd64, %rd28;
	add.s64 	%rd31, %rd19, 12288;
	// begin inline asm
	ld.global.nc.u64 %rd30, [%rd31];
	// end inline asm
	mov.b64 	%fd65, %rd30;
	add.s64 	%rd33, %rd19, 14336;
	// begin inline asm
	ld.global.nc.u64 %rd32, [%rd33];
	// end inline asm
	mov.b64 	%fd66, %rd32;
	setp.lt.f64 	%p4, %fd59, %fd60;
	selp.f64 	%fd67, %fd60, %fd59, %p4;
	setp.lt.f64 	%p5, %fd67, %fd61;
	selp.f64 	%fd68, %fd61, %fd67, %p5;
	setp.lt.f64 	%p6, %fd68, %fd62;
	selp.f64 	%fd69, %fd62, %fd68, %p6;
	setp.lt.f64 	%p7, %fd69, %fd63;
	selp.f64 	%fd70, %fd63, %fd69, %p7;
	setp.lt.f64 	%p8, %fd70, %fd64;
	selp.f64 	%fd71, %fd64, %fd70, %p8;
	setp.lt.f64 	%p9, %fd71, %fd65;
	selp.f64 	%fd72, %fd65, %fd71, %p9;
	setp.lt.f64 	%p10, %fd72, %fd66;
	selp.f64 	%fd379, %fd66, %fd72, %p10;
	setp.lt.u32 	%p11, %r68, 4096;
	mov.b32 	%r465, 2048;
	@%p11 bra 	$L__BB7_60;
	add.s32 	%r48, %r68, -2048;
	mov.b32 	%r465, 2048;
$L__BB7_58:
	mul.wide.s32 	%rd51, %r465, 8;
	add.s64 	%rd36, %rd19, %rd51;
	// begin inline asm
	ld.global.nc.u64 %rd35, [%rd36];
	// end inline asm
	mov.b64 	%fd73, %rd35;
	add.s64 	%rd38, %rd36, 2048;
	// begin inline asm
	ld.global.nc.u64 %rd37, [%rd38];
	// end inline asm
	mov.b64 	%fd74, %rd37;
	add.s64 	%rd40, %rd36, 4096;
	// begin inline asm
	ld.global.nc.u64 %rd39, [%rd40];
	// end inline asm
	mov.b64 	%fd75, %rd39;
	add.s64 	%rd42, %rd36, 6144;
	// begin inline asm
	ld.global.nc.u64 %rd41, [%rd42];
	// end inline asm
	mov.b64 	%fd76, %rd41;
	add.s64 	%rd44, %rd36, 8192;
	// begin inline asm
	ld.global.nc.u64 %rd43, [%rd44];
	// end inline asm
	mov.b64 	%fd77, %rd43;
	add.s64 	%rd46, %rd36, 10240;
	// begin inline asm
	ld.global.nc.u64 %rd45, [%rd46];
	// end inline asm
	mov.b64 	%fd78, %rd45;
	add.s64 	%rd48, %rd36, 12288;
	// begin inline asm
	ld.global.nc.u64 %rd47, [%rd48];
	// end inline asm
	mov.b64 	%fd79, %rd47;
	add.s64 	%rd50, %rd36, 14336;
	// begin inline asm
	ld.global.nc.u64 %rd49, [%rd50];
	// end inline asm
	mov.b64 	%fd80, %rd49;
	setp.lt.f64 	%p12, %fd379, %fd73;
	selp.f64 	%fd81, %fd73, %fd379, %p12;
	setp.lt.f64 	%p13, %fd81, %fd74;
	selp.f64 	%fd82, %fd74, %fd81, %p13;
	setp.lt.f64 	%p14, %fd82, %fd75;
	selp.f64 	%fd83, %fd75, %fd82, %p14;
	setp.lt.f64 	%p15, %fd83, %fd76;
	selp.f64 	%fd84, %fd76, %fd83, %p15;
	setp.lt.f64 	%p16, %fd84, %fd77;
	selp.f64 	%fd85, %fd77, %fd84, %p16;
	setp.lt.f64 	%p17, %fd85, %fd78;
	selp.f64 	%fd86, %fd78, %fd85, %p17;
	setp.lt.f64 	%p18, %fd86, %fd79;
	selp.f64 	%fd87, %fd79, %fd86, %p18;
	setp.lt.f64 	%p19, %fd87, %fd80;
	selp.f64 	%fd379, %fd80, %fd87, %p19;
	sub.s32 	%r71, %r68, %r465;
	setp.lt.s32 	%p20, %r71, 2048;
	@%p20 bra 	$L__BB7_68;
	add.s32 	%r465, %r465, 2048;
	setp.le.s32 	%p21, %r465, %r48;
	@%p21 bra 	$L__BB7_58;
$L__BB7_60:
	setp.le.s32 	%p22, %r68, %r465;
	@%p22 bra 	$L__BB7_68;
	sub.s32 	%r52, %r68, %r465;
	setp.ge.s32 	%p23, %r47, %r52;
	@%p23 bra 	$L__BB7_68;
	not.b32 	%r72, %r47;
	add.s32 	%r73, %r68, %r72;
	sub.s32 	%r53, %r73, %r465;
	and.b32  	%r74, %r53, 768;
	setp.eq.s32 	%p24, %r74, 768;
	mov.u32 	%r469, %r47;
	@%p24 bra 	$L__BB7_65;
	add.s32 	%r467, %r47, %r465;
	shr.u32 	%r75, %r53, 8;
	add.s32 	%r76, %r75, 1;
	and.b32  	%r77, %r76, 3;
	neg.s32 	%r466, %r77;
	mov.u32 	%r469, %r47;
$L__BB7_64:
	.pragma "nounroll";
	mul.wide.u32 	%rd54, %r467, 8;
	add.s64 	%rd53, %rd15, %rd54;
	// begin inline asm
	ld.global.nc.u64 %rd52, [%rd53];
	// end inline asm
	mov.b64 	%fd89, %rd52;
	setp.lt.f64 	%p25, %fd379, %fd89;
	selp.f64 	%fd379, %fd89, %fd379, %p25;
	add.s32 	%r469, %r469, 256;
	add.s32 	%r467, %r467, 256;
	add.s32 	%r466, %r466, 1;
	setp.ne.s32 	%p26, %r466, 0;
	@%p26 bra 	$L__BB7_64;
$L__BB7_65:
	setp.lt.u32 	%p27, %r53, 768;
	@%p27 bra 	$L__BB7_68;
	cvt.u64.u32 	%rd55, %r469;
	cvt.u64.u32 	%rd56, %r465;
	add.s64 	%rd57, %rd55, %rd56;
	shl.b64 	%rd58, %rd57, 3;
	add.s64 	%rd59, %rd58, %rd15;
	add.s64 	%rd205, %rd59, 4096;
	add.s32 	%r470, %r469, %r465;
$L__BB7_67:
	mul.wide.u32 	%rd68, %r470, 8;
	add.s64 	%rd61, %rd15, %rd68;
	// begin inline asm
	ld.global.nc.u64 %rd60, [%rd61];
	// end inline asm
	mov.b64 	%fd90, %rd60;
	setp.lt.f64 	%p28, %fd379, %fd90;
	selp.f64 	%fd91, %fd90, %fd379, %p28;
	add.s64 	%rd63, %rd205, -2048;
	// begin inline asm
	ld.global.nc.u64 %rd62, [%rd63];
	// end inline asm
	mov.b64 	%fd92, %rd62;
	setp.lt.f64 	%p29, %fd91, %fd92;
	selp.f64 	%fd93, %fd92, %fd91, %p29;
	// begin inline asm
	ld.global.nc.u64 %rd64, [%rd205];
	// end inline asm
	mov.b64 	%fd94, %rd64;
	setp.lt.f64 	%p30, %fd93, %fd94;
	selp.f64 	%fd95, %fd94, %fd93, %p30;
	add.s64 	%rd67, %rd205, 2048;
	// begin inline asm
	ld.global.nc.u64 %rd66, [%rd67];
	// end inline asm
	mov.b64 	%fd96, %rd66;
	setp.lt.f64 	%p31, %fd95, %fd96;
	selp.f64 	%fd379, %fd96, %fd95, %p31;
	add.s32 	%r469, %r469, 1024;
	add.s64 	%rd205, %rd205, 8192;
	add.s32 	%r470, %r470, 1024;
	setp.lt.s32 	%p32, %r469, %r52;
	@%p32 bra 	$L__BB7_67;
$L__BB7_68:
	// begin inline asm
	mov.u32 %r78, %laneid;
	// end inline asm
	mov.b64 	%rd69, %fd379;
	mov.b64 	{%r80, %r85}, %rd69;
	mov.b32 	%r86, 1;
	mov.b32 	%r127, 31;
	mov.b32 	%r128, -1;
	// begin inline asm
	shfl.sync.down.b32 %r79, %r80, %r86, %r127, %r128;
	// end inline asm
	// begin inline asm
	shfl.sync.down.b32 %r84, %r85, %r86, %r127, %r128;
	// end inline asm
	mov.b64 	%rd70, {%r79, %r84};
	mov.b64 	%fd97, %rd70;
	setp.gt.s32 	%p33, %r78, 30;
	setp.lt.f64 	%p34, %fd379, %fd97;
	selp.f64 	%fd98, %fd97, %fd379, %p34;
	selp.f64 	%fd99, %fd379, %fd98, %p33;
	mov.b64 	%rd71, %fd99;
	mov.b64 	{%r90, %r95}, %rd71;
	mov.b32 	%r96, 2;
	// begin inline asm
	shfl.sync.down.b32 %r89, %r90, %r96, %r127, %r128;
	// end inline asm
	// begin inline asm
	shfl.sync.down.b32 %r94, %r95, %r96, %r127, %r128;
	// end inline asm
	mov.b64 	%rd72, {%r89, %r94};
	mov.b64 	%fd100, %rd72;
	setp.gt.s32 	%p35, %r78, 29;
	setp.lt.f64 	%p36, %fd99, %fd100;
	selp.f64 	%fd101, %fd100, %fd99, %p36;
	selp.f64 	%fd102, %fd99, %fd101, %p35;
	mov.b64 	%rd73, %fd102;
	mov.b64 	{%r100, %r105}, %rd73;
	mov.b32 	%r106, 4;
	// begin inline asm
	shfl.sync.down.b32 %r99, %r100, %r106, %r127, %r128;
	// end inline asm
	// begin inline asm
	shfl.sync.down.b32 %r104, %r105, %r106, %r127, %r128;
	// end inline asm
	mov.b64 	%rd74, {%r99, %r104};
	mov.b64 	%fd103, %rd74;
	setp.gt.s32 	%p37, %r78, 27;
	setp.lt.f64 	%p38, %fd102, %fd103;
	selp.f64 	%fd104, %fd103, %fd102, %p38;
	selp.f64 	%fd105, %fd102, %fd104, %p37;
	mov.b64 	%rd75, %fd105;
	mov.b64 	{%r110, %r115}, %rd75;
	mov.b32 	%r116, 8;
	// begin inline asm
	shfl.sync.down.b32 %r109, %r110, %r116, %r127, %r128;
	// end inline asm
	// begin inline asm
	shfl.sync.down.b32 %r114, %r115, %r116, %r127, %r128;
	// end inline asm
	mov.b64 	%rd76, {%r109, %r114};
	mov.b64 	%fd106, %rd76;
	setp.gt.s32 	%p39, %r78, 23;
	setp.lt.f64 	%p40, %fd105, %fd106;
	selp.f64 	%fd107, %fd106, %fd105, %p40;
	selp.f64 	%fd108, %fd105, %fd107, %p39;
	mov.b64 	%rd77, %fd108;
	mov.b64 	{%r120, %r125}, %rd77;
	mov.b32 	%r126, 16;
	// begin inline asm
	shfl.sync.down.b32 %r119, %r120, %r126, %r127, %r128;
	// end inline asm
	// begin inline asm
	shfl.sync.down.b32 %r124, %r125, %r126, %r127, %r128;
	// end inline asm
	mov.b64 	%rd78, {%r119, %r124};
	mov.b64 	%fd109, %rd78;
	setp.gt.s32 	%p41, %r78, 15;
	setp.lt.f64 	%p42, %fd108, %fd109;
	selp.f64 	%fd54, %fd109, %fd108, %p42;
	selp.f64 	%fd380, %fd108, %fd54, %p41;
	setp.ne.s32 	%p43, %r78, 0;
	@%p43 bra 	$L__BB7_70;
	shr.u32 	%r129, %r47, 2;
	and.b32  	%r130, %r129, 248;
	mov.u32 	%r131, _ZZN3cub18CUB_300001_SM_10006detail6reduce28DeviceReduceSingleTileKernelINS2_10policy_hubIdjN4cuda3__47maximumIvEEE10Policy1000EPdSB_iS8_ddNS5_3std3__410__identityEEEvT0_T1_T2_T3_T4_T6_E12temp_storage;
	add.s32 	%r132, %r131, %r130;
	st.shared.f64 	[%r132+8], %fd54;
$L__BB7_70:
	bar.sync 	0;
	setp.ne.s32 	%p44, %r47, 0;
	@%p44 bra 	$L__BB7_72;
	ld.shared.f64 	%fd110, [_ZZN3cub18CUB_300001_SM_10006detail6reduce28DeviceReduceSingleTileKernelINS2_10policy_hubIdjN4cuda3__47maximumIvEEE10Policy1000EPdSB_iS8_ddNS5_3std3__410__identityEEEvT0_T1_T2_T3_T4_T6_E12temp_storage+16];
	setp.lt.f64 	%p45, %fd380, %fd110;
	selp.f64 	%fd111, %fd110, %fd380, %p45;
	ld.shared.f64 	%fd112, [_ZZN3cub18CUB_300001_SM_10006detail6reduce28DeviceReduceSingleTileKernelINS2_10policy_hubIdjN4cuda3__47maximumIvEEE10Policy1000EPdSB_iS8_ddNS5_3std3__410__identityEEEvT0_T1_T2_T3_T4_T6_E12temp_storage+24];
	setp.lt.f64 	%p46, %fd111, %fd112;
	selp.f64 	%fd113, %fd112, %fd111, %p46;
	ld.shared.f64 	%fd114, [_ZZN3cub18CUB_300001_SM_10006detail6reduce28DeviceReduceSingleTileKernelINS2_10policy_hubIdjN4cuda3__47maximumIvEEE10Policy1000EPdSB_iS8_ddNS5_3std3__410__identityEEEvT0_T1_T2_T3_T4_T6_E12temp_storage+32];
	setp.lt.f64 	%p47, %fd113, %fd114;
	selp.f64 	%fd115, %fd114, %fd113, %p47;
	ld.shared.f64 	%fd116, [_ZZN3cub18CUB_300001_SM_10006detail6reduce28DeviceReduceSingleTileKernelINS2_10policy_hubIdjN4cuda3__47maximumIvEEE10Policy1000EPdSB_iS8_ddNS5_3std3__410__identityEEEvT0_T1_T2_T3_T4_T6_E12temp_storage+40];
	setp.lt.f64 	%p48, %fd115, %fd116;
	selp.f64 	%fd117, %fd116, %fd115, %p48;
	ld.shared.f64 	%fd118, [_ZZN3cub18CUB_300001_SM_10006detail6reduce28DeviceReduceSingleTileKernelINS2_10policy_hubIdjN4cuda3__47maximumIvEEE10Policy1000EPdSB_iS8_ddNS5_3std3__410__identityEEEvT0_T1_T2_T3_T4_T6_E12temp_storage+48];
	setp.lt.f64 	%p49, %fd117, %fd118;
	selp.f64 	%fd119, %fd118, %fd117, %p49;
	ld.shared.f64 	%fd120, [_ZZN3cub18CUB_300001_SM_10006detail6reduce28DeviceReduceSingleTileKernelINS2_10policy_hubIdjN4cuda3__47maximumIvEEE10Policy1000EPdSB_iS8_ddNS5_3std3__410__identityEEEvT0_T1_T2_T3_T4_T6_E12temp_storage+56];
	setp.lt.f64 	%p50, %fd119, %fd120;
	selp.f64 	%fd121, %fd120, %fd119, %p50;
	ld.shared.f64 	%fd122, [_ZZN3cub18CUB_300001_SM_10006detail6reduce28DeviceReduceSingleTileKernelINS2_10policy_hubIdjN4cuda3__47maximumIvEEE10Policy1000EPdSB_iS8_ddNS5_3std3__410__identityEEEvT0_T1_T2_T3_T4_T6_E12temp_storage+64];
	setp.lt.f64 	%p51, %fd121, %fd122;
	selp.f64 	%fd380, %fd122, %fd121, %p51;
$L__BB7_72:
	mov.u32 	%r444, %tid.x;
	setp.ne.s32 	%p217, %r444, 0;
	@%p217 bra 	$L__BB7_74;
	setp.lt.f64 	%p218, %fd58, %fd380;
	selp.f64 	%fd353, %fd380, %fd58, %p218;
	st.global.f64 	[%rd1], %fd353;
$L__BB7_74:
	ret;

}


// ===== COMPILED SASS (sm_100) =====

	.target	sm_100

	.elftype	@"ET_EXEC"


//--------------------- .note.nv.tkinfo           --------------------------
	.section	.note.nv.tkinfo,"",@"SHT_NOTE"
	.sectionflags	@"SHF_NOTE_NV_TKINFO"
	.tkinfo
        /*0018*/ 	.word	0x00000002
        /*0030*/ 	.string	""
        /*0030*/ 	.string	"ptxas"
        /*0030*/ 	.string	"Cuda compilation tools, release 13.0, V13.0.88"
        /*0030*/ 	.string	"Build cuda_13.0.r13.0/compiler.36424714_0"
        /*0030*/ 	.string	"-arch sm_100 -m 64 "



//--------------------- .note.nv.cuinfo           --------------------------
	.section	.note.nv.cuinfo,"",@"SHT_NOTE"
	.sectionflags	@"SHF_NOTE_NV_CUINFO"
        /*0018*/ 	.short	0x0002
        /*001a*/ 	.short	0x0064
        /*001c*/ 	.short	0x0082
	.zero		2


//--------------------- .nv.info                  --------------------------
	.section	.nv.info,"",@"SHT_CUDA_INFO"
	.align	4


	//----- nvinfo : EIATTR_REGCOUNT
	.align		4
        /*0000*/ 	.byte	0x04, 0x2f
        /*0002*/ 	.short	(.L_43 - .L_42)
	.align		4
.L_42:
        /*0004*/ 	.word	index@(_Z4initPdi)
        /*0008*/ 	.word	0x00000020


	//----- nvinfo : EIATTR_FRAME_SIZE
	.align		4
.L_43:
        /*000c*/ 	.byte	0x04, 0x11
        /*000e*/ 	.short	(.L_45 - .L_44)
	.align		4
.L_44:
        /*0010*/ 	.word	index@($__internal_0_$__cuda_sm20_div_rn_f64_full)
        /*0014*/ 	.word	0x00000000


	//----- nvinfo : EIATTR_FRAME_SIZE
	.align		4
.L_45:
        /*0018*/ 	.byte	0x04, 0x11
        /*001a*/ 	.short	(.L_47 - .L_46)
	.align		4
.L_46:
        /*001c*/ 	.word	index@(_Z4initPdi)
        /*0020*/ 	.word	0x00000000


	//----- nvinfo : EIATTR_REGCOUNT
	.align		4
.L_47:
        /*0024*/ 	.byte	0x04, 0x2f
        /*0026*/ 	.short	(.L_49 - .L_48)
	.align		4
.L_48:
        /*0028*/ 	.word	index@(_Z7computePdS_i)
        /*002c*/ 	.word	0x00000010


	//----- nvinfo : EIATTR_FRAME_SIZE
	.align		4
.L_49:
        /*0030*/ 	.byte	0x04, 0x11
        /*0032*/ 	.short	(.L_51 - .L_50)
	.align		4
.L_50:
        /*0034*/ 	.word	index@(_Z7computePdS_i)
        /*0038*/ 	.word	0x00000000


	//----- nvinfo : EIATTR_REGCOUNT
	.align		4
.L_51:
        /*003c*/ 	.byte	0x04, 0x2f
        /*003e*/ 	.short	(.L_53 - .L_52)
	.align		4
.L_52:
        /*0040*/ 	.word	index@(_Z14loss_calculatePdS_S_)
        /*0044*/ 	.word	0x0000000e


	//----- nvinfo : EIATTR_FRAME_SIZE
	.align		4
.L_53:
        /*0048*/ 	.byte	0x04, 0x11
        /*004a*/ 	.short	(.L_55 - .L_54)
	.align		4
.L_54:
        /*004c*/ 	.word	index@(_Z14loss_calculatePdS_S_)
        /*0050*/ 	.word	0x00000000


	//----- nvinfo : EIATTR_REGCOUNT
	.align		4
.L_55:
        /*0054*/ 	.byte	0x04, 0x2f
        /*0056*/ 	.short	(.L_57 - .L_56)
	.align		4
.L_56:
        /*0058*/ 	.word	index@(_Z8printArrPdi)
        /*005c*/ 	.word	0x00000020


	//----- nvinfo : EIATTR_FRAME_SIZE
	.align		4
.L_57:
        /*0060*/ 	.byte	0x04, 0x11
        /*0062*/ 	.short	(.L_59 - .L_58)
	.align		4
.L_58:
        /*0064*/ 	.word	index@(_Z8printArrPdi)
        /*0068*/ 	.word	0x00000008


	//----- nvinfo : EIATTR_REGCOUNT
	.align		4
.L_59:
        /*006c*/ 	.byte	0x04, 0x2f
        /*006e*/ 	.short	(.L_61 - .L_60)
	.align		4
.L_60:
        /*0070*/ 	.word	index@(_ZN3cub18CUB_300001_SM_10006detail11EmptyKernelIvEEvv)
        /*0074*/ 	.word	0x00000004


	//----- nvinfo : EIATTR_FRAME_SIZE
	.align		4
.L_61:
        /*0078*/ 	.byte	0x04, 0x11
        /*007a*/ 	.short	(.L_63 - .L_62)
	.align		4
.L_62:
        /*007c*/ 	.word	index@(_ZN3cub18CUB_300001_SM_10006detail11EmptyKernelIvEEvv)
        /*0080*/ 	.word	0x00000000


	//----- nvinfo : EIATTR_REGCOUNT
	.align		4
.L_63:
        /*0084*/ 	.byte	0x04, 0x2f
        /*0086*/ 	.short	(.L_65 - .L_64)
	.align		4
.L_64:
        /*0088*/ 	.word	index@(_ZN3cub18CUB_300001_SM_10006detail6reduce28DeviceReduceSingleTileKernelINS2_10policy_hubIdjN4cuda3__47maximumIvEEE10Policy1000EPdSB_jS8_ddNS5_3std3__410__identityEEEvT0_T1_T2_T3_T4_T6_)
        /*008c*/ 	.word	0x0000002c


	//----- nvinfo : EIATTR_FRAME_SIZE
	.align		4
.L_65:
        /*0090*/ 	.byte	0x04, 0x11
        /*0092*/ 	.short	(.L_67 - .L_66)
	.align		4
.L_66:
        /*0094*/ 	.word	index@(_ZN3cub18CUB_300001_SM_10006detail6reduce28DeviceReduceSingleTileKernelINS2_10policy_hubIdjN4cuda3__47maximumIvEEE10Policy1000EPdSB_jS8_ddNS5_3std3__410__identityEEEvT0_T1_T2_T3_T4_T6_)
        /*0098*/ 	.word	0x00000000


	//----- nvinfo : EIATTR_REGCOUNT
	.align		4
.L_67:
        /*009c*/ 	.byte	0x04, 0x2f
        /*009e*/ 	.short	(.L_69 - .L_68)
	.align		4
.L_68:
        /*00a0*/ 	.word	index@(_ZN3cub18CUB_300001_SM_10006detail6reduce18DeviceReduceKernelINS2_10policy_hubIdjN4cuda3__47maximumIvEEE10Policy1000EPdjS8_dNS5_3std3__410__identityEEEvT0_PT3_T1_NS0_13GridEvenShareISI_EET2_T4_)
        /*00a4*/ 	.word	0x0000001c


	//----- nvinfo : EIATTR_FRAME_SIZE
	.align		4
.L_69:
        /*00a8*/ 	.byte	0x04, 0x11
        /*00aa*/ 	.short	(.L_71 - .L_70)
	.align		4
.L_70:
        /*00ac*/ 	.word	index@(_ZN3cub18CUB_300001_SM_10006detail6reduce18DeviceReduceKernelINS2_10policy_hubIdjN4cuda3__47maximumIvEEE10Policy1000EPdjS8_dNS5_3std3__410__identityEEEvT0_PT3_T1_NS0_13GridEvenShareISI_EET2_T4_)
        /*00b0*/ 	.word	0x00000000


	//----- nvinfo : EIATTR_REGCOUNT
	.align		4
.L_71:
        /*00b4*/ 	.byte	0x04, 0x2f
        /*00b6*/ 	.short	(.L_73 - .L_72)
	.align		4
.L_72:
        /*00b8*/ 	.word	index@(_ZN3cub18CUB_300001_SM_10006detail6reduce28DeviceReduceSingleTileKernelINS2_10policy_hubIdjN4cuda3__47maximumIvEEE10Policy1000EPdSB_iS8_ddNS5_3std3__410__identityEEEvT0_T1_T2_T3_T4_T6_)
        /*00bc*/ 	.word	0x00000030


	//----- nvinfo : EIATTR_FRAME_SIZE
	.align		4
.L_73:
        /*00c0*/ 	.byte	0x04, 0x11
        /*00c2*/ 	.short	(.L_75 - .L_74)
	.align		4
.L_74:
        /*00c4*/ 	.word	index@(_ZN3cub18CUB_300001_SM_10006detail6reduce28DeviceReduceSingleTileKernelINS2_10policy_hubIdjN4cuda3__47maximumIvEEE10Policy1000EPdSB_iS8_ddNS5_3std3__410__identityEEEvT0_T1_T2_T3_T4_T6_)
        /*00c8*/ 	.word	0x00000000


	//----- nvinfo : EIATTR_MIN_STACK_SIZE
	.align		4
.L_75:
        /*00cc*/ 	.byte	0x04, 0x12
        /*00ce*/ 	.short	(.L_77 - .L_76)
	.align		4
.L_76:
        /*00d0*/ 	.word	index@(_ZN3cub18CUB_300001_SM_10006detail6reduce28DeviceReduceSingleTileKernelINS2_10policy_hubIdjN4cuda3__47maximumIvEEE10Policy1000EPdSB_iS8_ddNS5_3std3__410__identityEEEvT0_T1_T2_T3_T4_T6_)
        /*00d4*/ 	.word	0x00000000


	//----- nvinfo : EIATTR_MIN_STACK_SIZE
	.align		4
.L_77:
        /*00d8*/ 	.byte	0x04, 0x12
        /*00da*/ 	.short	(.L_79 - .L_78)
	.align		4
.L_78:
        /*00dc*/ 	.word	index@(_ZN3cub18CUB_300001_SM_10006detail6reduce18DeviceReduceKernelINS2_10policy_hubIdjN4cuda3__47maximumIvEEE10Policy1000EPdjS8_dNS5_3std3__410__identityEEEvT0_PT3_T1_NS0_13GridEvenShareISI_EET2_T4_)
        /*00e0*/ 	.word	0x00000000


	//----- nvinfo : EIATTR_MIN_STACK_SIZE
	.align		4
.L_79:
        /*00e4*/ 	.byte	0x04, 0x12
        /*00e6*/ 	.short	(.L_81 - .L_80)
	.align		4
.L_80:
        /*00e8*/ 	.word	index@(_ZN3cub18CUB_300001_SM_10006detail6reduce28DeviceReduceSingleTileKernelINS2_10policy_hubIdjN4cuda3__47maximumIvEEE10Policy1000EPdSB_jS8_ddNS5_3std3__410__identityEEEvT0_T1_T2_T3_T4_T6_)
        /*00ec*/ 	.word	0x00000000


	//----- nvinfo : EIATTR_MIN_STACK_SIZE
	.align		4
.L_81:
        /*00f0*/ 	.byte	0x04, 0x12
        /*00f2*/ 	.short	(.L_83 - .L_82)
	.align		4
.L_82:
        /*00f4*/ 	.word	index@(_ZN3cub18CUB_300001_SM_10006detail11EmptyKernelIvEEvv)
        /*00f8*/ 	.word	0x00000000


	//----- nvinfo : EIATTR_MIN_STACK_SIZE
	.align		4
.L_83:
        /*00fc*/ 	.byte	0x04, 0x12
        /*00fe*/ 	.short	(.L_85 - .L_84)
	.align		4
.L_84:
        /*0100*/ 	.word	index@(_Z8printArrPdi)
        /*0104*/ 	.word	0x00000008


	//----- nvinfo : EIATTR_MIN_STACK_SIZE
	.align		4
.L_85:
        /*0108*/ 	.byte	0x04, 0x12
        /*010a*/ 	.short	(.L_87 - .L_86)
	.align		4
.L_86:
        /*010c*/ 	.word	index@(_Z14loss_calculatePdS_S_)
        /*0110*/ 	.word	0x00000000


	//----- nvinfo : EIATTR_MIN_STACK_SIZE
	.align		4
.L_87:
        /*0114*/ 	.byte	0x04, 0x12
        /*0116*/ 	.short	(.L_89 - .L_88)
	.align		4
.L_88:
        /*0118*/ 	.word	index@(_Z7computePdS_i)
        /*011c*/ 	.word	0x00000000


	//----- nvinfo : EIATTR_MIN_STACK_SIZE
	.align		4
.L_89:
        /*0120*/ 	.byte	0x04, 0x12
        /*0122*/ 	.short	(.L_91 - .L_90)
	.align		4
.L_90:
        /*0124*/ 	.word	index@(_Z4initPdi)
        /*0128*/ 	.word	0x00000000
.L_91:


//--------------------- .nv.compat                --------------------------
	.section	.nv.compat,"",@"SHT_CUDA_COMPAT_INFO"
	.align	4
        /*0000*/ 	.byte	0x02, 0x09, 0x00, 0x00, 0x02, 0x02, 0x01, 0x00, 0x02, 0x05, 0x05, 0x00, 0x03, 0x07, 0x01, 0x01
        /*0010*/ 	.byte	0x02, 0x03, 0x00, 0x00, 0x02, 0x06, 0x01, 0x00, 0x04, 0x0b, 0x08, 0x00, 0x01, 0x00, 0x00, 0x00
        /*0020*/ 	.byte	0x00, 0x00, 0x00, 0x00


//--------------------- .nv.info._ZN3cub18CUB_300001_SM_10006detail6reduce28DeviceReduceSingleTileKernelINS2_10policy_hubIdjN4cuda3__47maximumIvEEE10Policy1000EPdSB_iS8_ddNS5_3std3__410__identityEEEvT0_T1_T2_T3_T4_T6_ --------------------------
	.section	.nv.info._ZN3cub18CUB_300001_SM_10006detail6reduce28DeviceReduceSingleTileKernelINS2_10policy_hubIdjN4cuda3__47maximumIvEEE10Policy1000EPdSB_iS8_ddNS5_3std3__410__identityEEEvT0_T1_T2_T3_T4_T6_,"",@"SHT_CUDA_INFO"
	.sectionflags	@""
	.align	4


	//----- nvinfo : EIATTR_CUDA_API_VERSION
	.align		4
        /*0000*/ 	.byte	0x04, 0x37
        /*0002*/ 	.short	(.L_93 - .L_92)
.L_92:
        /*0004*/ 	.word	0x00000082


	//----- nvinfo : EIATTR_KPARAM_INFO
	.align		4
.L_93:
        /*0008*/ 	.byte	0x04, 0x17
        /*000a*/ 	.short	(.L_95 - .L_94)
.L_94:
        /*000c*/ 	.word	0x00000000
        /*0010*/ 	.short	0x0005
        /*0012*/ 	.short	0x0020
        /*0014*/ 	.byte	0x00, 0xf0, 0x05, 0x00


	//----- nvinfo : EIATTR_KPARAM_INFO
	.align		4
.L_95:
        /*0018*/ 	.byte	0x04, 0x17
        /*001a*/ 	.short	(.L_97 - .L_96)
.L_96:
        /*001c*/ 	.word	0x00000000
        /*0020*/ 	.short	0x0004
        /*0022*/ 	.short	0x0018
        /*0024*/ 	.byte	0x00, 0xf0, 0x21, 0x00


	//----- nvinfo : EIATTR_KPARAM_INFO
	.align		4
.L_97:
        /*0028*/ 	.byte	0x04, 0x17
        /*002a*/ 	.short	(.L_99 - .L_98)
.L_98:
        /*002c*/ 	.word	0x00000000
        /*0030*/ 	.short	0x0003
        /*0032*/ 	.short	0x0014
        /*0034*/ 	.byte	0x00, 0xf0, 0x05, 0x00


	//----- nvinfo : EIATTR_KPARAM_INFO
	.align		4
.L_99:
        /*0038*/ 	.byte	0x04, 0x17
        /*003a*/ 	.short	(.L_101 - .L_100)
.L_100:
        /*003c*/ 	.word	0x00000000
        /*0040*/ 	.short	0x0002
        /*0042*/ 	.short	0x0010
        /*0044*/ 	.byte	0x00, 0xf0, 0x11, 0x00


	//----- nvinfo : EIATTR_KPARAM_INFO
	.align		4
.L_101:
        /*0048*/ 	.byte	0x04, 0x17
        /*004a*/ 	.short	(.L_103 - .L_102)
.L_102:
        /*004c*/ 	.word	0x00000000
        /*0050*/ 	.short	0x0001
        /*0052*/ 	.short	0x0008
        /*0054*/ 	.byte	0x00, 0xf5, 0x21, 0x00


	//----- nvinfo : EIATTR_KPARAM_INFO
	.align		4
.L_103:
        /*0058*/ 	.byte	0x04, 0x17
        /*005a*/ 	.short	(.L_105 - .L_104)
.L_104:
        /*005c*/ 	.word	0x00000000
        /*0060*/ 	.short	0x0000
        /*0062*/ 	.short	0x0000
        /*0064*/ 	.byte	0x00, 0xf5, 0x21, 0x00


	//----- nvinfo : EIATTR_SPARSE_MMA_MASK
	.align		4
.L_105:
        /*0068*/ 	.byte	0x03, 0x50
        /*006a*/ 	.short	0x0000


	//----- nvinfo : EIATTR_MAXREG_COUNT
	.align		4
        /*006c*/ 	.byte	0x03, 0x1b
        /*006e*/ 	.short	0x00ff


	//----- nvinfo : EIATTR_NUM_BARRIERS
	.align		4
        /*0070*/ 	.byte	0x02, 0x4c
        /*0072*/ 	.byte	0x01
	.zero		1


	//----- nvinfo : EIATTR_MERCURY_ISA_VERSION
	.align		4
        /*0074*/ 	.byte	0x03, 0x5f
        /*0076*/ 	.short	0x0101


	//----- nvinfo : EIATTR_COOP_GROUP_MASK_REGIDS
	.align		4
        /*0078*/ 	.byte	0x04, 0x29
        /*007a*/ 	.short	(.L_107 - .L_106)


	//   ....[0]....
.L_106:
        /*007c*/ 	.word	0xffffffff


	//   ....[1]....
        /*0080*/ 	.word	0xffffffff


	//   ....[2]....
        /*0084*/ 	.word	0xffffffff


	//   ....[3]....
        /*0088*/ 	.word	0xffffffff


	//   ....[4]....
        /*008c*/ 	.word	0xffffffff


	//   ....[5]....
        /*0090*/ 	.word	0xffffffff


	//   ....[6]....
        /*0094*/ 	.word	0xffffffff


	//   ....[7]....
        /*0098*/ 	.word	0xffffffff


	//   ....[8]....
        /*009c*/ 	.word	0xffffffff


	//   ....[9]....
        /*00a0*/ 	.word	0xffffffff


	//   ....[10]....
        /*00a4*/ 	.word	0xffffffff


	//   ....[11]....
        /*00a8*/ 	.word	0xffffffff


	//   ....[12]....
        /*00ac*/ 	.word	0xffffffff


	//   ....[13]....
        /*00b0*/ 	.word	0xffffffff


	//   ....[14]....
        /*00b4*/ 	.word	0xffffffff


	//   ....[15]....
        /*00b8*/ 	.word	0xffffffff


	//   ....[16]....
        /*00bc*/ 	.word	0xffffffff


	//   ....[17]....
        /*00c0*/ 	.word	0xffffffff


	//   ....[18]....
        /*00c4*/ 	.word	0xffffffff


	//   ....[19]....
        /*00c8*/ 	.word	0xffffffff


	//   ....[20]....
        /*00cc*/ 	.word	0xffffffff


	//   ....[21]....
        /*00d0*/ 	.word	0xffffffff


	//   ....[22]....
        /*00d4*/ 	.word	0xffffffff


	//   ....[23]....
        /*00d8*/ 	.word	0xffffffff


	//   ....[24]....
        /*00dc*/ 	.word	0xffffffff


	//   ....[25]....
        /*00e0*/ 	.word	0xffffffff


	//   ....[26]....
        /*00e4*/ 	.word	0xffffffff


	//   ....[27]....
        /*00e8*/ 	.word	0xffffffff


	//   ....[28]....
        /*00ec*/ 	.word	0xffffffff


	//   ....[29]....
        /*00f0*/ 	.word	0xffffffff


	//   ....[30]....
        /*00f4*/ 	.word	0xffffffff


	//   ....[31]....
        /*00f8*/ 	.word	0xffffffff


	//   ....[32]....
        /*00fc*/ 	.word	0xffffffff


	//   ....[33]....
        /*0100*/ 	.word	0xffffffff


	//   ....[34]....
        /*0104*/ 	.word	0xffffffff


	//   ....[35]....
        /*0108*/ 	.word	0xffffffff


	//   ....[36]....
        /*010c*/ 	.word	0xffffffff


	//   ....[37]....
        /*0110*/ 	.word	0xffffffff


	//   ....[38]....
        /*0114*/ 	.word	0xffffffff


	//   ....[39]....
        /*0118*/ 	.word	0xffffffff


	//   ....[40]....
        /*011c*/ 	.word	0xffffffff


	//   ....[41]....
        /*0120*/ 	.word	0xffffffff


	//   ....[42]....
        /*0124*/ 	.word	0xffffffff


	//   ....[43]....
        /*0128*/ 	.word	0xffffffff


	//   ....[44]....
        /*012c*/ 	.word	0xffffffff


	//   ....[45]....
        /*0130*/ 	.word	0xffffffff


	//   ....[46]....
        /*0134*/ 	.word	0xffffffff


	//   ....[47]....
        /*0138*/ 	.word	0xffffffff


	//   ....[48]....
        /*013c*/ 	.word	0xffffffff


	//   ....[49]....
        /*0140*/ 	.word	0xffffffff


	//   ....[50]....
        /*0144*/ 	.word	0xffffffff


	//   ....[51]....
        /*0148*/ 	.word	0xffffffff


	//   ....[52]....
        /*014c*/ 	.word	0xffffffff


	//   ....[53]....
        /*0150*/ 	.word	0xffffffff


	//   ....[54]....
        /*0154*/ 	.word	0xffffffff


	//   ....[55]....
        /*0158*/ 	.word	0xffffffff


	//   ....[56]....
        /*015c*/ 	.word	0xffffffff


	//   ....[57]....
        /*0160*/ 	.word	0xffffffff


	//   ....[58]....
        /*0164*/ 	.word	0xffffffff


	//   ....[59]....
        /*0168*/ 	.word	0xffffffff


	//----- nvinfo : EIATTR_COOP_GROUP_INSTR_OFFSETS
	.align		4
.L_107:
        /*016c*/ 	.byte	0x04, 0x28
        /*016e*/ 	.short	(.L_109 - .L_108)


	//   ....[0]....
.L_108:
        /*0170*/ 	.word	0x00000d30


	//   ....[1]....
        /*0174*/ 	.word	0x00000d40


	//   ....[2]....
        /*0178*/ 	.word	0x00000dd0


	//   ....[3]....
        /*017c*/ 	.word	0x00000e10


	//   ....[4]....
        /*0180*/ 	.word	0x00000e80


	//   ....[5]....
        /*0184*/ 	.word	0x00000ea0


	//   ....[6]....
        /*0188*/ 	.word	0x00000ef0


	//   ....[7]....
        /*018c*/ 	.word	0x00000f10


	//   ....[8]....
        /*0190*/ 	.word	0x00000f60


	//   ....[9]....
        /*0194*/ 	.word	0x00000f80


	//   ....[10]....
        /*0198*/ 	.word	0x00001280


	//   ....[11]....
        /*019c*/ 	.word	0x00001290


	//   ....[12]....
        /*01a0*/ 	.word	0x00001320


	//   ....[13]....
        /*01a4*/ 	.word	0x00001350


	//   ....[14]....
        /*01a8*/ 	.word	0x000013b0


	//   ....[15]....
        /*01ac*/ 	.word	0x000013e0


	//   ....[16]....
        /*01b0*/ 	.word	0x00001440


	//   ....[17]....
        /*01b4*/ 	.word	0x00001480


	//   ....[18]....
        /*01b8*/ 	.word	0x000014f0


	//   ....[19]....
        /*01bc*/ 	.word	0x00001530


	//   ....[20]....
        /*01c0*/ 	.word	0x00002960


	//   ....[21]....
        /*01c4*/ 	.word	0x00002970


	//   ....[22]....
        /*01c8*/ 	.word	0x00002a00


	//   ....[23]....
        /*01cc*/ 	.word	0x00002a30


	//   ....[24]....
        /*01d0*/ 	.word	0x00002aa0


	//   ....[25]....
        /*01d4*/ 	.word	0x00002ac0


	//   ....[26]....
        /*01d8*/ 	.word	0x00002b20


	//   ....[27]....
        /*01dc*/ 	.word	0x00002b30


	//   ....[28]....
        /*01e0*/ 	.word	0x00002b80


	//   ....[29]....
        /*01e4*/ 	.word	0x00002b90


	//   ....[30]....
        /*01e8*/ 	.word	0x00003a20


	//   ....[31]....
        /*01ec*/ 	.word	0x00003a30


	//   ....[32]....
        /*01f0*/ 	.word	0x00003ac0


	//   ....[33]....
        /*01f4*/ 	.word	0x00003b00


	//   ....[34]....
        /*01f8*/ 	.word	0x00003b80


	//   ....[35]....
        /*01fc*/ 	.word	0x00003bc0


	//   ....[36]....
        /*0200*/ 	.word	0x00003c20


	//   ....[37]....
        /*0204*/ 	.word	0x00003c50


	//   ....[38]....
        /*0208*/ 	.word	0x00003ca0


	//   ....[39]....
        /*020c*/ 	.word	0x00003cd0


	//   ....[40]....
        /*0210*/ 	.word	0x00003fb0


	//   ....[41]....
        /*0214*/ 	.word	0x00003fc0


	//   ....[42]....
        /*0218*/ 	.word	0x00004050


	//   ....[43]....
        /*021c*/ 	.word	0x00004080


	//   ....[44]....
        /*0220*/ 	.word	0x000040d0


	//   ....[45]....
        /*0224*/ 	.word	0x00004100


	//   ....[46]....
        /*0228*/ 	.word	0x00004170


	//   ....[47]....
        /*022c*/ 	.word	0x000041b0


	//   ....[48]....
        /*0230*/ 	.word	0x00004220


	//   ....[49]....
        /*0234*/ 	.word	0x00004250


	//   ....[50]....
        /*0238*/ 	.word	0x00005700


	//   ....[51]....
        /*023c*/ 	.word	0x00005710


	//   ....[52]....
        /*0240*/ 	.word	0x000057a0


	//   ....[53]....
        /*0244*/ 	.word	0x000057e0


	//   ....[54]....
        /*0248*/ 	.word	0x00005860


	//   ....[55]....
        /*024c*/ 	.word	0x000058a0


	//   ....[56]....
        /*0250*/ 	.word	0x00005900


	//   ....[57]....
        /*0254*/ 	.word	0x00005930


	//   ....[58]....
        /*0258*/ 	.word	0x00005980


	//   ....[59]....
        /*025c*/ 	.word	0x000059b0


	//----- nvinfo : EIATTR_VRC_CTA_INIT_COUNT
	.align		4
.L_109:
        /*0260*/ 	.byte	0x02, 0x4a
	.zero		1
	.zero		1


	//----- nvinfo : EIATTR_EXIT_INSTR_OFFSETS
	.align		4
        /*0264*/ 	.byte	0x04, 0x1c
        /*0266*/ 	.short	(.L_111 - .L_110)


	//   ....[0]....
.L_110:
        /*0268*/ 	.word	0x00000080


	//   ....[1]....
        /*026c*/ 	.word	0x000000c0


	//   ....[2]....
        /*0270*/ 	.word	0x00005c20


	//   ....[3]....
        /*0274*/ 	.word	0x00005ca0


	//----- nvinfo : EIATTR_MAX_THREADS
	.align		4
.L_111:
        /*0278*/ 	.byte	0x04, 0x05
        /*027a*/ 	.short	(.L_113 - .L_112)
.L_112:
        /*027c*/ 	.word	0x00000100
        /*0280*/ 	.word	0x00000001
        /*0284*/ 	.word	0x00000001


	//----- nvinfo : EIATTR_CRS_STACK_SIZE
	.align		4
.L_113:
        /*0288*/ 	.byte	0x04, 0x1e
        /*028a*/ 	.short	(.L_115 - .L_114)
.L_114:
        /*028c*/ 	.word	0x00000000


	//----- nvinfo : EIATTR_CBANK_PARAM_SIZE
	.align		4
.L_115:
        /*0290*/ 	.byte	0x03, 0x19
        /*0292*/ 	.short	0x0021


	//----- nvinfo : EIATTR_PARAM_CBANK
	.align		4
        /*0294*/ 	.byte	0x04, 0x0a
        /*0296*/ 	.short	(.L_117 - .L_116)
	.align		4
.L_116:
        /*0298*/ 	.word	index@(.nv.constant0._ZN3cub18CUB_300001_SM_10006detail6reduce28DeviceReduceSingleTileKernelINS2_10policy_hubIdjN4cuda3__47maximumIvEEE10Policy1000EPdSB_iS8_ddNS5_3std3__410__identityEEEvT0_T1_T2_T3_T4_T6_)
        /*029c*/ 	.short	0x0380
        /*029e*/ 	.short	0x0021


	//----- nvinfo : EIATTR_SW_WAR
	.align		4
.L_117:
        /*02a0*/ 	.byte	0x04, 0x36
        /*02a2*/ 	.short	(.L_119 - .L_118)
.L_118:
        /*02a4*/ 	.word	0x00000008
.L_119:


//--------------------- .nv.info._ZN3cub18CUB_300001_SM_10006detail6reduce18DeviceReduceKernelINS2_10policy_hubIdjN4cuda3__47maximumIvEEE10Policy1000EPdjS8_dNS5_3std3__410__identityEEEvT0_PT3_T1_NS0_13GridEvenShareISI_EET2_T4_ --------------------------
	.section	.nv.info._ZN3cub18CUB_300001_SM_10006detail6reduce18DeviceReduceKernelINS2_10policy_hubIdjN4cuda3__47maximumIvEEE10Policy1000EPdjS8_dNS5_3std3__410__identityEEEvT0_PT3_T1_NS0_13GridEvenShareISI_EET2_T4_,"",@"SHT_CUDA_INFO"
	.sectionflags	@""
	.align	4


	//----- nvinfo : EIATTR_CUDA_API_VERSION
	.align		4
        /*0000*/ 	.byte	0x04, 0x37
        /*0002*/ 	.short	(.L_121 - .L_120)
.L_120:
        /*0004*/ 	.word	0x00000082


	//----- nvinfo : EIATTR_KPARAM_INFO
	.align		4
.L_121:
        /*0008*/ 	.byte	0x04, 0x17
        /*000a*/ 	.short	(.L_123 - .L_122)
.L_122:
        /*000c*/ 	.word	0x00000000
        /*0010*/ 	.short	0x0005
        /*0012*/ 	.short	0x003d
        /*0014*/ 	.byte	0x00, 0xf0, 0x05, 0x00


	//----- nvinfo : EIATTR_KPARAM_INFO
	.align		4
.L_123:
        /*0018*/ 	.byte	0x04, 0x17
        /*001a*/ 	.short	(.L_125 - .L_124)
.L_124:
        /*001c*/ 	.word	0x00000000
        /*0020*/ 	.short	0x0004
        /*0022*/ 	.short	0x003c
        /*0024*/ 	.byte	0x00, 0xf0, 0x05, 0x00


	//----- nvinfo : EIATTR_KPARAM_INFO
	.align		4
.L_125:
        /*0028*/ 	.byte	0x04, 0x17
        /*002a*/ 	.short	(.L_127 - .L_126)
.L_126:
        /*002c*/ 	.word	0x00000000
        /*0030*/ 	.short	0x0003
        /*0032*/ 	.short	0x0014
        /*0034*/ 	.byte	0x00, 0xf0, 0xa1, 0x00


	//----- nvinfo : EIATTR_KPARAM_INFO
	.align		4
.L_127:
        /*0038*/ 	.byte	0x04, 0x17
        /*003a*/ 	.short	(.L_129 - .L_128)
.L_128:
        /*003c*/ 	.word	0x00000000
        /*0040*/ 	.short	0x0002
        /*0042*/ 	.short	0x0010
        /*0044*/ 	.byte	0x00, 0xf0, 0x11, 0x00


	//----- nvinfo : EIATTR_KPARAM_INFO
	.align		4
.L_129:
        /*0048*/ 	.byte	0x04, 0x17
        /*004a*/ 	.short	(.L_131 - .L_130)
.L_130:
        /*004c*/ 	.word	0x00000000
        /*0050*/ 	.short	0x0001
        /*0052*/ 	.short	0x0008
        /*0054*/ 	.byte	0x00, 0xf5, 0x21, 0x00


	//----- nvinfo : EIATTR_KPARAM_INFO
	.align		4
.L_131:
        /*0058*/ 	.byte	0x04, 0x17
        /*005a*/ 	.short	(.L_133 - .L_132)
.L_132:
        /*005c*/ 	.word	0x00000000
        /*0060*/ 	.short	0x0000
        /*0062*/ 	.short	0x0000
        /*0064*/ 	.byte	0x00, 0xf5, 0x21, 0x00


	//----- nvinfo : EIATTR_SPARSE_MMA_MASK
	.align		4
.L_133:
        /*0068*/ 	.byte	0x03, 0x50
        /*006a*/ 	.short	0x0000


	//----- nvinfo : EIATTR_MAXREG_COUNT
	.align		4
        /*006c*/ 	.byte	0x03, 0x1b
        /*006e*/ 	.short	0x00ff


	//----- nvinfo : EIATTR_NUM_BARRIERS
	.align		4
        /*0070*/ 	.byte	0x02, 0x4c
        /*0072*/ 	.byte	0x01
	.zero		1


	//----- nvinfo : EIATTR_MERCURY_ISA_VERSION
	.align		4
        /*0074*/ 	.byte	0x03, 0x5f
        /*0076*/ 	.short	0x0101


	//----- nvinfo : EIATTR_COOP_GROUP_MASK_REGIDS
	.align		4
        /*0078*/ 	.byte	0x04, 0x29
        /*007a*/ 	.short	(.L_135 - .L_134)


	//   ....[0]....
.L_134:
        /*007c*/ 	.word	0xffffffff


	//   ....[1]....
        /*0080*/ 	.word	0xffffffff


	//   ....[2]....
        /*0084*/ 	.word	0xffffffff


	//   ....[3]....
        /*0088*/ 	.word	0xffffffff


	//   ....[4]....
        /*008c*/ 	.word	0xffffffff


	//   ....[5]....
        /*0090*/ 	.word	0xffffffff


	//   ....[6]....
        /*0094*/ 	.word	0xffffffff


	//   ....[7]....
        /*0098*/ 	.word	0xffffffff


	//   ....[8]....
        /*009c*/ 	.word	0xffffffff


	//   ....[9]....
        /*00a0*/ 	.word	0xffffffff


	//   ....[10]....
        /*00a4*/ 	.word	0xffffffff


	//   ....[11]....
        /*00a8*/ 	.word	0xffffffff


	//   ....[12]....
        /*00ac*/ 	.word	0xffffffff


	//   ....[13]....
        /*00b0*/ 	.word	0xffffffff


	//   ....[14]....
        /*00b4*/ 	.word	0xffffffff


	//   ....[15]....
        /*00b8*/ 	.word	0xffffffff


	//   ....[16]....
        /*00bc*/ 	.word	0xffffffff


	//   ....[17]....
        /*00c0*/ 	.word	0xffffffff


	//   ....[18]....
        /*00c4*/ 	.word	0xffffffff


	//   ....[19]....
        /*00c8*/ 	.word	0xffffffff


	//   ....[20]....
        /*00cc*/ 	.word	0xffffffff


	//   ....[21]....
        /*00d0*/ 	.word	0xffffffff


	//   ....[22]....
        /*00d4*/ 	.word	0xffffffff


	//   ....[23]....
        /*00d8*/ 	.word	0xffffffff


	//   ....[24]....
        /*00dc*/ 	.word	0xffffffff


	//   ....[25]....
        /*00e0*/ 	.word	0xffffffff


	//   ....[26]....
        /*00e4*/ 	.word	0xffffffff


	//   ....[27]....
        /*00e8*/ 	.word	0xffffffff


	//   ....[28]....
        /*00ec*/ 	.word	0xffffffff


	//   ....[29]....
        /*00f0*/ 	.word	0xffffffff


	//   ....[30]....
        /*00f4*/ 	.word	0xffffffff


	//   ....[31]....
        /*00f8*/ 	.word	0xffffffff


	//   ....[32]....
        /*00fc*/ 	.word	0xffffffff


	//   ....[33]....
        /*0100*/ 	.word	0xffffffff


	//   ....[34]....
        /*0104*/ 	.word	0xffffffff


	//   ....[35]....
        /*0108*/ 	.word	0xffffffff


	//   ....[36]....
        /*010c*/ 	.word	0xffffffff


	//   ....[37]....
        /*0110*/ 	.word	0xffffffff


	//   ....[38]....
        /*0114*/ 	.word	0xffffffff


	//   ....[39]....
        /*0118*/ 	.word	0xffffffff


	//   ....[40]....
        /*011c*/ 	.word	0xffffffff


	//   ....[41]....
        /*0120*/ 	.word	0xffffffff


	//   ....[42]....
        /*0124*/ 	.word	0xffffffff


	//   ....[43]....
        /*0128*/ 	.word	0xffffffff


	//   ....[44]....
        /*012c*/ 	.word	0xffffffff


	//   ....[45]....
        /*0130*/ 	.word	0xffffffff


	//   ....[46]....
        /*0134*/ 	.word	0xffffffff


	//   ....[47]....
        /*0138*/ 	.word	0xffffffff


	//   ....[48]....
        /*013c*/ 	.word	0xffffffff


	//   ....[49]....
        /*0140*/ 	.word	0xffffffff


	//   ....[50]....
        /*0144*/ 	.word	0xffffffff


	//   ....[51]....
        /*0148*/ 	.word	0xffffffff


	//   ....[52]....
        /*014c*/ 	.word	0xffffffff


	//   ....[53]....
        /*0150*/ 	.word	0xffffffff


	//   ....[54]....
        /*0154*/ 	.word	0xffffffff


	//   ....[55]....
        /*0158*/ 	.word	0xffffffff


	//   ....[56]....
        /*015c*/ 	.word	0xffffffff


	//   ....[57]....
        /*0160*/ 	.word	0xffffffff


	//   ....[58]....
        /*0164*/ 	.word	0xffffffff


	//   ....[59]....
        /*0168*/ 	.word	0xffffffff


	//----- nvinfo : EIATTR_COOP_GROUP_INSTR_OFFSETS
	.align		4
.L_135:
        /*016c*/ 	.byte	0x04, 0x28
        /*016e*/ 	.short	(.L_137 - .L_136)


	//   ....[0]....
.L_136:
        /*0170*/ 	.word	0x000005c0


	//   ....[1]....
        /*0174*/ 	.word	0x000005d0


	//   ....[2]....
        /*0178*/ 	.word	0x00000660


	//   ....[3]....
        /*017c*/ 	.word	0x00000670


	//   ....[4]....
        /*0180*/ 	.word	0x000006d0


	//   ....[5]....
        /*0184*/ 	.word	0x00000700


	//   ....[6]....
        /*0188*/ 	.word	0x00000780


	//   ....[7]....
        /*018c*/ 	.word	0x00000790


	//   ....[8]....
        /*0190*/ 	.word	0x000007e0


	//   ....[9]....
        /*0194*/ 	.word	0x000007f0


	//   ....[10]....
        /*0198*/ 	.word	0x00000ad0


	//   ....[11]....
        /*019c*/ 	.word	0x00000ae0


	//   ....[12]....
        /*01a0*/ 	.word	0x00000b70


	//   ....[13]....
        /*01a4*/ 	.word	0x00000b90


	//   ....[14]....
        /*01a8*/ 	.word	0x00000bf0


	//   ....[15]....
        /*01ac*/ 	.word	0x00000c10


	//   ....[16]....
        /*01b0*/ 	.word	0x00000c70


	//   ....[17]....
        /*01b4*/ 	.word	0x00000ca0


	//   ....[18]....
        /*01b8*/ 	.word	0x00000d20


	//   ....[19]....
        /*01bc*/ 	.word	0x00000d40


	//   ....[20]....
        /*01c0*/ 	.word	0x00001b60


	//   ....[21]....
        /*01c4*/ 	.word	0x00001b70


	//   ....[22]....
        /*01c8*/ 	.word	0x00001c00


	//   ....[23]....
        /*01cc*/ 	.word	0x00001c30


	//   ....[24]....
        /*01d0*/ 	.word	0x00001ca0


	//   ....[25]....
        /*01d4*/ 	.word	0x00001cc0


	//   ....[26]....
        /*01d8*/ 	.word	0x00001d20


	//   ....[27]....
        /*01dc*/ 	.word	0x00001d30


	//   ....[28]....
        /*01e0*/ 	.word	0x00001d80


	//   ....[29]....
        /*01e4*/ 	.word	0x00001d90


	//   ....[30]....
        /*01e8*/ 	.word	0x00002530


	//   ....[31]....
        /*01ec*/ 	.word	0x00002540


	//   ....[32]....
        /*01f0*/ 	.word	0x000025d0


	//   ....[33]....
        /*01f4*/ 	.word	0x000025e0


	//   ....[34]....
        /*01f8*/ 	.word	0x00002640


	//   ....[35]....
        /*01fc*/ 	.word	0x00002670


	//   ....[36]....
        /*0200*/ 	.word	0x000026f0


	//   ....[37]....
        /*0204*/ 	.word	0x00002700


	//   ....[38]....
        /*0208*/ 	.word	0x00002750


	//   ....[39]....
        /*020c*/ 	.word	0x00002760


	//   ....[40]....
        /*0210*/ 	.word	0x00002a60


	//   ....[41]....
        /*0214*/ 	.word	0x00002a70


	//   ....[42]....
        /*0218*/ 	.word	0x00002b00


	//   ....[43]....
        /*021c*/ 	.word	0x00002b20


	//   ....[44]....
        /*0220*/ 	.word	0x00002b80


	//   ....[45]....
        /*0224*/ 	.word	0x00002ba0


	//   ....[46]....
        /*0228*/ 	.word	0x00002c00


	//   ....[47]....
        /*022c*/ 	.word	0x00002c40


	//   ....[48]....
        /*0230*/ 	.word	0x00002cc0


	//   ....[49]....
        /*0234*/ 	.word	0x00002ce0


	//   ....[50]....
        /*0238*/ 	.word	0x00003b40


	//   ....[51]....
        /*023c*/ 	.word	0x00003b50


	//   ....[52]....
        /*0240*/ 	.word	0x00003be0


	//   ....[53]....
        /*0244*/ 	.word	0x00003bf0


	//   ....[54]....
        /*0248*/ 	.word	0x00003c50


	//   ....[55]....
        /*024c*/ 	.word	0x00003c80


	//   ....[56]....
        /*0250*/ 	.word	0x00003d00


	//   ....[57]....
        /*0254*/ 	.word	0x00003d10


	//   ....[58]....
        /*0258*/ 	.word	0x00003d60


	//   ....[59]....
        /*025c*/ 	.word	0x00003d70


	//----- nvinfo : EIATTR_VRC_CTA_INIT_COUNT
	.align		4
.L_137:
        /*0260*/ 	.byte	0x02, 0x4a
	.zero		1
	.zero		1


	//----- nvinfo : EIATTR_EXIT_INSTR_OFFSETS
	.align		4
        /*0264*/ 	.byte	0x04, 0x1c
        /*0266*/ 	.short	(.L_139 - .L_138)


	//   ....[0]....
.L_138:
        /*0268*/ 	.word	0x00003fe0


	//   ....[1]....
        /*026c*/ 	.word	0x00004040


	//----- nvinfo : EIATTR_MAX_THREADS
	.align		4
.L_139:
        /*0270*/ 	.byte	0x04, 0x05
        /*0272*/ 	.short	(.L_141 - .L_140)
.L_140:
        /*0274*/ 	.word	0x00000100
        /*0278*/ 	.word	0x00000001
        /*027c*/ 	.word	0x00000001


	//----- nvinfo : EIATTR_CRS_STACK_SIZE
	.align		4
.L_141:
        /*0280*/ 	.byte	0x04, 0x1e
        /*0282*/ 	.short	(.L_143 - .L_142)
.L_142:
        /*0284*/ 	.word	0x00000000


	//----- nvinfo : EIATTR_CBANK_PARAM_SIZE
	.align		4
.L_143:
        /*0288*/ 	.byte	0x03, 0x19
        /*028a*/ 	.short	0x003e


	//----- nvinfo : EIATTR_PARAM_CBANK
	.align		4
        /*028c*/ 	.byte	0x04, 0x0a
        /*028e*/ 	.short	(.L_145 - .L_144)
	.align		4
.L_144:
        /*0290*/ 	.word	index@(.nv.constant0._ZN3cub18CUB_300001_SM_10006detail6reduce18DeviceReduceKernelINS2_10policy_hubIdjN4cuda3__47maximumIvEEE10Policy1000EPdjS8_dNS5_3std3__410__identityEEEvT0_PT3_T1_NS0_13GridEvenShareISI_EET2_T4_)
        /*0294*/ 	.short	0x0380
        /*0296*/ 	.short	0x003e


	//----- nvinfo : EIATTR_SW_WAR
	.align		4
.L_145:
        /*0298*/ 	.byte	0x04, 0x36
        /*029a*/ 	.short	(.L_147 - .L_146)
.L_146:
        /*029c*/ 	.word	0x00000008
.L_147:


//--------------------- .nv.info._ZN3cub18CUB_300001_SM_10006detail6reduce28DeviceReduceSingleTileKernelINS2_10policy_hubIdjN4cuda3__47maximumIvEEE10Policy1000EPdSB_jS8_ddNS5_3std3__410__identityEEEvT0_T1_T2_T3_T4_T6_ --------------------------
	.section	.nv.info._ZN3cub18CUB_300001_SM_10006detail6reduce28DeviceReduceSingleTileKernelINS2_10policy_hubIdjN4cuda3__47maximumIvEEE10Policy1000EPdSB_jS8_ddNS5_3std3__410__identityEEEvT0_T1_T2_T3_T4_T6_,"",@"SHT_CUDA_INFO"
	.sectionflags	@""
	.align	4


	//----- nvinfo : EIATTR_CUDA_API_VERSION
	.align		4
        /*0000*/ 	.byte	0x04, 0x37
        /*0002*/ 	.short	(.L_149 - .L_148)
.L_148:
        /*0004*/ 	.word	0x00000082


	//----- nvinfo : EIATTR_KPARAM_INFO
	.align		4
.L_149:
        /*0008*/ 	.byte	0x04, 0x17
        /*000a*/ 	.short	(.L_151 - .L_150)
.L_150:
        /*000c*/ 	.word	0x00000000
        /*0010*/ 	.short	0x0005
        /*0012*/ 	.short	0x0020
        /*0014*/ 	.byte	0x00, 0xf0, 0x05, 0x00


	//----- nvinfo : EIATTR_KPARAM_INFO
	.align		4
.L_151:
        /*0018*/ 	.byte	0x04, 0x17
        /*001a*/ 	.short	(.L_153 - .L_152)
.L_152:
        /*001c*/ 	.word	0x00000000
        /*0020*/ 	.short	0x0004
        /*0022*/ 	.short	0x0018
        /*0024*/ 	.byte	0x00, 0xf0, 0x21, 0x00


	//----- nvinfo : EIATTR_KPARAM_INFO
	.align		4
.L_153:
        /*0028*/ 	.byte	0x04, 0x17
        /*002a*/ 	.short	(.L_155 - .L_154)
.L_154:
        /*002c*/ 	.word	0x00000000
        /*0030*/ 	.short	0x0003
        /*0032*/ 	.short	0x0014
        /*0034*/ 	.byte	0x00, 0xf0, 0x05, 0x00


	//----- nvinfo : EIATTR_KPARAM_INFO
	.align		4
.L_155:
        /*0038*/ 	.byte	0x04, 0x17
        /*003a*/ 	.short	(.L_157 - .L_156)
.L_156:
        /*003c*/ 	.word	0x00000000
        /*0040*/ 	.short	0x0002
        /*0042*/ 	.short	0x0010
        /*0044*/ 	.byte	0x00, 0xf0, 0x11, 0x00


	//----- nvinfo : EIATTR_KPARAM_INFO
	.align		4
.L_157:
        /*0048*/ 	.byte	0x04, 0x17
        /*004a*/ 	.short	(.L_159 - .L_158)
.L_158:
        /*004c*/ 	.word	0x00000000
        /*0050*/ 	.short	0x0001
        /*0052*/ 	.short	0x0008
        /*0054*/ 	.byte	0x00, 0xf5, 0x21, 0x00


	//----- nvinfo : EIATTR_KPARAM_INFO
	.align		4
.L_159:
        /*0058*/ 	.byte	0x04, 0x17
        /*005a*/ 	.short	(.L_161 - .L_160)
.L_160:
        /*005c*/ 	.word	0x00000000
        /*0060*/ 	.short	0x0000
        /*0062*/ 	.short	0x0000
        /*0064*/ 	.byte	0x00, 0xf5, 0x21, 0x00


	//----- nvinfo : EIATTR_SPARSE_MMA_MASK
	.align		4
.L_161:
        /*0068*/ 	.byte	0x03, 0x50
        /*006a*/ 	.short	0x0000


	//----- nvinfo : EIATTR_MAXREG_COUNT
	.align		4
        /*006c*/ 	.byte	0x03, 0x1b
        /*006e*/ 	.short	0x00ff


	//----- nvinfo : EIATTR_NUM_BARRIERS
	.align		4
        /*0070*/ 	.byte	0x02, 0x4c
        /*0072*/ 	.byte	0x01
	.zero		1


	//----- nvinfo : EIATTR_MERCURY_ISA_VERSION
	.align		4
        /*0074*/ 	.byte	0x03, 0x5f
        /*0076*/ 	.short	0x0101


	//----- nvinfo : EIATTR_COOP_GROUP_MASK_REGIDS
	.align		4
        /*0078*/ 	.byte	0x04, 0x29
        /*007a*/ 	.short	(.L_163 - .L_162)


	//   ....[0]....
.L_162:
        /*007c*/ 	.word	0xffffffff


	//   ....[1]....
        /*0080*/ 	.word	0xffffffff


	//   ....[2]....
        /*0084*/ 	.word	0xffffffff


	//   ....[3]....
        /*0088*/ 	.word	0xffffffff


	//   ....[4]....
        /*008c*/ 	.word	0xffffffff


	//   ....[5]....
        /*0090*/ 	.word	0xffffffff


	//   ....[6]....
        /*0094*/ 	.word	0xffffffff


	//   ....[7]....
        /*0098*/ 	.word	0xffffffff


	//   ....[8]....
        /*009c*/ 	.word	0xffffffff


	//   ....[9]....
        /*00a0*/ 	.word	0xffffffff


	//   ....[10]....
        /*00a4*/ 	.word	0xffffffff


	//   ....[11]....
        /*00a8*/ 	.word	0xffffffff


	//   ....[12]....
        /*00ac*/ 	.word	0xffffffff


	//   ....[13]....
        /*00b0*/ 	.word	0xffffffff


	//   ....[14]....
        /*00b4*/ 	.word	0xffffffff


	//   ....[15]....
        /*00b8*/ 	.word	0xffffffff


	//   ....[16]....
        /*00bc*/ 	.word	0xffffffff


	//   ....[17]....
        /*00c0*/ 	.word	0xffffffff


	//   ....[18]....
        /*00c4*/ 	.word	0xffffffff


	//   ....[19]....
        /*00c8*/ 	.word	0xffffffff


	//   ....[20]....
        /*00cc*/ 	.word	0xffffffff


	//   ....[21]....
        /*00d0*/ 	.word	0xffffffff


	//   ....[22]....
        /*00d4*/ 	.word	0xffffffff


	//   ....[23]....
        /*00d8*/ 	.word	0xffffffff


	//   ....[24]....
        /*00dc*/ 	.word	0xffffffff


	//   ....[25]....
        /*00e0*/ 	.word	0xffffffff


	//   ....[26]....
        /*00e4*/ 	.word	0xffffffff


	//   ....[27]....
        /*00e8*/ 	.word	0xffffffff


	//   ....[28]....
        /*00ec*/ 	.word	0xffffffff


	//   ....[29]....
        /*00f0*/ 	.word	0xffffffff


	//   ....[30]....
        /*00f4*/ 	.word	0xffffffff


	//   ....[31]....
        /*00f8*/ 	.word	0xffffffff


	//   ....[32]....
        /*00fc*/ 	.word	0xffffffff


	//   ....[33]....
        /*0100*/ 	.word	0xffffffff


	//   ....[34]....
        /*0104*/ 	.word	0xffffffff


	//   ....[35]....
        /*0108*/ 	.word	0xffffffff


	//   ....[36]....
        /*010c*/ 	.word	0xffffffff


	//   ....[37]....
        /*0110*/ 	.word	0xffffffff


	//   ....[38]....
        /*0114*/ 	.word	0xffffffff


	//   ....[39]....
        /*0118*/ 	.word	0xffffffff


	//   ....[40]....
        /*011c*/ 	.word	0xffffffff


	//   ....[41]....
        /*0120*/ 	.word	0xffffffff


	//   ....[42]....
        /*0124*/ 	.word	0xffffffff


	//   ....[43]....
        /*0128*/ 	.word	0xffffffff


	//   ....[44]....
        /*012c*/ 	.word	0xffffffff


	//   ....[45]....
        /*0130*/ 	.word	0xffffffff


	//   ....[46]....
        /*0134*/ 	.word	0xffffffff


	//   ....[47]....
        /*0138*/ 	.word	0xffffffff


	//   ....[48]....
        /*013c*/ 	.word	0xffffffff


	//   ....[49]....
        /*0140*/ 	.word	0xffffffff


	//   ....[50]....
        /*0144*/ 	.word	0xffffffff


	//   ....[51]....
        /*0148*/ 	.word	0xffffffff


	//   ....[52]....
        /*014c*/ 	.word	0xffffffff


	//   ....[53]....
        /*0150*/ 	.word	0xffffffff


	//   ....[54]....
        /*0154*/ 	.word	0xffffffff


	//   ....[55]....
        /*0158*/ 	.word	0xffffffff


	//   ....[56]....
        /*015c*/ 	.word	0xffffffff


	//   ....[57]....
        /*0160*/ 	.word	0xffffffff


	//   ....[58]....
        /*0164*/ 	.word	0xffffffff


	//   ....[59]....
        /*0168*/ 	.word	0xffffffff


	//----- nvinfo : EIATTR_COOP_GROUP_INSTR_OFFSETS
	.align		4
.L_163:
        /*016c*/ 	.byte	0x04, 0x28
        /*016e*/ 	.short	(.L_165 - .L_164)


	//   ....[0]....
.L_164:
        /*0170*/ 	.word	0x00000cb0


	//   ....[1]....
        /*0174*/ 	.word	0x00000cc0


	//   ....[2]....
        /*0178*/ 	.word	0x00000d50


	//   ....[3]....
        /*017c*/ 	.word	0x00000d90


	//   ....[4]....
        /*0180*/ 	.word	0x00000e10


	//   ....[5]....
        /*0184*/ 	.word	0x00000e40


	//   ....[6]....
        /*0188*/ 	.word	0x00000e90


	//   ....[7]....
        /*018c*/ 	.word	0x00000ec0


	//   ....[8]....
        /*0190*/ 	.word	0x00000f10


	//   ....[9]....
        /*0194*/ 	.word	0x00000f40


	//   ....[10]....
        /*0198*/ 	.word	0x00001240


	//   ....[11]....
        /*019c*/ 	.word	0x00001250


	//   ....[12]....
        /*01a0*/ 	.word	0x000012e0


	//   ....[13]....
        /*01a4*/ 	.word	0x00001310


	//   ....[14]....
        /*01a8*/ 	.word	0x00001370


	//   ....[15]....
        /*01ac*/ 	.word	0x000013a0


	//   ....[16]....
        /*01b0*/ 	.word	0x00001400


	//   ....[17]....
        /*01b4*/ 	.word	0x00001440


	//   ....[18]....
        /*01b8*/ 	.word	0x000014b0


	//   ....[19]....
        /*01bc*/ 	.word	0x000014f0


	//   ....[20]....
        /*01c0*/ 	.word	0x00002180


	//   ....[21]....
        /*01c4*/ 	.word	0x00002190


	//   ....[22]....
        /*01c8*/ 	.word	0x00002220


	//   ....[23]....
        /*01cc*/ 	.word	0x00002250


	//   ....[24]....
        /*01d0*/ 	.word	0x000022c0


	//   ....[25]....
        /*01d4*/ 	.word	0x000022e0


	//   ....[26]....
        /*01d8*/ 	.word	0x00002340


	//   ....[27]....
        /*01dc*/ 	.word	0x00002350


	//   ....[28]....
        /*01e0*/ 	.word	0x000023a0


	//   ....[29]....
        /*01e4*/ 	.word	0x000023b0


	//   ....[30]....
        /*01e8*/ 	.word	0x000031c0


	//   ....[31]....
        /*01ec*/ 	.word	0x000031d0


	//   ....[32]....
        /*01f0*/ 	.word	0x00003260


	//   ....[33]....
        /*01f4*/ 	.word	0x000032a0


	//   ....[34]....
        /*01f8*/ 	.word	0x00003320


	//   ....[35]....
        /*01fc*/ 	.word	0x00003360


	//   ....[36]....
        /*0200*/ 	.word	0x000033c0


	//   ....[37]....
        /*0204*/ 	.word	0x000033f0


	//   ....[38]....
        /*0208*/ 	.word	0x00003440


	//   ....[39]....
        /*020c*/ 	.word	0x00003470


	//   ....[40]....
        /*0210*/ 	.word	0x00003750


	//   ....[41]....
        /*0214*/ 	.word	0x00003760


	//   ....[42]....
        /*0218*/ 	.word	0x000037f0


	//   ....[43]....
        /*021c*/ 	.word	0x00003820


	//   ....[44]....
        /*0220*/ 	.word	0x00003870


	//   ....[45]....
        /*0224*/ 	.word	0x000038a0


	//   ....[46]....
        /*0228*/ 	.word	0x00003910


	//   ....[47]....
        /*022c*/ 	.word	0x00003950


	//   ....[48]....
        /*0230*/ 	.word	0x000039c0


	//   ....[49]....
        /*0234*/ 	.word	0x000039f0


	//   ....[50]....
        /*0238*/ 	.word	0x00004730


	//   ....[51]....
        /*023c*/ 	.word	0x00004740


	//   ....[52]....
        /*0240*/ 	.word	0x000047d0


	//   ....[53]....
        /*0244*/ 	.word	0x00004800


	//   ....[54]....
        /*0248*/ 	.word	0x00004870


	//   ....[55]....
        /*024c*/ 	.word	0x00004890


	//   ....[56]....
        /*0250*/ 	.word	0x000048f0


	//   ....[57]....
        /*0254*/ 	.word	0x00004900


	//   ....[58]....
        /*0258*/ 	.word	0x00004950


	//   ....[59]....
        /*025c*/ 	.word	0x00004960


	//----- nvinfo : EIATTR_VRC_CTA_INIT_COUNT
	.align		4
.L_165:
        /*0260*/ 	.byte	0x02, 0x4a
	.zero		1
	.zero		1


	//----- nvinfo : EIATTR_EXIT_INSTR_OFFSETS
	.align		4
        /*0264*/ 	.byte	0x04, 0x1c
        /*0266*/ 	.short	(.L_167 - .L_166)


	//   ....[0]....
.L_166:
        /*0268*/ 	.word	0x00000080


	//   ....[1]....
        /*026c*/ 	.word	0x000000c0


	//   ....[2]....
        /*0270*/ 	.word	0x00004bd0


	//   ....[3]....
        /*0274*/ 	.word	0x00004c50


	//----- nvinfo : EIATTR_MAX_THREADS
	.align		4
.L_167:
        /*0278*/ 	.byte	0x04, 0x05
        /*027a*/ 	.short	(.L_169 - .L_168)
.L_168:
        /*027c*/ 	.word	0x00000100
        /*0280*/ 	.word	0x00000001
        /*0284*/ 	.word	0x00000001


	//----- nvinfo : EIATTR_CRS_STACK_SIZE
	.align		4
.L_169:
        /*0288*/ 	.byte	0x04, 0x1e
        /*028a*/ 	.short	(.L_171 - .L_170)
.L_170:
        /*028c*/ 	.word	0x00000000


	//----- nvinfo : EIATTR_CBANK_PARAM_SIZE
	.align		4
.L_171:
        /*0290*/ 	.byte	0x03, 0x19
        /*0292*/ 	.short	0x0021


	//----- nvinfo : EIATTR_PARAM_CBANK
	.align		4
        /*0294*/ 	.byte	0x04, 0x0a
        /*0296*/ 	.short	(.L_173 - .L_172)
	.align		4
.L_172:
        /*0298*/ 	.word	index@(.nv.constant0._ZN3cub18CUB_300001_SM_10006detail6reduce28DeviceReduceSingleTileKernelINS2_10policy_hubIdjN4cuda3__47maximumIvEEE10Policy1000EPdSB_jS8_ddNS5_3std3__410__identityEEEvT0_T1_T2_T3_T4_T6_)
        /*029c*/ 	.short	0x0380
        /*029e*/ 	.short	0x0021


	//----- nvinfo : EIATTR_SW_WAR
	.align		4
.L_173:
        /*02a0*/ 	.byte	0x04, 0x36
        /*02a2*/ 	.short	(.L_175 - .L_174)
.L_174:
        /*02a4*/ 	.word	0x00000008
.L_175:


//--------------------- .nv.info._ZN3cub18CUB_300001_SM_10006detail11EmptyKernelIvEEvv --------------------------
	.section	.nv.info._ZN3cub18CUB_300001_SM_10006detail11EmptyKernelIvEEvv,"",@"SHT_CUDA_INFO"
	.sectionflags	@""
	.align	4


	//----- nvinfo : EIATTR_CUDA_API_VERSION
	.align		4
        /*0000*/ 	.byte	0x04, 0x37
        /*0002*/ 	.short	(.L_177 - .L_176)
.L_176:
        /*0004*/ 	.word	0x00000082


	//----- nvinfo : EIATTR_SPARSE_MMA_MASK
	.align		4
.L_177:
        /*0008*/ 	.byte	0x03, 0x50
        /*000a*/ 	.short	0x0000


	//----- nvinfo : EIATTR_MAXREG_COUNT
	.align		4
        /*000c*/ 	.byte	0x03, 0x1b
        /*000e*/ 	.short	0x00ff


	//----- nvinfo : EIATTR_MERCURY_ISA_VERSION
	.align		4
        /*0010*/ 	.byte	0x03, 0x5f
        /*0012*/ 	.short	0x0101


	//----- nvinfo : EIATTR_VRC_CTA_INIT_COUNT
	.align		4
        /*0014*/ 	.byte	0x02, 0x4a
	.zero		1
	.zero		1


	//----- nvinfo : EIATTR_EXIT_INSTR_OFFSETS
	.align		4
        /*0018*/ 	.byte	0x04, 0x1c
        /*001a*/ 	.short	(.L_179 - .L_178)


	//   ....[0]....
.L_178:
        /*001c*/ 	.word	0x00000010


	//----- nvinfo : EIATTR_SW_WAR
	.align		4
.L_179:
        /*0020*/ 	.byte	0x04, 0x36
        /*0022*/ 	.short	(.L_181 - .L_180)
.L_180:
        /*0024*/ 	.word	0x00000008
.L_181:


//--------------------- .nv.info._Z8printArrPdi   --------------------------
	.section	.nv.info._Z8printArrPdi,"",@"SHT_CUDA_INFO"
	.sectionflags	@""
	.align	4


	//----- nvinfo : EIATTR_CUDA_API_VERSION
	.align		4
        /*0000*/ 	.byte	0x04, 0x37
        /*0002*/ 	.short	(.L_183 - .L_182)
.L_182:
        /*0004*/ 	.word	0x00000082


	//----- nvinfo : EIATTR_KPARAM_INFO
	.align		4
.L_183:
        /*0008*/ 	.byte	0x04, 0x17
        /*000a*/ 	.short	(.L_185 - .L_184)
.L_184:
        /*000c*/ 	.word	0x00000000
        /*0010*/ 	.short	0x0001
        /*0012*/ 	.short	0x0008
        /*0014*/ 	.byte	0x00, 0xf0, 0x11, 0x00


	//----- nvinfo : EIATTR_KPARAM_INFO
	.align		4
.L_185:
        /*0018*/ 	.byte	0x04, 0x17
        /*001a*/ 	.short	(.L_187 - .L_186)
.L_186:
        /*001c*/ 	.word	0x00000000
        /*0020*/ 	.short	0x0000
        /*0022*/ 	.short	0x0000
        /*0024*/ 	.byte	0x00, 0xf5, 0x21, 0x00


	//----- nvinfo : EIATTR_SPARSE_MMA_MASK
	.align		4
.L_187:
        /*0028*/ 	.byte	0x03, 0x50
        /*002a*/ 	.short	0x0000


	//----- nvinfo : EIATTR_MAXREG_COUNT
	.align		4
        /*002c*/ 	.byte	0x03, 0x1b
        /*002e*/ 	.short	0x00ff


	//----- nvinfo : EIATTR_EXTERNS
	.align		4
        /*0030*/ 	.byte	0x04, 0x0f
        /*0032*/ 	.short	(.L_189 - .L_188)


	//   ....[0]....
	.align		4
.L_188:
        /*0034*/ 	.word	index@(vprintf)


	//----- nvinfo : EIATTR_MERCURY_ISA_VERSION
	.align		4
.L_189:
        /*0038*/ 	.byte	0x03, 0x5f
        /*003a*/ 	.short	0x0101


	//----- nvinfo : EIATTR_VRC_CTA_INIT_COUNT
	.align		4
        /*003c*/ 	.byte	0x02, 0x4a
	.zero		1
	.zero		1


	//----- nvinfo : EIATTR_SYSCALL_OFFSETS
	.align		4
        /*0040*/ 	.byte	0x04, 0x46
        /*0042*/ 	.short	(.L_191 - .L_190)


	//   ....[0]....
.L_190:
        /*0044*/ 	.word	0x000002c0


	//   ....[1]....
        /*0048*/ 	.word	0x00000370


	//   ....[2]....
        /*004c*/ 	.word	0x00000410


	//   ....[3]....
        /*0050*/ 	.word	0x000004b0


	//   ....[4]....
        /*0054*/ 	.word	0x00000550


	//   ....[5]....
        /*0058*/ 	.word	0x000005f0


	//   ....[6]....
        /*005c*/ 	.word	0x00000690


	//   ....[7]....
        /*0060*/ 	.word	0x00000730


	//   ....[8]....
        /*0064*/ 	.word	0x000007d0


	//   ....[9]....
        /*0068*/ 	.word	0x00000870


	//   ....[10]....
        /*006c*/ 	.word	0x00000910


	//   ....[11]....
        /*0070*/ 	.word	0x000009b0


	//   ....[12]....
        /*0074*/ 	.word	0x00000a50


	//   ....[13]....
        /*0078*/ 	.word	0x00000af0


	//   ....[14]....
        /*007c*/ 	.word	0x00000b90


	//   ....[15]....
        /*0080*/ 	.word	0x00000c30


	//   ....[16]....
        /*0084*/ 	.word	0x00000df0


	//   ....[17]....
        /*0088*/ 	.word	0x00000ef0


	//   ....[18]....
        /*008c*/ 	.word	0x00000f90


	//   ....[19]....
        /*0090*/ 	.word	0x00001030


	//   ....[20]....
        /*0094*/ 	.word	0x000010d0


	//   ....[21]....
        /*0098*/ 	.word	0x00001170


	//   ....[22]....
        /*009c*/ 	.word	0x00001210


	//   ....[23]....
        /*00a0*/ 	.word	0x000012b0


	//   ....[24]....
        /*00a4*/ 	.word	0x00001400


	//   ....[25]....
        /*00a8*/ 	.word	0x00001500


	//   ....[26]....
        /*00ac*/ 	.word	0x000015a0


	//   ....[27]....
        /*00b0*/ 	.word	0x00001640


	//   ....[28]....
        /*00b4*/ 	.word	0x00001770


	//   ....[29]....
        /*00b8*/ 	.word	0x000018b0


	//   ....[30]....
        /*00bc*/ 	.word	0x00001970


	//   ....[31]....
        /*00c0*/ 	.word	0x000019f0


	//----- nvinfo : EIATTR_EXIT_INSTR_OFFSETS
	.align		4
.L_191:
        /*00c4*/ 	.byte	0x04, 0x1c
        /*00c6*/ 	.short	(.L_193 - .L_192)


	//   ....[0]....
.L_192:
        /*00c8*/ 	.word	0x00000070


	//   ....[1]....
        /*00cc*/ 	.word	0x00001a20


	//----- nvinfo : EIATTR_CRS_STACK_SIZE
	.align		4
.L_193:
        /*00d0*/ 	.byte	0x04, 0x1e
        /*00d2*/ 	.short	(.L_195 - .L_194)
.L_194:
        /*00d4*/ 	.word	0x00000000


	//----- nvinfo : EIATTR_CBANK_PARAM_SIZE
	.align		4
.L_195:
        /*00d8*/ 	.byte	0x03, 0x19
        /*00da*/ 	.short	0x000c


	//----- nvinfo : EIATTR_PARAM_CBANK
	.align		4
        /*00dc*/ 	.byte	0x04, 0x0a
        /*00de*/ 	.short	(.L_197 - .L_196)
	.align		4
.L_196:
        /*00e0*/ 	.word	index@(.nv.constant0._Z8printArrPdi)
        /*00e4*/ 	.short	0x0380
        /*00e6*/ 	.short	0x000c


	//----- nvinfo : EIATTR_SW_WAR
	.align		4
.L_197:
        /*00e8*/ 	.byte	0x04, 0x36
        /*00ea*/ 	.short	(.L_199 - .L_198)
.L_198:
        /*00ec*/ 	.word	0x00000008
.L_199:


//--------------------- .nv.info._Z14loss_calculatePdS_S_ --------------------------
	.section	.nv.info._Z14loss_calculatePdS_S_,"",@"SHT_CUDA_INFO"
	.sectionflags	@""
	.align	4


	//----- nvinfo : EIATTR_CUDA_API_VERSION
	.align		4
        /*0000*/ 	.byte	0x04, 0x37
        /*0002*/ 	.short	(.L_201 - .L_200)
.L_200:
        /*0004*/ 	.word	0x00000082


	//----- nvinfo : EIATTR_KPARAM_INFO
	.align		4
.L_201:
        /*0008*/ 	.byte	0x04, 0x17
        /*000a*/ 	.short	(.L_203 - .L_202)
.L_202:
        /*000c*/ 	.word	0x00000000
        /*0010*/ 	.short	0x0002
        /*0012*/ 	.short	0x0010
        /*0014*/ 	.byte	0x00, 0xf5, 0x21, 0x00


	//----- nvinfo : EIATTR_KPARAM_INFO
	.align		4
.L_203:
        /*0018*/ 	.byte	0x04, 0x17
        /*001a*/ 	.short	(.L_205 - .L_204)
.L_204:
        /*001c*/ 	.word	0x00000000
        /*0020*/ 	.short	0x0001
        /*0022*/ 	.short	0x0008
        /*0024*/ 	.byte	0x00, 0xf5, 0x21, 0x00


	//----- nvinfo : EIATTR_KPARAM_INFO
	.align		4
.L_205:
        /*0028*/ 	.byte	0x04, 0x17
        /*002a*/ 	.short	(.L_207 - .L_206)
.L_206:
        /*002c*/ 	.word	0x00000000
        /*0030*/ 	.short	0x0000
        /*0032*/ 	.short	0x0000
        /*0034*/ 	.byte	0x00, 0xf5, 0x21, 0x00


	//----- nvinfo : EIATTR_SPARSE_MMA_MASK
	.align		4
.L_207:
        /*0038*/ 	.byte	0x03, 0x50
        /*003a*/ 	.short	0x0000


	//----- nvinfo : EIATTR_MAXREG_COUNT
	.align		4
        /*003c*/ 	.byte	0x03, 0x1b
        /*003e*/ 	.short	0x00ff


	//----- nvinfo : EIATTR_MERCURY_ISA_VERSION
	.align		4
        /*0040*/ 	.byte	0x03, 0x5f
        /*0042*/ 	.short	0x0101


	//----- nvinfo : EIATTR_VRC_CTA_INIT_COUNT
	.align		4
        /*0044*/ 	.byte	0x02, 0x4a
	.zero		1
	.zero		1


	//----- nvinfo : EIATTR_EXIT_INSTR_OFFSETS
	.align		4
        /*0048*/ 	.byte	0x04, 0x1c
        /*004a*/ 	.short	(.L_209 - .L_208)


	//   ....[0]....
.L_208:
        /*004c*/ 	.word	0x00000100


	//----- nvinfo : EIATTR_CBANK_PARAM_SIZE
	.align		4
.L_209:
        /*0050*/ 	.byte	0x03, 0x19
        /*0052*/ 	.short	0x0018


	//----- nvinfo : EIATTR_PARAM_CBANK
	.align		4
        /*0054*/ 	.byte	0x04, 0x0a
        /*0056*/ 	.short	(.L_211 - .L_210)
	.align		4
.L_210:
        /*0058*/ 	.word	index@(.nv.constant0._Z14loss_calculatePdS_S_)
        /*005c*/ 	.short	0x0380
        /*005e*/ 	.short	0x0018


	//----- nvinfo : EIATTR_SW_WAR
	.align		4
.L_211:
        /*0060*/ 	.byte	0x04, 0x36
        /*0062*/ 	.short	(.L_213 - .L_212)
.L_212:
        /*0064*/ 	.word	0x00000008
.L_213:


//--------------------- .nv.info._Z7computePdS_i  --------------------------
	.section	.nv.info._Z7computePdS_i,"",@"SHT_CUDA_INFO"
	.sectionflags	@""
	.align	4


	//----- nvinfo : EIATTR_CUDA_API_VERSION
	.align		4
        /*0000*/ 	.byte	0x04, 0x37
        /*0002*/ 	.short	(.L_215 - .L_214)
.L_214:
        /*0004*/ 	.word	0x00000082


	//----- nvinfo : EIATTR_KPARAM_INFO
	.align		4
.L_215:
        /*0008*/ 	.byte	0x04, 0x17
        /*000a*/ 	.short	(.L_217 - .L_216)
.L_216:
        /*000c*/ 	.word	0x00000000
        /*0010*/ 	.short	0x0002
        /*0012*/ 	.short	0x0010
        /*0014*/ 	.byte	0x00, 0xf0, 0x11, 0x00


	//----- nvinfo : EIATTR_KPARAM_INFO
	.align		4
.L_217:
        /*0018*/ 	.byte	0x04, 0x17
        /*001a*/ 	.short	(.L_219 - .L_218)
.L_218:
        /*001c*/ 	.word	0x00000000
        /*0020*/ 	.short	0x0001
        /*0022*/ 	.short	0x0008
        /*0024*/ 	.byte	0x00, 0xf5, 0x21, 0x00


	//----- nvinfo : EIATTR_KPARAM_INFO
	.align		4
.L_219:
        /*0028*/ 	.byte	0x04, 0x17
        /*002a*/ 	.short	(.L_221 - .L_220)
.L_220:
        /*002c*/ 	.word	0x00000000
        /*0030*/ 	.short	0x0000
        /*0032*/ 	.short	0x0000
        /*0034*/ 	.byte	0x00, 0xf5, 0x21, 0x00


	//----- nvinfo : EIATTR_SPARSE_MMA_MASK
	.align		4
.L_221:
        /*0038*/ 	.byte	0x03, 0x50
        /*003a*/ 	.short	0x0000


	//----- nvinfo : EIATTR_MAXREG_COUNT
	.align		4
        /*003c*/ 	.byte	0x03, 0x1b
        /*003e*/ 	.short	0x00ff


	//----- nvinfo : EIATTR_MERCURY_ISA_VERSION
	.align		4
        /*0040*/ 	.byte	0x03, 0x5f
        /*0042*/ 	.short	0x0101


	//----- nvinfo : EIATTR_VRC_CTA_INIT_COUNT
	.align		4
        /*0044*/ 	.byte	0x02, 0x4a
	.zero		1
	.zero		1


	//----- nvinfo : EIATTR_EXIT_INSTR_OFFSETS
	.align		4
        /*0048*/ 	.byte	0x04, 0x1c
        /*004a*/ 	.short	(.L_223 - .L_222)


	//   ....[0]....
.L_222:
        /*004c*/ 	.word	0x00000080


	//   ....[1]....
        /*0050*/ 	.word	0x000000c0


	//   ....[2]....
        /*0054*/ 	.word	0x000001f0


	//----- nvinfo : EIATTR_CBANK_PARAM_SIZE
	.align		4
.L_223:
        /*0058*/ 	.byte	0x03, 0x19
        /*005a*/ 	.short	0x0014


	//----- nvinfo : EIATTR_PARAM_CBANK
	.align		4
        /*005c*/ 	.byte	0x04, 0x0a
        /*005e*/ 	.short	(.L_225 - .L_224)
	.align		4
.L_224:
        /*0060*/ 	.word	index@(.nv.constant0._Z7computePdS_i)
        /*0064*/ 	.short	0x0380
        /*0066*/ 	.short	0x0014


	//----- nvinfo : EIATTR_SW_WAR
	.align		4
.L_225:
        /*0068*/ 	.byte	0x04, 0x36
        /*006a*/ 	.short	(.L_227 - .L_226)
.L_226:
        /*006c*/ 	.word	0x00000008
.L_227:


//--------------------- .nv.info._Z4initPdi       --------------------------
	.section	.nv.info._Z4initPdi,"",@"SHT_CUDA_INFO"
	.sectionflags	@""
	.align	4


	//----- nvinfo : EIATTR_CUDA_API_VERSION
	.align		4
        /*0000*/ 	.byte	0x04, 0x37
        /*0002*/ 	.short	(.L_229 - .L_228)
.L_228:
        /*0004*/ 	.word	0x00000082


	//----- nvinfo : EIATTR_KPARAM_INFO
	.align		4
.L_229:
        /*0008*/ 	.byte	0x04, 0x17
        /*000a*/ 	.short	(.L_231 - .L_230)
.L_230:
        /*000c*/ 	.word	0x00000000
        /*0010*/ 	.short	0x0001
        /*0012*/ 	.short	0x0008
        /*0014*/ 	.byte	0x00, 0xf0, 0x11, 0x00


	//----- nvinfo : EIATTR_KPARAM_INFO
	.align		4
.L_231:
        /*0018*/ 	.byte	0x04, 0x17
        /*001a*/ 	.short	(.L_233 - .L_232)
.L_232:
        /*001c*/ 	.word	0x00000000
        /*0020*/ 	.short	0x0000
        /*0022*/ 	.short	0x0000
        /*0024*/ 	.byte	0x00, 0xf5, 0x21, 0x00


	//----- nvinfo : EIATTR_SPARSE_MMA_MASK
	.align		4
.L_233:
        /*0028*/ 	.byte	0x03, 0x50
        /*002a*/ 	.short	0x0000


	//----- nvinfo : EIATTR_MAXREG_COUNT
	.align		4
        /*002c*/ 	.byte	0x03, 0x1b
        /*002e*/ 	.short	0x00ff


	//----- nvinfo : EIATTR_MERCURY_ISA_VERSION
	.align		4
        /*0030*/ 	.byte	0x03, 0x5f
        /*0032*/ 	.short	0x0101


	//----- nvinfo : EIATTR_VRC_CTA_INIT_COUNT
	.align		4
        /*0034*/ 	.byte	0x02, 0x4a
	.zero		1
	.zero		1


	//----- nvinfo : EIATTR_EXIT_INSTR_OFFSETS
	.align		4
        /*0038*/ 	.byte	0x04, 0x1c
        /*003a*/ 	.short	(.L_235 - .L_234)


	//   ....[0]....
.L_234:
        /*003c*/ 	.word	0x00000280


	//   ....[1]....
        /*0040*/ 	.word	0x00001110


	//----- nvinfo : EIATTR_CRS_STACK_SIZE
	.align		4
.L_235:
        /*0044*/ 	.byte	0x04, 0x1e
        /*0046*/ 	.short	(.L_237 - .L_236)
.L_236:
        /*0048*/ 	.word	0x00000000


	//----- nvinfo : EIATTR_CBANK_PARAM_SIZE
	.align		4
.L_237:
        /*004c*/ 	.byte	0x03, 0x19
        /*004e*/ 	.short	0x000c


	//----- nvinfo : EIATTR_PARAM_CBANK
	.align		4
        /*0050*/ 	.byte	0x04, 0x0a
        /*0052*/ 	.short	(.L_239 - .L_238)
	.align		4
.L_238:
        /*0054*/ 	.word	index@(.nv.constant0._Z4initPdi)
        /*0058*/ 	.short	0x0380
        /*005a*/ 	.short	0x000c


	//----- nvinfo : EIATTR_SW_WAR
	.align		4
.L_239:
        /*005c*/ 	.byte	0x04, 0x36
        /*005e*/ 	.short	(.L_241 - .L_240)
.L_240:
        /*0060*/ 	.word	0x00000008
.L_241:


//--------------------- .nv.callgraph             --------------------------
	.section	.nv.callgraph,"",@"SHT_CUDA_CALLGRAPH"
	.align	4
	.sectionentsize	8
	.align		4
        /*0000*/ 	.word	0x00000000
	.align		4
        /*0004*/ 	.word	0xffffffff
	.align		4
        /*0008*/ 	.word	index@(_Z8printArrPdi)
	.align		4
        /*000c*/ 	.word	index@(vprintf)
	.align		4
        /*0010*/ 	.word	0x00000000
	.align		4
        /*0014*/ 	.word	0xfffffffe
	.align		4
        /*0018*/ 	.word	0x00000000
	.align		4
        /*001c*/ 	.word	0xfffffffd
	.align		4
        /*0020*/ 	.word	0x00000000
	.align		4
        /*0024*/ 	.word	0xfffffffc


//--------------------- .nv.constant4             --------------------------
	.section	.nv.constant4,"a",@progbits
	.align	8
	.align		8
.nv.constant4:
        /*0000*/ 	.dword	_ZN34_INTERNAL_824ab511_4_k_cu_9481f3084cuda3std3__45__cpo5beginE
	.align		8
        /*0008*/ 	.dword	_ZN34_INTERNAL_824ab511_4_k_cu_9481f3084cuda3std3__45__cpo3endE
	.align		8
        /*0010*/ 	.dword	_ZN34_INTERNAL_824ab511_4_k_cu_9481f3084cuda3std3__45__cpo6cbeginE
	.align		8
        /*0018*/ 	.dword	_ZN34_INTERNAL_824ab511_4_k_cu_9481f3084cuda3std3__45__cpo4cendE
	.align		8
        /*0020*/ 	.dword	_ZN34_INTERNAL_824ab511_4_k_cu_9481f3084cuda3std3__45__cpo6rbeginE
	.align		8
        /*0028*/ 	.dword	_ZN34_INTERNAL_824ab511_4_k_cu_9481f3084cuda3std3__45__cpo4rendE
	.align		8
        /*0030*/ 	.dword	_ZN34_INTERNAL_824ab511_4_k_cu_9481f3084cuda3std3__45__cpo7crbeginE
	.align		8
        /*0038*/ 	.dword	_ZN34_INTERNAL_824ab511_4_k_cu_9481f3084cuda3std3__45__cpo5crendE
	.align		8
        /*0040*/ 	.dword	_ZN34_INTERNAL_824ab511_4_k_cu_9481f3084cuda3std3__436_GLOBAL__N__824ab511_4_k_cu_9481f3086ignoreE
	.align		8
        /*0048*/ 	.dword	_ZN34_INTERNAL_824ab511_4_k_cu_9481f3084cuda3std3__419piecewise_constructE
	.align		8
        /*0050*/ 	.dword	_ZN34_INTERNAL_824ab511_4_k_cu_9481f3084cuda3std3__48in_placeE
	.align		8
        /*0058*/ 	.dword	_ZN34_INTERNAL_824ab511_4_k_cu_9481f3084cuda3std3__420unreachable_sentinelE
	.align		8
        /*0060*/ 	.dword	_ZN34_INTERNAL_824ab511_4_k_cu_9481f3084cuda3std3__47nulloptE
	.align		8
        /*0068*/ 	.dword	_ZN34_INTERNAL_824ab511_4_k_cu_9481f3084cuda3std3__48unexpectE
	.align		8
        /*0070*/ 	.dword	_ZN34_INTERNAL_824ab511_4_k_cu_9481f3084cuda3std6ranges3__45__cpo4swapE
	.align		8
        /*0078*/ 	.dword	_ZN34_INTERNAL_824ab511_4_k_cu_9481f3084cuda3std6ranges3__45__cpo9iter_moveE
	.align		8
        /*0080*/ 	.dword	_ZN34_INTERNAL_824ab511_4_k_cu_9481f3084cuda3std6ranges3__45__cpo5beginE
	.align		8
        /*0088*/ 	.dword	_ZN34_INTERNAL_824ab511_4_k_cu_9481f3084cuda3std6ranges3__45__cpo3endE
	.align		8
        /*0090*/ 	.dword	_ZN34_INTERNAL_824ab511_4_k_cu_9481f3084cuda3std6ranges3__45__cpo6cbeginE
	.align		8
        /*0098*/ 	.dword	_ZN34_INTERNAL_824ab511_4_k_cu_9481f3084cuda3std6ranges3__45__cpo4cendE
	.align		8
        /*00a0*/ 	.dword	_ZN34_INTERNAL_824ab511_4_k_cu_9481f3084cuda3std6ranges3__45__cpo7advanceE
	.align		8
        /*00a8*/ 	.dword	_ZN34_INTERNAL_824ab511_4_k_cu_9481f3084cuda3std6ranges3__45__cpo9iter_swapE
	.align		8
        /*00b0*/ 	.dword	_ZN34_INTERNAL_824ab511_4_k_cu_9481f3084cuda3std6ranges3__45__cpo4nextE
	.align		8
        /*00b8*/ 	.dword	_ZN34_INTERNAL_824ab511_4_k_cu_9481f3084cuda3std6ranges3__45__cpo4prevE
	.align		8
        /*00c0*/ 	.dword	_ZN34_INTERNAL_824ab511_4_k_cu_9481f3084cuda3std6ranges3__45__cpo4dataE
	.align		8
        /*00c8*/ 	.dword	_ZN34_INTERNAL_824ab511_4_k_cu_9481f3084cuda3std6ranges3__45__cpo5cdataE
	.align		8
        /*00d0*/ 	.dword	_ZN34_INTERNAL_824ab511_4_k_cu_9481f3084cuda3std6ranges3__45__cpo4sizeE
	.align		8
        /*00d8*/ 	.dword	_ZN34_INTERNAL_824ab511_4_k_cu_9481f3084cuda3std6ranges3__45__cpo5ssizeE
	.align		8
        /*00e0*/ 	.dword	_ZN34_INTERNAL_824ab511_4_k_cu_9481f3084cuda3std6ranges3__45__cpo8distanceE
	.align		8
        /*00e8*/ 	.dword	_ZN34_INTERNAL_824ab511_4_k_cu_9481f3086thrust24THRUST_300001_SM_1000_NS6system6detail10sequential3seqE
	.align		8
        /*00f0*/ 	.dword	_ZN34_INTERNAL_824ab511_4_k_cu_9481f3086thrust24THRUST_300001_SM_1000_NS12placeholders2_1E
	.align		8
        /*00f8*/ 	.dword	_ZN34_INTERNAL_824ab511_4_k_cu_9481f3086thrust24THRUST_300001_SM_1000_NS12placeholders2_2E
	.align		8
        /*0100*/ 	.dword	_ZN34_INTERNAL_824ab511_4_k_cu_9481f3086thrust24THRUST_300001_SM_1000_NS12placeholders2_3E
	.align		8
        /*0108*/ 	.dword	_ZN34_INTERNAL_824ab511_4_k_cu_9481f3086thrust24THRUST_300001_SM_1000_NS12placeholders2_4E
	.align		8
        /*0110*/ 	.dword	_ZN34_INTERNAL_824ab511_4_k_cu_9481f3086thrust24THRUST_300001_SM_1000_NS12placeholders2_5E
	.align		8
        /*0118*/ 	.dword	_ZN34_INTERNAL_824ab511_4_k_cu_9481f3086thrust24THRUST_300001_SM_1000_NS12placeholders2_6E
	.align		8
        /*0120*/ 	.dword	_ZN34_INTERNAL_824ab511_4_k_cu_9481f3086thrust24THRUST_300001_SM_1000_NS12placeholders2_7E
	.align		8
        /*0128*/ 	.dword	_ZN34_INTERNAL_824ab511_4_k_cu_9481f3086thrust24THRUST_300001_SM_1000_NS12placeholders2_8E
	.align		8
        /*0130*/ 	.dword	_ZN34_INTERNAL_824ab511_4_k_cu_9481f3086thrust24THRUST_300001_SM_1000_NS12placeholders2_9E
	.align		8
        /*0138*/ 	.dword	_ZN34_INTERNAL_824ab511_4_k_cu_9481f3086thrust24THRUST_300001_SM_1000_NS12placeholders3_10E
	.align		8
        /*0140*/ 	.dword	$str
	.align		8
        /*0148*/ 	.dword	$str$1
	.align		8
        /*0150*/ 	.dword	vprintf


//--------------------- .text._ZN3cub18CUB_300001_SM_10006detail6reduce28DeviceReduceSingleTileKernelINS2_10policy_hubIdjN4cuda3__47maximumIvEEE10Policy1000EPdSB_iS8_ddNS5_3std3__410__identityEEEvT0_T1_T2_T3_T4_T6_ --------------------------
	.section	.text._ZN3cub18CUB_300001_SM_10006detail6reduce28DeviceReduceSingleTileKernelINS2_10policy_hubIdjN4cuda3__47maximumIvEEE10Policy1000EPdSB_iS8_ddNS5_3std3__410__identityEEEvT0_T1_T2_T3_T4_T6_,"ax",@progbits
	.align	128
        .global         _ZN3cub18CUB_300001_SM_10006detail6reduce28DeviceReduceSingleTileKernelINS2_10policy_hubIdjN4cuda3__47maximumIvEEE10Policy1000EPdSB_iS8_ddNS5_3std3__410__identityEEEvT0_T1_T2_T3_T4_T6_
        .type           _ZN3cub18CUB_300001_SM_10006detail6reduce28DeviceReduceSingleTileKernelINS2_10policy_hubIdjN4cuda3__47maximumIvEEE10Policy1000EPdSB_iS8_ddNS5_3std3__410__identityEEEvT0_T1_T2_T3_T4_T6_,@function
        .size           _ZN3cub18CUB_300001_SM_10006detail6reduce28DeviceReduceSingleTileKernelINS2_10policy_hubIdjN4cuda3__47maximumIvEEE10Policy1000EPdSB_iS8_ddNS5_3std3__410__identityEEEvT0_T1_T2_T3_T4_T6_,(.L_x_203 - _ZN3cub18CUB_300001_SM_10006detail6reduce28DeviceReduceSingleTileKernelINS2_10policy_hubIdjN4cuda3__47maximumIvEEE10Policy1000EPdSB_iS8_ddNS5_3std3__410__identityEEEvT0_T1_T2_T3_T4_T6_)
        .other          _ZN3cub18CUB_300001_SM_10006detail6reduce28DeviceReduceSingleTileKernelINS2_10policy_hubIdjN4cuda3__47maximumIvEEE10Policy1000EPdSB_iS8_ddNS5_3std3__410__identityEEEvT0_T1_T2_T3_T4_T6_,@"STO_CUDA_ENTRY STV_DEFAULT"
_ZN3cub18CUB_300001_SM_10006detail6reduce28DeviceReduceSingleTileKernelINS2_10policy_hubIdjN4cuda3__47maximumIvEEE10Policy1000EPdSB_iS8_ddNS5_3std3__410__identityEEEvT0_T1_T2_T3_T4_T6_:
.text._ZN3cub18CUB_300001_SM_10006detail6reduce28DeviceReduceSingleTileKernelINS2_10policy_hubIdjN4cuda3__47maximumIvEEE10Policy1000EPdSB_iS8_ddNS5_3std3__410__identityEEEvT0_T1_T2_T3_T4_T6_:
[----:B------:R-:W-:Y:S01]  /*0000*/  LDC R1, c[0x0][0x37c] ;  /* 0x0000df00ff017b82 */ /* 0x000fe20000000800 */
[----:B------:R-:W0:Y:S01]  /*0010*/  LDCU UR4, c[0x0][0x390] ;  /* 0x00007200ff0477ac */ /* 0x000e220008000800 */
[----:B------:R-:W1:Y:S01]  /*0020*/  LDCU.64 UR6, c[0x0][0x358] ;  /* 0x00006b00ff0677ac */ /* 0x000e620008000a00 */
[----:B0-----:R-:W-:-:S05]  /*0030*/  IMAD.U32 R4, RZ, RZ, UR4 ;  /* 0x00000004ff047e24 */ /* 0x001fca000f8e00ff */
[----:B------:R-:W-:-:S13]  /*0040*/  ISETP.NE.AND P0, PT, R4, RZ, PT ;  /* 0x000000ff0400720c */ /* 0x000fda0003f05270 */
[----:B-1----:R-:W-:Y:S05]  /*0050*/  @P0 BRA `(.L_x_0) ;  /* 0x00000000001c0947 */ /* 0x002fea0003800000 */
[----:B------:R-:W0:Y:S02]  /*0060*/  S2R R0, SR_TID.X ;  /* 0x0000000000007919 */ /* 0x000e240000002100 */
[----:B0-----:R-:W-:-:S13]  /*0070*/  ISETP.NE.AND P0, PT, R0, RZ, PT ;  /* 0x000000ff0000720c */ /* 0x001fda0003f05270 */
[----:B------:R-:W-:Y:S05]  /*0080*/  @P0 EXIT ;  /* 0x000000000000094d */ /* 0x000fea0003800000 */
[----:B------:R-:W0:Y:S08]  /*0090*/  LDC.64 R2, c[0x0][0x388] ;  /* 0x0000e200ff027b82 */ /* 0x000e300000000a00 */
[----:B------:R-:W0:Y:S02]  /*00a0*/  LDC.64 R4, c[0x0][0x398] ;  /* 0x0000e600ff047b82 */ /* 0x000e240000000a00 */
[----:B0-----:R-:W-:Y:S01]  /*00b0*/  STG.E.64 desc[UR6][R2.64], R4 ;  /* 0x0000000402007986 */ /* 0x001fe2000c101b06 */
[----:B------:R-:W-:Y:S05]  /*00c0*/  EXIT ;  /* 0x000000000000794d */ /* 0x000fea0003800000 */
.L_x_0:
[----:B------:R-:W0:Y:S01]  /*00d0*/  LDCU UR4, c[0x0][0x380] ;  /* 0x00007000ff0477ac */ /* 0x000e220008000800 */
[----:B------:R-:W-:Y:S01]  /*00e0*/  BSSY.RECONVERGENT B0, `(.L_x_1) ;  /* 0x00005b3000007945 */ /* 0x000fe20003800200 */
[----:B0-----:R-:W-:-:S09]  /*00f0*/  ULOP3.LUT UP0, URZ, UR4, 0x1f, URZ, 0xc0, !UPT ;  /* 0x0000001f04ff7892 */ /* 0x001fd2000f80c0ff */
[----:B------:R-:W-:Y:S05]  /*0100*/  BRA.U UP0, `(.L_x_2) ;  /* 0x0000002d003c7547 */ /* 0x000fea000b800000 */
[----:B------:R-:W-:-:S13]  /*0110*/  ISETP.GT.AND P0, PT, R4, 0x7ff, PT ;  /* 0x000007ff0400780c */ /* 0x000fda0003f04270 */
[----:B------:R-:W-:Y:S05]  /*0120*/  @P0 BRA `(.L_x_3) ;  /* 0x0000001400e80947 */ /* 0x000fea0003800000 */
[----:B------:R-:W0:Y:S01]  /*0130*/  S2R R3, SR_TID.X ;  /* 0x0000000000037919 */ /* 0x000e220000002100 */
[----:B------:R-:W-:Y:S01]  /*0140*/  BSSY.RECONVERGENT B1, `(.L_x_4) ;  /* 0x0000009000017945 */ /* 0x000fe20003800200 */
[----:B------:R-:W-:Y:S02]  /*0150*/  CS2R R6, SRZ ;  /* 0x0000000000067805 */ /* 0x000fe4000001ff00 */
[----:B0-----:R-:W-:Y:S01]  /*0160*/  ISETP.GE.AND P0, PT, R3, R4, PT ;  /* 0x000000040300720c */ /* 0x001fe20003f06270 */
[----:B------:R-:W-:-:S12]  /*0170*/  IMAD.MOV.U32 R5, RZ, RZ, R3 ;  /* 0x000000ffff057224 */ /* 0x000fd800078e0003 */
[----:B------:R-:W-:Y:S05]  /*0180*/  @P0 BRA `(.L_x_5) ;  /* 0x0000000000100947 */ /* 0x000fea0003800000 */
[----:B------:R-:W0:Y:S02]  /*0190*/  LDC.64 R6, c[0x0][0x380] ;  /* 0x0000e000ff067b82 */ /* 0x000e240000000a00 */
[----:B0-----:R-:W-:-:S06]  /*01a0*/  IMAD.WIDE.U32 R6, R3, 0x8, R6 ;  /* 0x0000000803067825 */ /* 0x001fcc00078e0006 */
[----:B------:R-:W5:Y:S01]  /*01b0*/  LDG.E.64.CONSTANT R6, desc[UR6][R6.64] ;  /* 0x0000000606067981 */ /* 0x000f62000c1e9b00 */
[----:B------:R-:W-:-:S07]  /*01c0*/  VIADD R5, R3, 0x100 ;  /* 0x0000010003057836 */ /* 0x000fce0000000000 */
.L_x_5:
[----:B------:R-:W-:Y:S05]  /*01d0*/  BSYNC.RECONVERGENT B1 ;  /* 0x0000000000017941 */ /* 0x000fea0003800200 */
.L_x_4:
[----:B------:R-:W-:Y:S01]  /*01e0*/  ISETP.GE.AND P0, PT, R5, R4, PT ;  /* 0x000000040500720c */ /* 0x000fe20003f06270 */
[----:B------:R-:W-:-:S12]  /*01f0*/  BSSY.RECONVERGENT B1, `(.L_x_6) ;  /* 0x00000b0000017945 */ /* 0x000fd80003800200 */
[----:B------:R-:W-:Y:S05]  /*0200*/  @P0 BRA `(.L_x_7) ;  /* 0x0000000800b80947 */ /* 0x000fea0003800000 */
[----:B------:R-:W-:Y:S01]  /*0210*/  LOP3.LUT R9, RZ, R5, RZ, 0x33, !PT ;  /* 0x00000005ff097212 */ /* 0x000fe200078e33ff */
[----:B------:R-:W-:Y:S04]  /*0220*/  BSSY.RECONVERGENT B2, `(.L_x_8) ;  /* 0x0000019000027945 */ /* 0x000fe80003800200 */
[----:B------:R-:W-:-:S05]  /*0230*/  IMAD.IADD R0, R9, 0x1, R4 ;  /* 0x0000000109007824 */ /* 0x000fca00078e0204 */
[C---:B------:R-:W-:Y:S02]  /*0240*/  LOP3.LUT R2, R0.reuse, 0x300, RZ, 0xc0, !PT ;  /* 0x0000030000027812 */ /* 0x040fe400078ec0ff */
[----:B------:R-:W-:Y:S02]  /*0250*/  ISETP.GE.U32.AND P0, PT, R0, 0x300, PT ;  /* 0x000003000000780c */ /* 0x000fe40003f06070 */
[----:B------:R-:W-:-:S13]  /*0260*/  ISETP.NE.AND P1, PT, R2, 0x300, PT ;  /* 0x000003000200780c */ /* 0x000fda0003f25270 */
[----:B------:R-:W-:Y:S05]  /*0270*/  @!P1 BRA `(.L_x_9) ;  /* 0x00000000004c9947 */ /* 0x000fea0003800000 */
[----:B------:R-:W0:Y:S01]  /*0280*/  LDC.64 R8, c[0x0][0x380] ;  /* 0x0000e000ff087b82 */ /* 0x000e220000000a00 */
[----:B------:R-:W-:-:S04]  /*0290*/  LEA.HI R0, R0, 0x1, RZ, 0x18 ;  /* 0x0000000100007811 */ /* 0x000fc800078fc0ff */
[----:B------:R-:W-:-:S05]  /*02a0*/  LOP3.LUT R0, R0, 0x3, RZ, 0xc0, !PT ;  /* 0x0000000300007812 */ /* 0x000fca00078ec0ff */
[----:B------:R-:W-:Y:S02]  /*02b0*/  IMAD.MOV R0, RZ, RZ, -R0 ;  /* 0x000000ffff007224 */ /* 0x000fe400078e0a00 */
[----:B0-----:R-:W-:-:S04]  /*02c0*/  IMAD.WIDE.U32 R8, R5, 0x8, R8 ;  /* 0x0000000805087825 */ /* 0x001fc800078e0008 */
[----:B------:R-:W-:Y:S02]  /*02d0*/  IMAD.MOV.U32 R2, RZ, RZ, R8 ;  /* 0x000000ffff027224 */ /* 0x000fe400078e0008 */
[----:B------:R-:W-:-:S07]  /*02e0*/  IMAD.MOV.U32 R11, RZ, RZ, R9 ;  /* 0x000000ffff0b7224 */ /* 0x000fce00078e0009 */
.L_x_10:
[----:B------:R-:W-:Y:S02]  /*02f0*/  IMAD.MOV.U32 R8, RZ, RZ, R2 ;  /* 0x000000ffff087224 */ /* 0x000fe400078e0002 */
[----:B------:R-:W-:-:S06]  /*0300*/  IMAD.MOV.U32 R9, RZ, RZ, R11 ;  /* 0x000000ffff097224 */ /* 0x000fcc00078e000b */
[----:B------:R-:W2:Y:S01]  /*0310*/  LDG.E.64.CONSTANT R8, desc[UR6][R8.64] ;  /* 0x0000000608087981 */ /* 0x000ea2000c1e9b00 */
[----:B------:R-:W-:Y:S01]  /*0320*/  VIADD R0, R0, 0x1 ;  /* 0x0000000100007836 */ /* 0x000fe20000000000 */
[----:B------:R-:W-:Y:S01]  /*0330*/  IADD3 R2, P3, PT, R2, 0x800, RZ ;  /* 0x0000080002027810 */ /* 0x000fe20007f7e0ff */
[----:B------:R-:W-:-:S03]  /*0340*/  VIADD R5, R5, 0x100 ;  /* 0x0000010005057836 */ /* 0x000fc60000000000 */
[----:B------:R-:W-:Y:S01]  /*0350*/  ISETP.NE.AND P2, PT, R0, RZ, PT ;  /* 0x000000ff0000720c */ /* 0x000fe20003f45270 */
[----:B------:R-:W-:Y:S01]  /*0360*/  IMAD.X R11, RZ, RZ, R11, P3 ;  /* 0x000000ffff0b7224 */ /* 0x000fe200018e060b */
[----:B--2--5:R-:W-:-:S06]  /*0370*/  DSETP.GEU.AND P1, PT, R6, R8, PT ;  /* 0x000000080600722a */ /* 0x024fcc0003f2e000 */
[----:B------:R-:W-:Y:S02]  /*0380*/  FSEL R6, R8, R6, !P1 ;  /* 0x0000000608067208 */ /* 0x000fe40004800000 */
[----:B------:R-:W-:-:S03]  /*0390*/  FSEL R7, R9, R7, !P1 ;  /* 0x0000000709077208 */ /* 0x000fc60004800000 */
[----:B------:R-:W-:Y:S05]  /*03a0*/  @P2 BRA `(.L_x_10) ;  /* 0xfffffffc00d02947 */ /* 0x000fea000383ffff */
.L_x_9:
[----:B------:R-:W-:Y:S05]  /*03b0*/  BSYNC.RECONVERGENT B2 ;  /* 0x0000000000027941 */ /* 0x000fea0003800200 */
.L_x_8:
[----:B------:R-:W-:Y:S05]  /*03c0*/  @!P0 BRA `(.L_x_7) ;  /* 0x0000000800488947 */ /* 0x000fea0003800000 */
[----:B------:R-:W-:Y:S01]  /*03d0*/  IMAD.IADD R0, R4, 0x1, -R5 ;  /* 0x0000000104007824 */ /* 0x000fe200078e0a05 */
[----:B------:R-:W-:Y:S01]  /*03e0*/  BSSY.RECONVERGENT B2, `(.L_x_11) ;  /* 0x0000051000027945 */ /* 0x000fe20003800200 */
[----:B------:R-:W-:-:S03]  /*03f0*/  PLOP3.LUT P0, PT, PT, PT, PT, 0x80, 0x8 ;  /* 0x000000000008781c */ /* 0x000fc60003f0f070 */
[----:B------:R-:W-:-:S13]  /*0400*/  ISETP.GT.AND P1, PT, R0, 0xc00, PT ;  /* 0x00000c000000780c */ /* 0x000fda0003f24270 */
[----:B------:R-:W-:Y:S05]  /*0410*/  @!P1 BRA `(.L_x_12) ;  /* 0x0000000400349947 */ /* 0x000fea0003800000 */
[----:B------:R-:W0:Y:S01]  /*0420*/  LDC.64 R8, c[0x0][0x380] ;  /* 0x0000e000ff087b82 */ /* 0x000e220000000a00 */
[----:B------:R-:W-:Y:S01]  /*0430*/  PLOP3.LUT P0, PT, PT, PT, PT, 0x8, 0x80 ;  /* 0x000000000080781c */ /* 0x000fe20003f0e170 */
[----:B------:R-:W-:-:S12]  /*0440*/  VIADD R0, R4, 0xfffff400 ;  /* 0xfffff40004007836 */ /* 0x000fd80000000000 */
.L_x_13:
[----:B0-----:R-:W-:-:S05]  /*0450*/  IMAD.WIDE R30, R5, 0x8, R8 ;  /* 0x00000008051e7825 */ /* 0x001fca00078e0208 */
[----:B------:R-:W2:Y:S04]  /*0460*/  LDG.E.64.CONSTANT R10, desc[UR6][R30.64] ;  /* 0x000000061e0a7981 */ /* 0x000ea8000c1e9b00 */
[----:B------:R-:W3:Y:S04]  /*0470*/  LDG.E.64.CONSTANT R12, desc[UR6][R30.64+0x800] ;  /* 0x000800061e0c7981 */ /* 0x000ee8000c1e9b00 */
[----:B------:R-:W4:Y:S01]  /*0480*/  LDG.E.64.CONSTANT R14, desc[UR6][R30.64+0x1000] ;  /* 0x001000061e0e7981 */ /* 0x000f22000c1e9b00 */
[----:B------:R-:W-:-:S03]  /*0490*/  VIADD R39, R5, 0x400 ;  /* 0x0000040005277836 */ /* 0x000fc60000000000 */
[----:B------:R-:W4:Y:S01]  /*04a0*/  LDG.E.64.CONSTANT R16, desc[UR6][R30.64+0x1800] ;  /* 0x001800061e107981 */ /* 0x000f22000c1e9b00 */
[----:B------:R-:W-:-:S05]  /*04b0*/  IMAD.WIDE R38, R39, 0x8, R8 ;  /* 0x0000000827267825 */ /* 0x000fca00078e0208 */
[----:B------:R-:W4:Y:S04]  /*04c0*/  LDG.E.64.CONSTANT R18, desc[UR6][R38.64] ;  /* 0x0000000626127981 */ /* 0x000f28000c1e9b00 */
[----:B------:R-:W4:Y:S04]  /*04d0*/  LDG.E.64.CONSTANT R20, desc[UR6][R38.64+0x800] ;  /* 0x0008000626147981 */ /* 0x000f28000c1e9b00 */
        /* <DEDUP_REMOVED lines=12> */
[----:B------:R-:W4:Y:S04]  /*05a0*/  LDG.E.64.CONSTANT R38, desc[UR6][R44.64+0x1000] ;  /* 0x001000062c267981 */ /* 0x000f28000c1e9b00 */
[----:B------:R-:W4:Y:S01]  /*05b0*/  LDG.E.64.CONSTANT R40, desc[UR6][R44.64+0x1800] ;  /* 0x001800062c287981 */ /* 0x000f22000c1e9b00 */
[----:B------:R-:W-:-:S05]  /*05c0*/  VIADD R5, R5, 0x1000 ;  /* 0x0000100005057836 */ /* 0x000fca0000000000 */
[----:B------:R-:W-:Y:S01]  /*05d0*/  ISETP.GE.AND P2, PT, R5, R0, PT ;  /* 0x000000000500720c */ /* 0x000fe20003f46270 */
[----:B--2--5:R-:W-:-:S06]  /*05e0*/  DSETP.GEU.AND P1, PT, R6, R10, PT ;  /* 0x0000000a0600722a */ /* 0x024fcc0003f2e000 */
[----:B------:R-:W-:Y:S02]  /*05f0*/  FSEL R6, R10, R6, !P1 ;  /* 0x000000060a067208 */ /* 0x000fe40004800000 */
[----:B------:R-:W-:-:S06]  /*0600*/  FSEL R7, R11, R7, !P1 ;  /* 0x000000070b077208 */ /* 0x000fcc0004800000 */
[----:B---3--:R-:W-:-:S06]  /*0610*/  DSETP.GEU.AND P1, PT, R6, R12, PT ;  /* 0x0000000c0600722a */ /* 0x008fcc0003f2e000 */
[----:B------:R-:W-:Y:S02]  /*0620*/  FSEL R6, R12, R6, !P1 ;  /* 0x000000060c067208 */ /* 0x000fe40004800000 */
[----:B------:R-:W-:-:S06]  /*0630*/  FSEL R7, R13, R7, !P1 ;  /* 0x000000070d077208 */ /* 0x000fcc0004800000 */
[----:B----4-:R-:W-:-:S06]  /*0640*/  DSETP.GEU.AND P1, PT, R6, R14, PT ;  /* 0x0000000e0600722a */ /* 0x010fcc0003f2e000 */
[----:B------:R-:W-:Y:S02]  /*0650*/  FSEL R6, R14, R6, !P1 ;  /* 0x000000060e067208 */ /* 0x000fe40004800000 */
[----:B------:R-:W-:-:S06]  /*0660*/  FSEL R7, R15, R7, !P1 ;  /* 0x000000070f077208 */ /* 0x000fcc0004800000 */
[----:B------:R-:W-:-:S06]  /*0670*/  DSETP.GEU.AND P1, PT, R6, R16, PT ;  /* 0x000000100600722a */ /* 0x000fcc0003f2e000 */
        /* <DEDUP_REMOVED lines=37> */
[----:B------:R-:W-:Y:S01]  /*08d0*/  FSEL R7, R41, R7, !P1 ;  /* 0x0000000729077208 */ /* 0x000fe20004800000 */
[----:B------:R-:W-:Y:S06]  /*08e0*/  @!P2 BRA `(.L_x_13) ;  /* 0xfffffff800d8a947 */ /* 0x000fec000383ffff */
.L_x_12:
[----:B------:R-:W-:Y:S05]  /*08f0*/  BSYNC.RECONVERGENT B2 ;  /* 0x0000000000027941 */ /* 0x000fea0003800200 */
.L_x_11:
[----:B------:R-:W-:Y:S01]  /*0900*/  IMAD.IADD R0, R4, 0x1, -R5 ;  /* 0x0000000104007824 */ /* 0x000fe200078e0a05 */
[----:B------:R-:W-:Y:S04]  /*0910*/  BSSY.RECONVERGENT B2, `(.L_x_14) ;  /* 0x0000029000027945 */ /* 0x000fe80003800200 */
[----:B------:R-:W-:-:S13]  /*0920*/  ISETP.GT.AND P1, PT, R0, 0x400, PT ;  /* 0x000004000000780c */ /* 0x000fda0003f24270 */
[----:B------:R-:W-:Y:S05]  /*0930*/  @!P1 BRA `(.L_x_15) ;  /* 0x0000000000989947 */ /* 0x000fea0003800000 */
[----:B------:R-:W0:Y:S02]  /*0940*/  LDC.64 R18, c[0x0][0x380] ;  /* 0x0000e000ff127b82 */ /* 0x000e240000000a00 */
        /* <DEDUP_REMOVED lines=11> */
[----:B------:R-:W-:Y:S01]  /*0a00*/  VIADD R5, R5, 0x800 ;  /* 0x0000080005057836 */ /* 0x000fe20000000000 */
        /* <DEDUP_REMOVED lines=20> */
[----:B------:R-:W-:Y:S02]  /*0b50*/  FSEL R7, R25, R7, !P0 ;  /* 0x0000000719077208 */ /* 0x000fe40004000000 */
[----:B------:R-:W-:-:S04]  /*0b60*/  PLOP3.LUT P0, PT, PT, PT, PT, 0x8, 0x80 ;  /* 0x000000000080781c */ /* 0x000fc80003f0e170 */
[----:B------:R-:W-:-:S06]  /*0b70*/  DSETP.GEU.AND P1, PT, R6, R26, PT ;  /* 0x0000001a0600722a */ /* 0x000fcc0003f2e000 */
[----:B------:R-:W-:Y:S02]  /*0b80*/  FSEL R6, R26, R6, !P1 ;  /* 0x000000061a067208 */ /* 0x000fe40004800000 */
[----:B------:R-:W-:-:S07]  /*0b90*/  FSEL R7, R27, R7, !P1 ;  /* 0x000000071b077208 */ /* 0x000fce0004800000 */
.L_x_15:
[----:B------:R-:W-:Y:S05]  /*0ba0*/  BSYNC.RECONVERGENT B2 ;  /* 0x0000000000027941 */ /* 0x000fea0003800200 */
.L_x_14:
[----:B------:R-:W-:-:S13]  /*0bb0*/  ISETP.LT.OR P0, PT, R5, R4, P0 ;  /* 0x000000040500720c */ /* 0x000fda0000701670 */
[----:B------:R-:W-:Y:S05]  /*0bc0*/  @!P0 BRA `(.L_x_7) ;  /* 0x0000000000488947 */ /* 0x000fea0003800000 */
[----:B------:R-:W0:Y:S02]  /*0bd0*/  LDC.64 R8, c[0x0][0x380] ;  /* 0x0000e000ff087b82 */ /* 0x000e240000000a00 */
[----:B0-----:R-:W-:-:S05]  /*0be0*/  IMAD.WIDE R8, R5, 0x8, R8 ;  /* 0x0000000805087825 */ /* 0x001fca00078e0208 */
[----:B------:R-:W2:Y:S04]  /*0bf0*/  LDG.E.64.CONSTANT R10, desc[UR6][R8.64] ;  /* 0x00000006080a7981 */ /* 0x000ea8000c1e9b00 */
[----:B------:R-:W3:Y:S04]  /*0c00*/  LDG.E.64.CONSTANT R12, desc[UR6][R8.64+0x800] ;  /* 0x00080006080c7981 */ /* 0x000ee8000c1e9b00 */
[----:B------:R-:W4:Y:S04]  /*0c10*/  LDG.E.64.CONSTANT R14, desc[UR6][R8.64+0x1000] ;  /* 0x00100006080e7981 */ /* 0x000f28000c1e9b00 */
[----:B------:R-:W4:Y:S01]  /*0c20*/  LDG.E.64.CONSTANT R16, desc[UR6][R8.64+0x1800] ;  /* 0x0018000608107981 */ /* 0x000f22000c1e9b00 */
        /* <DEDUP_REMOVED lines=11> */
[----:B------:R-:W-:-:S07]  /*0ce0*/  FSEL R7, R17, R7, !P0 ;  /* 0x0000000711077208 */ /* 0x000fce0004000000 */
.L_x_7:
[----:B------:R-:W-:Y:S05]  /*0cf0*/  BSYNC.RECONVERGENT B1 ;  /* 0x0000000000017941 */ /* 0x000fea0003800200 */
.L_x_6:
[----:B------:R-:W-:-:S13]  /*0d00*/  ISETP.GE.AND P0, PT, R4, 0x100, PT ;  /* 0x000001000400780c */ /* 0x000fda0003f06270 */
[----:B------:R-:W-:Y:S05]  /*0d10*/  @!P0 BRA `(.L_x_16) ;  /* 0x00000004003c8947 */ /* 0x000fea0003800000 */
[----:B------:R-:W0:Y:S01]  /*0d20*/  S2R R8, SR_LANEID ;  /* 0x0000000000087919 */ /* 0x000e220000000000 */
[----:B-----5:R-:W-:Y:S04]  /*0d30*/  SHFL.DOWN PT, R4, R6, 0x1, 0x1f ;  /* 0x08201f0006047f89 */ /* 0x020fe800000e0000 */
[----:B------:R-:W1:Y:S02]  /*0d40*/  SHFL.DOWN PT, R5, R7, 0x1, 0x1f ;  /* 0x08201f0007057f89 */ /* 0x000e6400000e0000 */
[----:B-1----:R-:W-:Y:S01]  /*0d50*/  DSETP.GEU.AND P1, PT, R6, R4, PT ;  /* 0x000000040600722a */ /* 0x002fe20003f2e000 */
[C---:B0-----:R-:W-:Y:S02]  /*0d60*/  ISETP.GT.AND P0, PT, R8.reuse, 0x1e, PT ;  /* 0x0000001e0800780c */ /* 0x041fe40003f04270 */
[----:B------:R-:W-:-:S03]  /*0d70*/  ISETP.NE.AND P2, PT, R8, RZ, PT ;  /* 0x000000ff0800720c */ /* 0x000fc60003f45270 */
[----:B------:R-:W-:Y:S02]  /*0d80*/  FSEL R9, R4, R6, !P1 ;  /* 0x0000000604097208 */ /* 0x000fe40004800000 */
[----:B------:R-:W-:Y:S02]  /*0d90*/  FSEL R5, R5, R7, !P1 ;  /* 0x0000000705057208 */ /* 0x000fe40004800000 */
[----:B------:R-:W-:Y:S02]  /*0da0*/  FSEL R6, R6, R9, P0 ;  /* 0x0000000906067208 */ /* 0x000fe40000000000 */
[----:B------:R-:W-:Y:S02]  /*0db0*/  FSEL R11, R7, R5, P0 ;  /* 0x00000005070b7208 */ /* 0x000fe40000000000 */
[----:B------:R-:W-:Y:S01]  /*0dc0*/  ISETP.GT.AND P0, PT, R8, 0x1d, PT ;  /* 0x0000001d0800780c */ /* 0x000fe20003f04270 */
[----:B------:R-:W-:Y:S01]  /*0dd0*/  SHFL.DOWN PT, R4, R6, 0x2, 0x1f ;  /* 0x08401f0006047f89 */ /* 0x000fe200000e0000 */
[----:B------:R-:W-:Y:S01]  /*0de0*/  @!P2 MOV R2, 0x400 ;  /* 0x000004000002a802 */ /* 0x000fe20000000f00 */
[----:B------:R-:W-:Y:S01]  /*0df0*/  IMAD.MOV.U32 R7, RZ, RZ, R11 ;  /* 0x000000ffff077224 */ /* 0x000fe200078e000b */
[----:B------:R-:W-:Y:S01]  /*0e00*/  @!P2 SHF.R.U32.HI R0, RZ, 0x2, R3 ;  /* 0x00000002ff00a819 */ /* 0x000fe20000011603 */
[----:B------:R-:W0:Y:S03]  /*0e10*/  SHFL.DOWN PT, R5, R11, 0x2, 0x1f ;  /* 0x08401f000b057f89 */ /* 0x000e2600000e0000 */
[----:B------:R-:W-:Y:S01]  /*0e20*/  @!P2 LOP3.LUT R0, R0, 0xf8, RZ, 0xc0, !PT ;  /* 0x000000f80000a812 */ /* 0x000fe200078ec0ff */
[----:B------:R-:W1:Y:S01]  /*0e30*/  @!P2 S2R R9, SR_CgaCtaId ;  /* 0x000000000009a919 */ /* 0x000e620000008800 */
[----:B0-----:R-:W-:-:S06]  /*0e40*/  DSETP.GEU.AND P1, PT, R6, R4, PT ;  /* 0x000000040600722a */ /* 0x001fcc0003f2e000 */
[----:B------:R-:W-:Y:S02]  /*0e50*/  @!P0 FSEL R6, R4, R6, !P1 ;  /* 0x0000000604068208 */ /* 0x000fe40004800000 */
[----:B------:R-:W-:Y:S02]  /*0e60*/  @!P0 FSEL R11, R5, R11, !P1 ;  /* 0x0000000b050b8208 */ /* 0x000fe40004800000 */
[----:B------:R-:W-:Y:S01]  /*0e70*/  ISETP.GT.AND P0, PT, R8, 0x1b, PT ;  /* 0x0000001b0800780c */ /* 0x000fe20003f04270 */
[----:B------:R-:W-:Y:S02]  /*0e80*/  SHFL.DOWN PT, R4, R6, 0x4, 0x1f ;  /* 0x08801f0006047f89 */ /* 0x000fe400000e0000 */
[----:B------:R-:W-:Y:S02]  /*0e90*/  IMAD.MOV.U32 R7, RZ, RZ, R11 ;  /* 0x000000ffff077224 */ /* 0x000fe400078e000b */
[----:B------:R-:W0:Y:S04]  /*0ea0*/  SHFL.DOWN PT, R5, R11, 0x4, 0x1f ;  /* 0x08801f000b057f89 */ /* 0x000e2800000e0000 */
        /* <DEDUP_REMOVED lines=14> */
[----:B0-----:R-:W-:Y:S01]  /*0f90*/  DSETP.GEU.AND P0, PT, R6, R4, PT ;  /* 0x000000040600722a */ /* 0x001fe20003f0e000 */
[----:B-1----:R-:W-:-:S05]  /*0fa0*/  @!P2 LEA R7, R9, R2, 0x18 ;  /* 0x000000020907a211 */ /* 0x002fca00078ec0ff */
[----:B------:R-:W-:Y:S01]  /*0fb0*/  FSEL R4, R4, R6, !P0 ;  /* 0x0000000604047208 */ /* 0x000fe20004000000 */
[----:B------:R-:W-:Y:S01]  /*0fc0*/  @!P2 IMAD.IADD R9, R0, 0x1, R7 ;  /* 0x000000010009a824 */ /* 0x000fe200078e0207 */
[----:B------:R-:W-:Y:S02]  /*0fd0*/  FSEL R5, R5, R11, !P0 ;  /* 0x0000000b05057208 */ /* 0x000fe40004000000 */
[----:B------:R-:W-:Y:S02]  /*0fe0*/  ISETP.NE.AND P0, PT, R3, RZ, PT ;  /* 0x000000ff0300720c */ /* 0x000fe40003f05270 */
[----:B------:R-:W-:Y:S01]  /*0ff0*/  FSEL R6, R6, R4, P1 ;  /* 0x0000000406067208 */ /* 0x000fe20000800000 */
[----:B------:R3:W-:Y:S01]  /*1000*/  @!P2 STS.64 [R9+0x8], R4 ;  /* 0x000008040900a388 */ /* 0x0007e20000000a00 */
[----:B------:R-:W-:Y:S01]  /*1010*/  FSEL R7, R11, R5, P1 ;  /* 0x000000050b077208 */ /* 0x000fe20000800000 */
[----:B------:R-:W-:Y:S08]  /*1020*/  BAR.SYNC.DEFER_BLOCKING 0x0 ;  /* 0x0000000000007b1d */ /* 0x000ff00000010000 */
[----:B------:R-:W-:Y:S05]  /*1030*/  @P0 BRA `(.L_x_17) ;  /* 0x0000004800f40947 */ /* 0x000fea0003800000 */
[----:B------:R-:W0:Y:S01]  /*1040*/  S2UR UR5, SR_CgaCtaId ;  /* 0x00000000000579c3 */ /* 0x000e220000008800 */
[----:B------:R-:W-:Y:S02]  /*1050*/  UMOV UR4, 0x400 ;  /* 0x0000040000047882 */ /* 0x000fe40000000000 */
[----:B0-----:R-:W-:-:S09]  /*1060*/  ULEA UR4, UR5, UR4, 0x18 ;  /* 0x0000000405047291 */ /* 0x001fd2000f8ec0ff */
[----:B---3--:R-:W0:Y:S04]  /*1070*/  LDS.128 R8, [UR4+0x10] ;  /* 0x00001004ff087984 */ /* 0x008e280008000c00 */
[----:B------:R-:W1:Y:S01]  /*1080*/  LDS.128 R12, [UR4+0x20] ;  /* 0x00002004ff0c7984 */ /* 0x000e620008000c00 */
[----:B0-----:R-:W-:-:S06]  /*1090*/  DSETP.GEU.AND P1, PT, R6, R8, PT ;  /* 0x000000080600722a */ /* 0x001fcc0003f2e000 */
[----:B------:R-:W-:Y:S02]  /*10a0*/  FSEL R2, R8, R6, !P1 ;  /* 0x0000000608027208 */ /* 0x000fe40004800000 */
[----:B------:R-:W-:Y:S02]  /*10b0*/  FSEL R3, R9, R7, !P1 ;  /* 0x0000000709037208 */ /* 0x000fe40004800000 */
[----:B------:R-:W0:Y:S04]  /*10c0*/  LDS.128 R4, [UR4+0x30] ;  /* 0x00003004ff047984 */ /* 0x000e280008000c00 */
[----:B------:R-:W-:-:S06]  /*10d0*/  DSETP.GEU.AND P1, PT, R2, R10, PT ;  /* 0x0000000a0200722a */ /* 0x000fcc0003f2e000 */
[----:B------:R-:W-:Y:S02]  /*10e0*/  FSEL R2, R10, R2, !P1 ;  /* 0x000000020a027208 */ /* 0x000fe40004800000 */
[----:B------:R-:W-:-:S06]  /*10f0*/  FSEL R3, R11, R3, !P1 ;  /* 0x000000030b037208 */ /* 0x000fcc0004800000 */
[----:B-1----:R-:W-:-:S06]  /*1100*/  DSETP.GEU.AND P1, PT, R2, R12, PT ;  /* 0x0000000c0200722a */ /* 0x002fcc0003f2e000 */
[----:B------:R-:W-:Y:S02]  /*1110*/  FSEL R8, R12, R2, !P1 ;  /* 0x000000020c087208 */ /* 0x000fe40004800000 */
[----:B------:R-:W-:Y:S02]  /*1120*/  FSEL R9, R13, R3, !P1 ;  /* 0x000000030d097208 */ /* 0x000fe40004800000 */
[----:B------:R-:W1:Y:S04]  /*1130*/  LDS.64 R2, [UR4+0x40] ;  /* 0x00004004ff027984 */ /* 0x000e680008000a00 */
[----:B------:R-:W-:-:S06]  /*1140*/  DSETP.GEU.AND P1, PT, R8, R14, PT ;  /* 0x0000000e0800722a */ /* 0x000fcc0003f2e000 */
[----:B------:R-:W-:Y:S02]  /*1150*/  FSEL R8, R14, R8, !P1 ;  /* 0x000000080e087208 */ /* 0x000fe40004800000 */
[----:B------:R-:W-:-:S06]  /*1160*/  FSEL R9, R15, R9, !P1 ;  /* 0x000000090f097208 */ /* 0x000fcc0004800000 */
[----:B0-----:R-:W-:-:S06]  /*1170*/  DSETP.GEU.AND P1, PT, R8, R4, PT ;  /* 0x000000040800722a */ /* 0x001fcc0003f2e000 */
[----:B------:R-:W-:Y:S02]  /*1180*/  FSEL R4, R4, R8, !P1 ;  /* 0x0000000804047208 */ /* 0x000fe40004800000 */
[----:B------:R-:W-:-:S06]  /*1190*/  FSEL R5, R5, R9, !P1 ;  /* 0x0000000905057208 */ /* 0x000fcc0004800000 */
[----:B------:R-:W-:-:S06]  /*11a0*/  DSETP.GEU.AND P1, PT, R4, R6, PT ;  /* 0x000000060400722a */ /* 0x000fcc0003f2e000 */
[----:B------:R-:W-:Y:S02]  /*11b0*/  FSEL R4, R6, R4, !P1 ;  /* 0x0000000406047208 */ /* 0x000fe40004800000 */
[----:B------:R-:W-:-:S06]  /*11c0*/  FSEL R5, R7, R5, !P1 ;  /* 0x0000000507057208 */ /* 0x000fcc0004800000 */
[----:B-1----:R-:W-:-:S06]  /*11d0*/  DSETP.GEU.AND P1, PT, R4, R2, PT ;  /* 0x000000020400722a */ /* 0x002fcc0003f2e000 */
[----:B------:R-:W-:Y:S02]  /*11e0*/  FSEL R6, R2, R4, !P1 ;  /* 0x0000000402067208 */ /* 0x000fe40004800000 */
[----:B------:R-:W-:Y:S01]  /*11f0*/  FSEL R7, R3, R5, !P1 ;  /* 0x0000000503077208 */ /* 0x000fe20004800000 */
[----:B------:R-:W-:Y:S06]  /*1200*/  BRA `(.L_x_17) ;  /* 0x0000004800807947 */ /* 0x000fec0003800000 */
.L_x_16:
[----:B------:R-:W-:Y:S01]  /*1210*/  LOP3.LUT R0, R3, 0x3e0, RZ, 0xc0, !PT ;  /* 0x000003e003007812 */ /* 0x000fe200078ec0ff */
[----:B------:R-:W0:Y:S03]  /*1220*/  S2R R10, SR_LANEID ;  /* 0x00000000000a7919 */ /* 0x000e260000000000 */
[----:B------:R-:W-:Y:S01]  /*1230*/  LOP3.LUT R9, RZ, R0, RZ, 0x33, !PT ;  /* 0x00000000ff097212 */ /* 0x000fe200078e33ff */
[----:B------:R-:W-:-:S04]  /*1240*/  VIADD R5, R0, 0x20 ;  /* 0x0000002000057836 */ /* 0x000fc80000000000 */
[----:B------:R-:W-:Y:S01]  /*1250*/  IMAD.IADD R9, R9, 0x1, R4 ;  /* 0x0000000109097824 */ /* 0x000fe200078e0204 */
[----:B------:R-:W-:-:S04]  /*1260*/  ISETP.GT.AND P0, PT, R5, R4, PT ;  /* 0x000000040500720c */ /* 0x000fc80003f04270 */
[----:B------:R-:W-:-:S05]  /*1270*/  SEL R5, R9, 0x1f, P0 ;  /* 0x0000001f09057807 */ /* 0x000fca0000000000 */
[----:B-----5:R-:W-:Y:S04]  /*1280*/  SHFL.DOWN PT, R8, R6, 0x1, R5 ;  /* 0x0820000006087989 */ /* 0x020fe800000e0005 */
[----:B------:R-:W1:Y:S01]  /*1290*/  SHFL.DOWN PT, R9, R7, 0x1, R5 ;  /* 0x0820000007097989 */ /* 0x000e6200000e0005 */
[C---:B0-----:R-:W-:Y:S01]  /*12a0*/  ISETP.GE.AND P0, PT, R10.reuse, R5, PT ;  /* 0x000000050a00720c */ /* 0x041fe20003f06270 */
[----:B------:R-:W-:Y:S01]  /*12b0*/  VIADD R0, R10, 0x2 ;  /* 0x000000020a007836 */ /* 0x000fe20000000000 */
[----:B-1----:R-:W-:-:S06]  /*12c0*/  DSETP.GEU.AND P1, PT, R6, R8, PT ;  /* 0x000000080600722a */ /* 0x002fcc0003f2e000 */
[-C--:B------:R-:W-:Y:S02]  /*12d0*/  FSEL R11, R8, R6.reuse, !P1 ;  /* 0x00000006080b7208 */ /* 0x080fe40004800000 */
[-C--:B------:R-:W-:Y:S02]  /*12e0*/  FSEL R9, R9, R7.reuse, !P1 ;  /* 0x0000000709097208 */ /* 0x080fe40004800000 */
[----:B------:R-:W-:Y:S02]  /*12f0*/  FSEL R2, R11, R6, !P0 ;  /* 0x000000060b027208 */ /* 0x000fe40004000000 */
[----:B------:R-:W-:Y:S02]  /*1300*/  FSEL R11, R9, R7, !P0 ;  /* 0x00000007090b7208 */ /* 0x000fe40004000000 */
[----:B------:R-:W-:Y:S01]  /*1310*/  ISETP.GT.AND P0, PT, R0, R5, PT ;  /* 0x000000050000720c */ /* 0x000fe20003f04270 */
[----:B------:R-:W-:Y:S01]  /*1320*/  SHFL.DOWN PT, R8, R2, 0x2, R5 ;  /* 0x0840000002087989 */ /* 0x000fe200000e0005 */
[----:B------:R-:W-:-:S02]  /*1330*/  IMAD.MOV.U32 R6, RZ, RZ, R2 ;  /* 0x000000ffff067224 */ /* 0x000fc400078e0002 */
[----:B------:R-:W-:Y:S01]  /*1340*/  IMAD.MOV.U32 R7, RZ, RZ, R11 ;  /* 0x000000ffff077224 */ /* 0x000fe200078e000b */
[----:B------:R-:W0:Y:S01]  /*1350*/  SHFL.DOWN PT, R9, R11, 0x2, R5 ;  /* 0x084000000b097989 */ /* 0x000e2200000e0005 */
[----:B------:R-:W-:-:S04]  /*1360*/  VIADD R0, R10, 0x4 ;  /* 0x000000040a007836 */ /* 0x000fc80000000000 */
[----:B0-----:R-:W-:-:S06]  /*1370*/  DSETP.GEU.AND P1, PT, R6, R8, PT ;  /* 0x000000080600722a */ /* 0x001fcc0003f2e000 */
[----:B------:R-:W-:Y:S02]  /*1380*/  @!P0 FSEL R2, R8, R2, !P1 ;  /* 0x0000000208028208 */ /* 0x000fe40004800000 */
[----:B------:R-:W-:Y:S02]  /*1390*/  @!P0 FSEL R11, R9, R11, !P1 ;  /* 0x0000000b090b8208 */ /* 0x000fe40004800000 */
[----:B------:R-:W-:Y:S01]  /*13a0*/  ISETP.GT.AND P0, PT, R0, R5, PT ;  /* 0x000000050000720c */ /* 0x000fe20003f04270 */
[----:B------:R-:W-:Y:S01]  /*13b0*/  SHFL.DOWN PT, R6, R2, 0x4, R5 ;  /* 0x0880000002067989 */ /* 0x000fe200000e0005 */
[----:B------:R-:W-:Y:S02]  /*13c0*/  IMAD.MOV.U32 R8, RZ, RZ, R2 ;  /* 0x000000ffff087224 */ /* 0x000fe400078e0002 */
        /* <DEDUP_REMOVED lines=8> */
[----:B------:R-:W-:Y:S01]  /*1450*/  IMAD.MOV.U32 R8, RZ, RZ, R2 ;  /* 0x000000ffff087224 */ /* 0x000fe200078e0002 */
[C---:B------:R-:W-:Y:S01]  /*1460*/  ISETP.NE.AND P0, PT, R10.reuse, RZ, PT ;  /* 0x000000ff0a00720c */ /* 0x040fe20003f05270 */
[----:B------:R-:W-:Y:S01]  /*1470*/  IMAD.MOV.U32 R9, RZ, RZ, R11 ;  /* 0x000000ffff097224 */ /* 0x000fe200078e000b */
[----:B------:R-:W0:Y:S01]  /*1480*/  SHFL.DOWN PT, R7, R11, 0x8, R5 ;  /* 0x090000000b077989 */ /* 0x000e2200000e0005 */
[----:B------:R-:W-:-:S10]  /*1490*/  VIADD R0, R10, 0x10 ;  /* 0x000000100a007836 */ /* 0x000fd40000000000 */
[----:B------:R-:W1:Y:S01]  /*14a0*/  @!P0 S2R R13, SR_CgaCtaId ;  /* 0x00000000000d8919 */ /* 0x000e620000008800 */
[----:B0-----:R-:W-:-:S06]  /*14b0*/  DSETP.GEU.AND P2, PT, R8, R6, PT ;  /* 0x000000060800722a */ /* 0x001fcc0003f4e000 */
[----:B------:R-:W-:Y:S02]  /*14c0*/  @!P1 FSEL R2, R6, R2, !P2 ;  /* 0x0000000206029208 */ /* 0x000fe40005000000 */
[----:B------:R-:W-:Y:S02]  /*14d0*/  @!P1 FSEL R11, R7, R11, !P2 ;  /* 0x0000000b070b9208 */ /* 0x000fe40005000000 */
[----:B------:R-:W-:Y:S01]  /*14e0*/  ISETP.GT.AND P1, PT, R0, R5, PT ;  /* 0x000000050000720c */ /* 0x000fe20003f24270 */
[----:B------:R-:W-:Y:S01]  /*14f0*/  SHFL.DOWN PT, R6, R2, 0x10, R5 ;  /* 0x0a00000002067989 */ /* 0x000fe200000e0005 */
[----:B------:R-:W-:Y:S01]  /*1500*/  IMAD.MOV.U32 R8, RZ, RZ, R2 ;  /* 0x000000ffff087224 */ /* 0x000fe200078e0002 */
[----:B------:R-:W-:Y:S01]  /*1510*/  @!P0 SHF.R.U32.HI R0, RZ, 0x2, R3 ;  /* 0x00000002ff008819 */ /* 0x000fe20000011603 */
[----:B------:R-:W-:Y:S01]  /*1520*/  IMAD.MOV.U32 R9, RZ, RZ, R11 ;  /* 0x000000ffff097224 */ /* 0x000fe200078e000b */
[----:B------:R-:W0:Y:S02]  /*1530*/  SHFL.DOWN PT, R7, R11, 0x10, R5 ;  /* 0x0a0000000b077989 */ /* 0x000e2400000e0005 */
[----:B------:R-:W-:-:S03]  /*1540*/  @!P0 LOP3.LUT R0, R0, 0xf8, RZ, 0xc0, !PT ;  /* 0x000000f800008812 */ /* 0x000fc600078ec0ff */
[----:B0-----:R-:W-:Y:S01]  /*1550*/  DSETP.GEU.AND P2, PT, R8, R6, PT ;  /* 0x000000060800722a */ /* 0x001fe20003f4e000 */
[----:B------:R-:W-:-:S04]  /*1560*/  @!P0 MOV R8, 0x400 ;  /* 0x0000040000088802 */ /* 0x000fc80000000f00 */
[----:B-1----:R-:W-:Y:S02]  /*1570*/  @!P0 LEA R13, R13, R8, 0x18 ;  /* 0x000000080d0d8211 */ /* 0x002fe400078ec0ff */
[----:B------:R-:W-:Y:S02]  /*1580*/  @!P1 FSEL R2, R6, R2, !P2 ;  /* 0x0000000206029208 */ /* 0x000fe40005000000 */
[----:B------:R-:W-:Y:S01]  /*1590*/  @!P1 FSEL R11, R7, R11, !P2 ;  /* 0x0000000b070b9208 */ /* 0x000fe20005000000 */
[----:B------:R-:W-:Y:S02]  /*15a0*/  @!P0 IMAD.IADD R13, R0, 0x1, R13 ;  /* 0x00000001000d8824 */ /* 0x000fe400078e020d */
[----:B------:R-:W-:Y:S02]  /*15b0*/  IMAD.MOV.U32 R6, RZ, RZ, R2 ;  /* 0x000000ffff067224 */ /* 0x000fe400078e0002 */
[----:B------:R-:W-:-:S05]  /*15c0*/  IMAD.MOV.U32 R7, RZ, RZ, R11 ;  /* 0x000000ffff077224 */ /* 0x000fca00078e000b */
[----:B------:R3:W-:Y:S01]  /*15d0*/  @!P0 STS.64 [R13+0x8], R6 ;  /* 0x000008060d008388 */ /* 0x0007e20000000a00 */
[----:B------:R-:W-:Y:S01]  /*15e0*/  BAR.SYNC.DEFER_BLOCKING 0x0 ;  /* 0x0000000000007b1d */ /* 0x000fe20000010000 */
[----:B------:R-:W-:-:S13]  /*15f0*/  ISETP.NE.AND P0, PT, R3, RZ, PT ;  /* 0x000000ff0300720c */ /* 0x000fda0003f05270 */
[----:B---3--:R-:W-:Y:S05]  /*1600*/  @P0 BRA `(.L_x_17) ;  /* 0x0000004400800947 */ /* 0x008fea0003800000 */
[----:B------:R-:W0:Y:S01]  /*1610*/  S2UR UR5, SR_CgaCtaId ;  /* 0x00000000000579c3 */ /* 0x000e220000008800 */
[----:B------:R-:W-:Y:S01]  /*1620*/  UMOV UR4, 0x400 ;  /* 0x0000040000047882 */ /* 0x000fe20000000000 */
[----:B------:R-:W-:Y:S01]  /*1630*/  ISETP.GT.AND P2, PT, R4, 0x20, PT ;  /* 0x000000200400780c */ /* 0x000fe20003f44270 */
[----:B0-----:R-:W-:-:S09]  /*1640*/  ULEA UR4, UR5, UR4, 0x18 ;  /* 0x0000000405047291 */ /* 0x001fd2000f8ec0ff */
[----:B------:R-:W0:Y:S04]  /*1650*/  LDS.128 R16, [UR4+0x10] ;  /* 0x00001004ff107984 */ /* 0x000e280008000c00 */
[----:B------:R-:W1:Y:S04]  /*1660*/  LDS.128 R12, [UR4+0x20] ;  /* 0x00002004ff0c7984 */ /* 0x000e680008000c00 */
[----:B------:R-:W2:Y:S01]  /*1670*/  LDS.128 R8, [UR4+0x30] ;  /* 0x00003004ff087984 */ /* 0x000ea20008000c00 */
[----:B0-----:R-:W-:-:S06]  /*1680*/  DSETP.GEU.AND P1, PT, R6, R16, PT ;  /* 0x000000100600722a */ /* 0x001fcc0003f2e000 */
[-C--:B------:R-:W-:Y:S02]  /*1690*/  FSEL R3, R16, R6.reuse, !P1 ;  /* 0x0000000610037208 */ /* 0x080fe40004800000 */
[-C--:B------:R-:W-:Y:S02]  /*16a0*/  FSEL R17, R17, R7.reuse, !P1 ;  /* 0x0000000711117208 */ /* 0x080fe40004800000 */
[----:B------:R-:W-:Y:S02]  /*16b0*/  FSEL R6, R3, R6, P2 ;  /* 0x0000000603067208 */ /* 0x000fe40001000000 */
[----:B------:R-:W-:Y:S02]  /*16c0*/  FSEL R7, R17, R7, P2 ;  /* 0x0000000711077208 */ /* 0x000fe40001000000 */
[C---:B------:R-:W-:Y:S01]  /*16d0*/  ISETP.GT.AND P1, PT, R4.reuse, 0x40, PT ;  /* 0x000000400400780c */ /* 0x040fe20003f24270 */
[----:B------:R-:W-:Y:S01]  /*16e0*/  IMAD.MOV.U32 R2, RZ, RZ, R6 ;  /* 0x000000ffff027224 */ /* 0x000fe200078e0006 */
[----:B------:R-:W-:Y:S01]  /*16f0*/  ISETP.GT.AND P2, PT, R4, 0x60, PT ;  /* 0x000000600400780c */ /* 0x000fe20003f44270 */
[----:B------:R-:W-:-:S06]  /*1700*/  IMAD.MOV.U32 R3, RZ, RZ, R7 ;  /* 0x000000ffff037224 */ /* 0x000fcc00078e0007 */
[----:B------:R-:W-:-:S06]  /*1710*/  DSETP.GEU.AND P3, PT, R2, R18, PT ;  /* 0x000000120200722a */ /* 0x000fcc0003f6e000 */
[----:B------:R-:W-:Y:S02]  /*1720*/  @P1 FSEL R6, R18, R6, !P3 ;  /* 0x0000000612061208 */ /* 0x000fe40005800000 */
[----:B------:R-:W-:Y:S02]  /*1730*/  @P1 FSEL R7, R19, R7, !P3 ;  /* 0x0000000713071208 */ /* 0x000fe40005800000 */
[----:B------:R-:W-:Y:S01]  /*1740*/  ISETP.GT.AND P1, PT, R4, 0x80, PT ;  /* 0x000000800400780c */ /* 0x000fe20003f24270 */
[----:B------:R-:W-:Y:S02]  /*1750*/  IMAD.MOV.U32 R2, RZ, RZ, R6 ;  /* 0x000000ffff027224 */ /* 0x000fe400078e0006 */
[----:B------:R-:W-:-:S06]  /*1760*/  IMAD.MOV.U32 R3, RZ, RZ, R7 ;  /* 0x000000ffff037224 */ /* 0x000fcc00078e0007 */
[----:B-1----:R-:W-:Y:S01]  /*1770*/  DSETP.GEU.AND P3, PT, R2, R12, PT ;  /* 0x0000000c0200722a */ /* 0x002fe20003f6e000 */
[----:B------:R-:W0:Y:S05]  /*1780*/  LDS.64 R2, [UR4+0x40] ;  /* 0x00004004ff027984 */ /* 0x000e2a0008000a00 */
[----:B------:R-:W-:Y:S02]  /*1790*/  @P2 FSEL R6, R12, R6, !P3 ;  /* 0x000000060c062208 */ /* 0x000fe40005800000 */
[----:B------:R-:W-:Y:S02]  /*17a0*/  @P2 FSEL R7, R13, R7, !P3 ;  /* 0x000000070d072208 */ /* 0x000fe40005800000 */
[----:B------:R-:W-:-:S04]  /*17b0*/  ISETP.GT.AND P2, PT, R4, 0xa0, PT ;  /* 0x000000a00400780c */ /* 0x000fc80003f44270 */
[----:B------:R-:W-:-:S06]  /*17c0*/  DSETP.GEU.AND P3, PT, R6, R14, PT ;  /* 0x0000000e0600722a */ /* 0x000fcc0003f6e000 */
[----:B------:R-:W-:Y:S02]  /*17d0*/  @P1 FSEL R6, R14, R6, !P3 ;  /* 0x000000060e061208 */ /* 0x000fe40005800000 */
[----:B------:R-:W-:Y:S02]  /*17e0*/  @P1 FSEL R7, R15, R7, !P3 ;  /* 0x000000070f071208 */ /* 0x000fe40005800000 */
[----:B------:R-:W-:-:S04]  /*17f0*/  ISETP.GT.AND P1, PT, R4, 0xc0, PT ;  /* 0x000000c00400780c */ /* 0x000fc80003f24270 */
[----:B--2---:R-:W-:-:S06]  /*1800*/  DSETP.GEU.AND P3, PT, R6, R8, PT ;  /* 0x000000080600722a */ /* 0x004fcc0003f6e000 */
[----:B------:R-:W-:Y:S02]  /*1810*/  @P2 FSEL R6, R8, R6, !P3 ;  /* 0x0000000608062208 */ /* 0x000fe40005800000 */
[----:B------:R-:W-:Y:S02]  /*1820*/  @P2 FSEL R7, R9, R7, !P3 ;  /* 0x0000000709072208 */ /* 0x000fe40005800000 */
[----:B------:R-:W-:-:S04]  /*1830*/  ISETP.GT.AND P2, PT, R4, 0xe0, PT ;  /* 0x000000e00400780c */ /* 0x000fc80003f44270 */
[----:B------:R-:W-:-:S06]  /*1840*/  DSETP.GEU.AND P3, PT, R6, R10, PT ;  /* 0x0000000a0600722a */ /* 0x000fcc0003f6e000 */
[----:B------:R-:W-:Y:S02]  /*1850*/  @P1 FSEL R6, R10, R6, !P3 ;  /* 0x000000060a061208 */ /* 0x000fe40005800000 */
[----:B------:R-:W-:-:S03]  /*1860*/  @P1 FSEL R7, R11, R7, !P3 ;  /* 0x000000070b071208 */ /* 0x000fc60005800000 */
[----:B------:R-:W-:Y:S02]  /*1870*/  IMAD.MOV.U32 R4, RZ, RZ, R6 ;  /* 0x000000ffff047224 */ /* 0x000fe400078e0006 */
[----:B------:R-:W-:-:S06]  /*1880*/  IMAD.MOV.U32 R5, RZ, RZ, R7 ;  /* 0x000000ffff057224 */ /* 0x000fcc00078e0007 */
[----:B0-----:R-:W-:-:S06]  /*1890*/  DSETP.GEU.AND P1, PT, R4, R2, PT ;  /* 0x000000020400722a */ /* 0x001fcc0003f2e000 */
[----:B------:R-:W-:Y:S02]  /*18a0*/  @P2 FSEL R6, R2, R6, !P1 ;  /* 0x0000000602062208 */ /* 0x000fe40004800000 */
[----:B------:R-:W-:Y:S01]  /*18b0*/  @P2 FSEL R7, R3, R7, !P1 ;  /* 0x0000000703072208 */ /* 0x000fe20004800000 */
[----:B------:R-:W-:Y:S06]  /*18c0*/  BRA `(.L_x_17) ;  /* 0x0000004000d07947 */ /* 0x000fec0003800000 */
.L_x_3:
[----:B------:R-:W0:Y:S01]  /*18d0*/  S2R R0, SR_TID.X ;  /* 0x0000000000007919 */ /* 0x000e220000002100 */
[----:B------:R-:W1:Y:S02]  /*18e0*/  LDCU.64 UR4, c[0x0][0x380] ;  /* 0x00007000ff0477ac */ /* 0x000e640008000a00 */
[----:B-1----:R-:W-:Y:S02]  /*18f0*/  IMAD.U32 R2, RZ, RZ, UR4 ;  /* 0x00000004ff027e24 */ /* 0x002fe4000f8e00ff */
[----:B------:R-:W-:Y:S02]  /*1900*/  IMAD.U32 R3, RZ, RZ, UR5 ;  /* 0x00000005ff037e24 */ /* 0x000fe4000f8e00ff */
[----:B0-----:R-:W-:-:S04]  /*1910*/  IMAD.SHL.U32 R5, R0, 0x4, RZ ;  /* 0x0000000400057824 */ /* 0x001fc800078e00ff */
[----:B------:R-:W-:-:S05]  /*1920*/  IMAD.WIDE.U32 R6, R5, 0x8, R2 ;  /* 0x0000000805067825 */ /* 0x000fca00078e0002 */
[----:B------:R-:W2:Y:S04]  /*1930*/  LDG.E.128.CONSTANT R20, desc[UR6][R6.64] ;  /* 0x0000000606147981 */ /* 0x000ea8000c1e9d00 */
[----:B------:R-:W3:Y:S04]  /*1940*/  LDG.E.128.CONSTANT R12, desc[UR6][R6.64+0x10] ;  /* 0x00001006060c7981 */ /* 0x000ee8000c1e9d00 */
[----:B------:R-:W4:Y:S04]  /*1950*/  LDG.E.128.CONSTANT R8, desc[UR6][R6.64+0x2000] ;  /* 0x0020000606087981 */ /* 0x000f28000c1e9d00 */
[----:B------:R0:W5:Y:S01]  /*1960*/  LDG.E.128.CONSTANT R16, desc[UR6][R6.64+0x2010] ;  /* 0x0020100606107981 */ /* 0x000162000c1e9d00 */
[----:B------:R-:W-:Y:S01]  /*1970*/  ISETP.GE.U32.AND P1, PT, R4, 0x1000, PT ;  /* 0x000010000400780c */ /* 0x000fe20003f26070 */
[----:B------:R-:W-:Y:S01]  /*1980*/  UMOV UR4, 0x800 ;  /* 0x0000080000047882 */ /* 0x000fe20000000000 */
[----:B--2---:R-:W-:-:S06]  /*1990*/  DSETP.GEU.AND P0, PT, R20, R22, PT ;  /* 0x000000161400722a */ /* 0x004fcc0003f0e000 */
[----:B------:R-:W-:Y:S02]  /*19a0*/  FSEL R20, R22, R20, !P0 ;  /* 0x0000001416147208 */ /* 0x000fe40004000000 */
[----:B------:R-:W-:-:S06]  /*19b0*/  FSEL R21, R23, R21, !P0 ;  /* 0x0000001517157208 */ /* 0x000fcc0004000000 */
[----:B---3--:R-:W-:-:S06]  /*19c0*/  DSETP.GEU.AND P0, PT, R20, R12, PT ;  /* 0x0000000c1400722a */ /* 0x008fcc0003f0e000 */
[----:B------:R-:W-:Y:S02]  /*19d0*/  FSEL R12, R12, R20, !P0 ;  /* 0x000000140c0c7208 */ /* 0x000fe40004000000 */
[----:B------:R-:W-:-:S06]  /*19e0*/  FSEL R13, R13, R21, !P0 ;  /* 0x000000150d0d7208 */ /* 0x000fcc0004000000 */
[----:B------:R-:W-:-:S06]  /*19f0*/  DSETP.GEU.AND P0, PT, R12, R14, PT ;  /* 0x0000000e0c00722a */ /* 0x000fcc0003f0e000 */
[----:B------:R-:W-:Y:S02]  /*1a00*/  FSEL R12, R14, R12, !P0 ;  /* 0x0000000c0e0c7208 */ /* 0x000fe40004000000 */
[----:B------:R-:W-:-:S06]  /*1a10*/  FSEL R13, R15, R13, !P0 ;  /* 0x0000000d0f0d7208 */ /* 0x000fcc0004000000 */
[----:B----4-:R-:W-:-:S06]  /*1a20*/  DSETP.GEU.AND P0, PT, R12, R8, PT ;  /* 0x000000080c00722a */ /* 0x010fcc0003f0e000 */
[----:B0-----:R-:W-:Y:S02]  /*1a30*/  FSEL R6, R8, R12, !P0 ;  /* 0x0000000c08067208 */ /* 0x001fe40004000000 */
[----:B------:R-:W-:-:S06]  /*1a40*/  FSEL R7, R9, R13, !P0 ;  /* 0x0000000d09077208 */ /* 0x000fcc0004000000 */
[----:B------:R-:W-:-:S06]  /*1a50*/  DSETP.GEU.AND P0, PT, R6, R10, PT ;  /* 0x0000000a0600722a */ /* 0x000fcc0003f0e000 */
[----:B------:R-:W-:Y:S02]  /*1a60*/  FSEL R6, R10, R6, !P0 ;  /* 0x000000060a067208 */ /* 0x000fe40004000000 */
[----:B------:R-:W-:-:S06]  /*1a70*/  FSEL R7, R11, R7, !P0 ;  /* 0x000000070b077208 */ /* 0x000fcc0004000000 */
[----:B-----5:R-:W-:-:S06]  /*1a80*/  DSETP.GEU.AND P0, PT, R6, R16, PT ;  /* 0x000000100600722a */ /* 0x020fcc0003f0e000 */
[----:B------:R-:W-:Y:S02]  /*1a90*/  FSEL R6, R16, R6, !P0 ;  /* 0x0000000610067208 */ /* 0x000fe40004000000 */
[----:B------:R-:W-:-:S06]  /*1aa0*/  FSEL R7, R17, R7, !P0 ;  /* 0x0000000711077208 */ /* 0x000fcc0004000000 */
[----:B------:R-:W-:-:S06]  /*1ab0*/  DSETP.GEU.AND P0, PT, R6, R18, PT ;  /* 0x000000120600722a */ /* 0x000fcc0003f0e000 */
[----:B------:R-:W-:Y:S02]  /*1ac0*/  FSEL R6, R18, R6, !P0 ;  /* 0x0000000612067208 */ /* 0x000fe40004000000 */
[----:B------:R-:W-:Y:S01]  /*1ad0*/  FSEL R7, R19, R7, !P0 ;  /* 0x0000000713077208 */ /* 0x000fe20004000000 */
[----:B------:R-:W-:Y:S06]  /*1ae0*/  @!P1 BRA `(.L_x_18) ;  /* 0x0000000000a49947 */ /* 0x000fec0003800000 */
[----:B------:R-:W0:Y:S01]  /*1af0*/  LDC R24, c[0x0][0x390] ;  /* 0x0000e400ff187b82 */ /* 0x000e220000000800 */
[----:B------:R-:W-:Y:S01]  /*1b00*/  VIADD R25, R4, 0xfffff800 ;  /* 0xfffff80004197836 */ /* 0x000fe20000000000 */
[----:B------:R-:W-:-:S06]  /*1b10*/  UMOV UR4, 0x800 ;  /* 0x0000080000047882 */ /* 0x000fcc0000000000 */
[----:B------:R-:W1:Y:S02]  /*1b20*/  LDC.64 R2, c[0x0][0x380] ;  /* 0x0000e000ff027b82 */ /* 0x000e640000000a00 */
.L_x_20:
[----:B------:R-:W-:-:S04]  /*1b30*/  VIADD R27, R5, UR4 ;  /* 0x00000004051b7c36 */ /* 0x000fc80008000000 */
[----:B-1----:R-:W-:-:S05]  /*1b40*/  IMAD.WIDE.U32 R26, R27, 0x8, R2 ;  /* 0x000000081b1a7825 */ /* 0x002fca00078e0002 */
[----:B------:R-:W2:Y:S04]  /*1b50*/  LDG.E.128.CONSTANT R12, desc[UR6][R26.64] ;  /* 0x000000061a0c7981 */ /* 0x000ea8000c1e9d00 */
[----:B------:R-:W3:Y:S04]  /*1b60*/  LDG.E.128.CONSTANT R16, desc[UR6][R26.64+0x10] ;  /* 0x000010061a107981 */ /* 0x000ee8000c1e9d00 */
[----:B------:R-:W4:Y:S04]  /*1b70*/  LDG.E.128.CONSTANT R20, desc[UR6][R26.64+0x2000] ;  /* 0x002000061a147981 */ /* 0x000f28000c1e9d00 */
[----:B------:R-:W5:Y:S01]  /*1b80*/  LDG.E.128.CONSTANT R8, desc[UR6][R26.64+0x2010] ;  /* 0x002010061a087981 */ /* 0x000f62000c1e9d00 */
[----:B0-----:R-:W-:Y:S01]  /*1b90*/  IMAD.MOV.U32 R4, RZ, RZ, R24 ;  /* 0x000000ffff047224 */ /* 0x001fe200078e0018 */
[----:B--2---:R-:W-:-:S06]  /*1ba0*/  DSETP.GEU.AND P0, PT, R6, R12, PT ;  /* 0x0000000c0600722a */ /* 0x004fcc0003f0e000 */
[----:B------:R-:W-:Y:S02]  /*1bb0*/  FSEL R6, R12, R6, !P0 ;  /* 0x000000060c067208 */ /* 0x000fe40004000000 */
[----:B------:R-:W-:-:S06]  /*1bc0*/  FSEL R7, R13, R7, !P0 ;  /* 0x000000070d077208 */ /* 0x000fcc0004000000 */
[----:B------:R-:W-:-:S06]  /*1bd0*/  DSETP.GEU.AND P0, PT, R6, R14, PT ;  /* 0x0000000e0600722a */ /* 0x000fcc0003f0e000 */
        /* <DEDUP_REMOVED lines=14> */
[----:B-----5:R-:W-:-:S06]  /*1cc0*/  DSETP.GEU.AND P0, PT, R6, R8, PT ;  /* 0x000000080600722a */ /* 0x020fcc0003f0e000 */
[----:B------:R-:W-:Y:S01]  /*1cd0*/  FSEL R6, R8, R6, !P0 ;  /* 0x0000000608067208 */ /* 0x000fe20004000000 */
[----:B------:R-:W-:Y:S01]  /*1ce0*/  VIADD R8, R4, -UR4 ;  /* 0x8000000404087c36 */ /* 0x000fe20008000000 */
[----:B------:R-:W-:-:S04]  /*1cf0*/  FSEL R7, R9, R7, !P0 ;  /* 0x0000000709077208 */ /* 0x000fc80004000000 */
[----:B------:R-:W-:Y:S02]  /*1d00*/  ISETP.GE.AND P1, PT, R8, 0x800, PT ;  /* 0x000008000800780c */ /* 0x000fe40003f26270 */
[----:B------:R-:W-:-:S06]  /*1d10*/  DSETP.GEU.AND P0, PT, R6, R10, PT ;  /* 0x0000000a0600722a */ /* 0x000fcc0003f0e000 */
[----:B------:R-:W-:Y:S02]  /*1d20*/  FSEL R6, R10, R6, !P0 ;  /* 0x000000060a067208 */ /* 0x000fe40004000000 */
[----:B------:R-:W-:-:S03]  /*1d30*/  FSEL R7, R11, R7, !P0 ;  /* 0x000000070b077208 */ /* 0x000fc60004000000 */
[----:B------:R-:W-:Y:S05]  /*1d40*/  @!P1 BRA `(.L_x_19) ;  /* 0x0000000c00009947 */ /* 0x000fea0003800000 */
[----:B------:R-:W-:-:S06]  /*1d50*/  UIADD3 UR4, UPT, UPT, UR4, 0x800, URZ ;  /* 0x0000080004047890 */ /* 0x000fcc000fffe0ff */
[----:B------:R-:W-:-:S13]  /*1d60*/  ISETP.LT.AND P0, PT, R25, UR4, PT ;  /* 0x0000000419007c0c */ /* 0x000fda000bf01270 */
[----:B------:R-:W-:Y:S05]  /*1d70*/  @!P0 BRA `(.L_x_20) ;  /* 0xfffffffc006c8947 */ /* 0x000fea000383ffff */
.L_x_18:
[----:B------:R-:W-:-:S13]  /*1d80*/  ISETP.LE.AND P0, PT, R4, UR4, PT ;  /* 0x0000000404007c0c */ /* 0x000fda000bf03270 */
[----:B------:R-:W-:Y:S05]  /*1d90*/  @P0 BRA `(.L_x_19) ;  /* 0x0000000800ec0947 */ /* 0x000fea0003800000 */
[----:B------:R-:W-:Y:S01]  /*1da0*/  VIADD R41, R4, -UR4 ;  /* 0x8000000404297c36 */ /* 0x000fe20008000000 */
[----:B------:R-:W-:Y:S04]  /*1db0*/  BSSY.RECONVERGENT B1, `(.L_x_19) ;  /* 0x00000b9000017945 */ /* 0x000fe80003800200 */
[----:B------:R-:W-:-:S13]  /*1dc0*/  ISETP.GE.AND P0, PT, R0, R41, PT ;  /* 0x000000290000720c */ /* 0x000fda0003f06270 */
[----:B------:R-:W-:Y:S05]  /*1dd0*/  @P0 BRA `(.L_x_21) ;  /* 0x0000000800d80947 */ /* 0x000fea0003800000 */
[----:B------:R-:W-:Y:S01]  /*1de0*/  LOP3.LUT R5, RZ, R0, RZ, 0x33, !PT ;  /* 0x00000000ff057212 */ /* 0x000fe200078e33ff */
[----:B------:R-:W-:Y:S01]  /*1df0*/  BSSY.RECONVERGENT B2, `(.L_x_22) ;  /* 0x0000016000027945 */ /* 0x000fe20003800200 */
[----:B------:R-:W-:Y:S02]  /*1e00*/  IMAD.MOV.U32 R40, RZ, RZ, R0 ;  /* 0x000000ffff287224 */ /* 0x000fe400078e0000 */
[----:B------:R-:W-:-:S04]  /*1e10*/  IADD3 R4, PT, PT, R4, -UR4, R5 ;  /* 0x8000000404047c10 */ /* 0x000fc8000fffe005 */
[C---:B------:R-:W-:Y:S02]  /*1e20*/  LOP3.LUT R5, R4.reuse, 0x300, RZ, 0xc0, !PT ;  /* 0x0000030004057812 */ /* 0x040fe400078ec0ff */
[----:B------:R-:W-:Y:S02]  /*1e30*/  ISETP.GE.U32.AND P2, PT, R4, 0x300, PT ;  /* 0x000003000400780c */ /* 0x000fe40003f46070 */
[----:B------:R-:W-:-:S13]  /*1e40*/  ISETP.NE.AND P0, PT, R5, 0x300, PT ;  /* 0x000003000500780c */ /* 0x000fda0003f05270 */
[----:B------:R-:W-:Y:S05]  /*1e50*/  @!P0 BRA `(.L_x_23) ;  /* 0x00000000003c8947 */ /* 0x000fea0003800000 */
[----:B------:R-:W-:Y:S01]  /*1e60*/  LEA.HI R4, R4, 0x1, RZ, 0x18 ;  /* 0x0000000104047811 */ /* 0x000fe200078fc0ff */
[----:B------:R-:W-:Y:S02]  /*1e70*/  VIADD R9, R0, UR4 ;  /* 0x0000000400097c36 */ /* 0x000fe40008000000 */
[----:B------:R-:W-:Y:S01]  /*1e80*/  IMAD.MOV.U32 R40, RZ, RZ, R0 ;  /* 0x000000ffff287224 */ /* 0x000fe200078e0000 */
[----:B------:R-:W-:-:S05]  /*1e90*/  LOP3.LUT R4, R4, 0x3, RZ, 0xc0, !PT ;  /* 0x0000000304047812 */ /* 0x000fca00078ec0ff */
[----:B------:R-:W-:-:S07]  /*1ea0*/  IMAD.MOV R8, RZ, RZ, -R4 ;  /* 0x000000ffff087224 */ /* 0x000fce00078e0a04 */
.L_x_24:
[----:B------:R-:W-:-:S06]  /*1eb0*/  IMAD.WIDE.U32 R4, R9, 0x8, R2 ;  /* 0x0000000809047825 */ /* 0x000fcc00078e0002 */
[----:B------:R-:W2:Y:S01]  /*1ec0*/  LDG.E.64.CONSTANT R4, desc[UR6][R4.64] ;  /* 0x0000000604047981 */ /* 0x000ea2000c1e9b00 */
[----:B------:R-:W-:Y:S02]  /*1ed0*/  VIADD R8, R8, 0x1 ;  /* 0x0000000108087836 */ /* 0x000fe40000000000 */
[----:B------:R-:W-:Y:S02]  /*1ee0*/  VIADD R40, R40, 0x100 ;  /* 0x0000010028287836 */ /* 0x000fe40000000000 */
[----:B------:R-:W-:Y:S01]  /*1ef0*/  VIADD R9, R9, 0x100 ;  /* 0x0000010009097836 */ /* 0x000fe20000000000 */
[----:B------:R-:W-:Y:S01]  /*1f00*/  ISETP.NE.AND P1, PT, R8, RZ, PT ;  /* 0x000000ff0800720c */ /* 0x000fe20003f25270 */
[----:B--2---:R-:W-:-:S06]  /*1f10*/  DSETP.GEU.AND P0, PT, R6, R4, PT ;  /* 0x000000040600722a */ /* 0x004fcc0003f0e000 */
[----:B------:R-:W-:Y:S02]  /*1f20*/  FSEL R6, R4, R6, !P0 ;  /* 0x0000000604067208 */ /* 0x000fe40004000000 */
[----:B------:R-:W-:-:S04]  /*1f30*/  FSEL R7, R5, R7, !P0 ;  /* 0x0000000705077208 */ /* 0x000fc80004000000 */
[----:B------:R-:W-:Y:S05]  /*1f40*/  @P1 BRA `(.L_x_24) ;  /* 0xfffffffc00d81947 */ /* 0x000fea000383ffff */
.L_x_23:
[----:B------:R-:W-:Y:S05]  /*1f50*/  BSYNC.RECONVERGENT B2 ;  /* 0x0000000000027941 */ /* 0x000fea0003800200 */
.L_x_22:
[----:B------:R-:W-:Y:S05]  /*1f60*/  @!P2 BRA `(.L_x_21) ;  /* 0x000000080074a947 */ /* 0x000fea0003800000 */
[----:B------:R-:W0:Y:S01]  /*1f70*/  LDCU.64 UR8, c[0x0][0x380] ;  /* 0x00007000ff0877ac */ /* 0x000e220008000a00 */
[----:B------:R-:W-:Y:S01]  /*1f80*/  IMAD.IADD R9, R41, 0x1, -R40 ;  /* 0x0000000129097824 */ /* 0x000fe200078e0a28 */
[C---:B------:R-:W-:Y:S01]  /*1f90*/  IADD3 R5, P0, PT, R40.reuse, UR4, RZ ;  /* 0x0000000428057c10 */ /* 0x040fe2000ff1e0ff */
[----:B------:R-:W-:Y:S01]  /*1fa0*/  BSSY.RECONVERGENT B2, `(.L_x_25) ;  /* 0x0000059000027945 */ /* 0x000fe20003800200 */
[----:B------:R-:W-:Y:S02]  /*1fb0*/  VIADD R43, R40, UR4 ;  /* 0x00000004282b7c36 */ /* 0x000fe40008000000 */
[----:B------:R-:W-:Y:S01]  /*1fc0*/  ISETP.GT.AND P1, PT, R9, 0xc00, PT ;  /* 0x00000c000900780c */ /* 0x000fe20003f24270 */
[----:B------:R-:W-:Y:S01]  /*1fd0*/  IMAD.X R8, RZ, RZ, RZ, P0 ;  /* 0x000000ffff087224 */ /* 0x000fe200000e06ff */
[----:B0-----:R-:W-:-:S04]  /*1fe0*/  LEA R4, P0, R5, UR8, 0x3 ;  /* 0x0000000805047c11 */ /* 0x001fc8000f8018ff */
[----:B------:R-:W-:Y:S02]  /*1ff0*/  LEA.HI.X R5, R5, UR9, R8, 0x3, P0 ;  /* 0x0000000905057c11 */ /* 0x000fe400080f1c08 */
[----:B------:R-:W-:-:S05]  /*2000*/  IADD3 R4, P0, PT, R4, 0x1000, RZ ;  /* 0x0000100004047810 */ /* 0x000fca0007f1e0ff */
[----:B------:R-:W-:Y:S01]  /*2010*/  IMAD.X R5, RZ, RZ, R5, P0 ;  /* 0x000000ffff057224 */ /* 0x000fe200000e0605 */
[----:B------:R-:W-:Y:S01]  /*2020*/  PLOP3.LUT P0, PT, PT, PT, PT, 0x80, 0x8 ;  /* 0x000000000008781c */ /* 0x000fe20003f0f070 */
[----:B------:R-:W-:-:S12]  /*2030*/  @!P1 BRA `(.L_x_26) ;  /* 0x00000004003c9947 */ /* 0x000fd80003800000 */
[----:B------:R-:W-:Y:S01]  /*2040*/  PLOP3.LUT P0, PT, PT, PT, PT, 0x8, 0x80 ;  /* 0x000000000080781c */ /* 0x000fe20003f0e170 */
[----:B------:R-:W-:-:S12]  /*2050*/  VIADD R45, R41, 0xfffff400 ;  /* 0xfffff400292d7836 */ /* 0x000fd80000000000 */
.L_x_27:
[C---:B------:R-:W-:Y:S01]  /*2060*/  IMAD.WIDE.U32 R38, R43.reuse, 0x8, R2 ;  /* 0x000000082b267825 */ /* 0x040fe200078e0002 */
[----:B------:R-:W2:Y:S04]  /*2070*/  LDG.E.64.CONSTANT R8, desc[UR6][R4.64+-0x800] ;  /* 0xfff8000604087981 */ /* 0x000ea8000c1e9b00 */
[----:B------:R-:W3:Y:S04]  /*2080*/  LDG.E.64.CONSTANT R10, desc[UR6][R4.64] ;  /* 0x00000006040a7981 */ /* 0x000ee8000c1e9b00 */
[----:B------:R-:W4:Y:S01]  /*2090*/  LDG.E.64.CONSTANT R38, desc[UR6][R38.64] ;  /* 0x0000000626267981 */ /* 0x000f22000c1e9b00 */
[----:B------:R-:W-:-:S03]  /*20a0*/  VIADD R15, R43, 0x400 ;  /* 0x000004002b0f7836 */ /* 0x000fc60000000000 */
[----:B------:R-:W5:Y:S01]  /*20b0*/  LDG.E.64.CONSTANT R12, desc[UR6][R4.64+0x800] ;  /* 0x00080006040c7981 */ /* 0x000f62000c1e9b00 */
[----:B------:R-:W-:-:S03]  /*20c0*/  IMAD.WIDE.U32 R14, R15, 0x8, R2 ;  /* 0x000000080f0e7825 */ /* 0x000fc600078e0002 */
[----:B------:R-:W5:Y:S04]  /*20d0*/  LDG.E.64.CONSTANT R16, desc[UR6][R4.64+0x1800] ;  /* 0x0018000604107981 */ /* 0x000f68000c1e9b00 */
[----:B------:R-:W5:Y:S04]  /*20e0*/  LDG.E.64.CONSTANT R14, desc[UR6][R14.64] ;  /* 0x000000060e0e7981 */ /* 0x000f68000c1e9b00 */
[----:B------:R-:W5:Y:S01]  /*20f0*/  LDG.E.64.CONSTANT R18, desc[UR6][R4.64+0x2000] ;  /* 0x0020000604127981 */ /* 0x000f62000c1e9b00 */
        /* <DEDUP_REMOVED lines=11> */
[----:B------:R-:W5:Y:S04]  /*21b0*/  LDG.E.64.CONSTANT R34, desc[UR6][R4.64+0x6000] ;  /* 0x0060000604227981 */ /* 0x000f68000c1e9b00 */
[----:B------:R0:W5:Y:S01]  /*21c0*/  LDG.E.64.CONSTANT R36, desc[UR6][R4.64+0x6800] ;  /* 0x0068000604247981 */ /* 0x000162000c1e9b00 */
[----:B------:R-:W-:-:S05]  /*21d0*/  VIADD R40, R40, 0x1000 ;  /* 0x0000100028287836 */ /* 0x000fca0000000000 */
[----:B------:R-:W-:Y:S02]  /*21e0*/  ISETP.GE.AND P2, PT, R40, R45, PT ;  /* 0x0000002d2800720c */ /* 0x000fe40003f46270 */
[----:B0-----:R-:W-:Y:S01]  /*21f0*/  IADD3 R4, P3, PT, R4, 0x8000, RZ ;  /* 0x0000800004047810 */ /* 0x001fe20007f7e0ff */
[----:B------:R-:W-:-:S04]  /*2200*/  VIADD R43, R43, 0x1000 ;  /* 0x000010002b2b7836 */ /* 0x000fc80000000000 */
[----:B------:R-:W-:Y:S01]  /*2210*/  IMAD.X R5, RZ, RZ, R5, P3 ;  /* 0x000000ffff057224 */ /* 0x000fe200018e0605 */
[----:B----4-:R-:W-:-:S06]  /*2220*/  DSETP.GEU.AND P1, PT, R6, R38, PT ;  /* 0x000000260600722a */ /* 0x010fcc0003f2e000 */
[----:B------:R-:W-:Y:S02]  /*2230*/  FSEL R6, R38, R6, !P1 ;  /* 0x0000000626067208 */ /* 0x000fe40004800000 */
[----:B------:R-:W-:-:S06]  /*2240*/  FSEL R7, R39, R7, !P1 ;  /* 0x0000000727077208 */ /* 0x000fcc0004800000 */
[----:B--2---:R-:W-:-:S06]  /*2250*/  DSETP.GEU.AND P1, PT, R6, R8, PT ;  /* 0x000000080600722a */ /* 0x004fcc0003f2e000 */
[----:B------:R-:W-:Y:S02]  /*2260*/  FSEL R6, R8, R6, !P1 ;  /* 0x0000000608067208 */ /* 0x000fe40004800000 */
[----:B------:R-:W-:-:S06]  /*2270*/  FSEL R7, R9, R7, !P1 ;  /* 0x0000000709077208 */ /* 0x000fcc0004800000 */
[----:B---3--:R-:W-:-:S06]  /*2280*/  DSETP.GEU.AND P1, PT, R6, R10, PT ;  /* 0x0000000a0600722a */ /* 0x008fcc0003f2e000 */
[----:B------:R-:W-:Y:S02]  /*2290*/  FSEL R6, R10, R6, !P1 ;  /* 0x000000060a067208 */ /* 0x000fe40004800000 */
[----:B------:R-:W-:-:S06]  /*22a0*/  FSEL R7, R11, R7, !P1 ;  /* 0x000000070b077208 */ /* 0x000fcc0004800000 */
[----:B-----5:R-:W-:-:S06]  /*22b0*/  DSETP.GEU.AND P1, PT, R6, R12, PT ;  /* 0x0000000c0600722a */ /* 0x020fcc0003f2e000 */
        /* <DEDUP_REMOVED lines=39> */
.L_x_26:
[----:B------:R-:W-:Y:S05]  /*2530*/  BSYNC.RECONVERGENT B2 ;  /* 0x0000000000027941 */ /* 0x000fea0003800200 */
.L_x_25:
[----:B------:R-:W-:Y:S01]  /*2540*/  IMAD.IADD R8, R41, 0x1, -R40 ;  /* 0x0000000129087824 */ /* 0x000fe200078e0a28 */
[----:B------:R-:W-:Y:S04]  /*2550*/  BSSY.RECONVERGENT B2, `(.L_x_28) ;  /* 0x000002b000027945 */ /* 0x000fe80003800200 */
[----:B------:R-:W-:-:S13]  /*2560*/  ISETP.GT.AND P1, PT, R8, 0x400, PT ;  /* 0x000004000800780c */ /* 0x000fda0003f24270 */
[----:B------:R-:W-:Y:S05]  /*2570*/  @!P1 BRA `(.L_x_29) ;  /* 0x0000000000a09947 */ /* 0x000fea0003800000 */
        /* <DEDUP_REMOVED lines=9> */
[----:B------:R-:W5:Y:S04]  /*2610*/  LDG.E.64.CONSTANT R22, desc[UR6][R4.64+0x2000] ;  /* 0x0020000604167981 */ /* 0x000f68000c1e9b00 */
[----:B------:R0:W5:Y:S01]  /*2620*/  LDG.E.64.CONSTANT R8, desc[UR6][R4.64+0x2800] ;  /* 0x0028000604087981 */ /* 0x000162000c1e9b00 */
[----:B------:R-:W-:-:S02]  /*2630*/  VIADD R40, R40, 0x800 ;  /* 0x0000080028287836 */ /* 0x000fc40000000000 */
[----:B------:R-:W-:Y:S01]  /*2640*/  VIADD R43, R43, 0x800 ;  /* 0x000008002b2b7836 */ /* 0x000fe20000000000 */
[----:B0-----:R-:W-:-:S05]  /*2650*/  IADD3 R4, P2, PT, R4, 0x4000, RZ ;  /* 0x0000400004047810 */ /* 0x001fca0007f5e0ff */
        /* <DEDUP_REMOVED lines=22> */
[----:B------:R-:W-:Y:S01]  /*27c0*/  DSETP.GEU.AND P1, PT, R6, R8, PT ;  /* 0x000000080600722a */ /* 0x000fe20003f2e000 */
[----:B------:R-:W-:-:S05]  /*27d0*/  PLOP3.LUT P0, PT, PT, PT, PT, 0x8, 0x80 ;  /* 0x000000000080781c */ /* 0x000fca0003f0e170 */
[----:B------:R-:W-:Y:S02]  /*27e0*/  FSEL R6, R8, R6, !P1 ;  /* 0x0000000608067208 */ /* 0x000fe40004800000 */
[----:B------:R-:W-:-:S07]  /*27f0*/  FSEL R7, R9, R7, !P1 ;  /* 0x0000000709077208 */ /* 0x000fce0004800000 */
.L_x_29:
[----:B------:R-:W-:Y:S05]  /*2800*/  BSYNC.RECONVERGENT B2 ;  /* 0x0000000000027941 */ /* 0x000fea0003800200 */
.L_x_28:
[----:B------:R-:W-:-:S13]  /*2810*/  ISETP.LT.OR P0, PT, R40, R41, P0 ;  /* 0x000000292800720c */ /* 0x000fda0000701670 */
[----:B------:R-:W-:Y:S05]  /*2820*/  @!P0 BRA `(.L_x_21) ;  /* 0x0000000000448947 */ /* 0x000fea0003800000 */
[----:B------:R-:W-:Y:S01]  /*2830*/  IMAD.WIDE.U32 R2, R43, 0x8, R2 ;  /* 0x000000082b027825 */ /* 0x000fe200078e0002 */
[----:B------:R-:W2:Y:S04]  /*2840*/  LDG.E.64.CONSTANT R8, desc[UR6][R4.64+-0x800] ;  /* 0xfff8000604087981 */ /* 0x000ea8000c1e9b00 */
[----:B------:R-:W3:Y:S04]  /*2850*/  LDG.E.64.CONSTANT R10, desc[UR6][R4.64] ;  /* 0x00000006040a7981 */ /* 0x000ee8000c1e9b00 */
[----:B------:R-:W4:Y:S04]  /*2860*/  LDG.E.64.CONSTANT R2, desc[UR6][R2.64] ;  /* 0x0000000602027981 */ /* 0x000f28000c1e9b00 */
[----:B------:R-:W5:Y:S01]  /*2870*/  LDG.E.64.CONSTANT R12, desc[UR6][R4.64+0x800] ;  /* 0x00080006040c7981 */ /* 0x000f62000c1e9b00 */
        /* <DEDUP_REMOVED lines=11> */
[----:B------:R-:W-:-:S07]  /*2930*/  FSEL R7, R13, R3, !P0 ;  /* 0x000000030d077208 */ /* 0x000fce0004000000 */
.L_x_21:
[----:B------:R-:W-:Y:S05]  /*2940*/  BSYNC.RECONVERGENT B1 ;  /* 0x0000000000017941 */ /* 0x000fea0003800200 */
.L_x_19:
[----:B------:R-:W0:Y:S01]  /*2950*/  S2R R10, SR_LANEID ;  /* 0x00000000000a7919 */ /* 0x000e220000000000 */
[----:B------:R-:W-:Y:S04]  /*2960*/  SHFL.DOWN PT, R2, R6, 0x1, 0x1f ;  /* 0x08201f0006027f89 */ /* 0x000fe800000e0000 */
        /* <DEDUP_REMOVED lines=10> */
[----:B------:R-:W-:-:S02]  /*2a10*/  @!P2 MOV R7, 0x400 ;  /* 0x000004000007a802 */ /* 0x000fc40000000f00 */
        /* <DEDUP_REMOVED lines=8> */
[----:B------:R-:W-:Y:S01]  /*2aa0*/  SHFL.DOWN PT, R2, R4, 0x4, 0x1f ;  /* 0x08801f0004027f89 */ /* 0x000fe200000e0000 */
[----:B-1----:R-:W-:-:S03]  /*2ab0*/  @!P2 LEA R7, R8, R7, 0x18 ;  /* 0x000000070807a211 */ /* 0x002fc600078ec0ff */
[----:B------:R-:W0:Y:S02]  /*2ac0*/  SHFL.DOWN PT, R3, R5, 0x4, 0x1f ;  /* 0x08801f0005037f89 */ /* 0x000e2400000e0000 */
[----:B------:R-:W-:Y:S01]  /*2ad0*/  @!P2 IMAD.IADD R9, R6, 0x1, R7 ;  /* 0x000000010609a824 */ /* 0x000fe200078e0207 */
[----:B0-----:R-:W-:-:S06]  /*2ae0*/  DSETP.GEU.AND P0, PT, R4, R2, PT ;  /* 0x000000020400722a */ /* 0x001fcc0003f0e000 */
[----:B------:R-:W-:Y:S02]  /*2af0*/  @!P1 FSEL R4, R2, R4, !P0 ;  /* 0x0000000402049208 */ /* 0x000fe40004000000 */
[----:B------:R-:W-:Y:S02]  /*2b00*/  @!P1 FSEL R5, R3, R5, !P0 ;  /* 0x0000000503059208 */ /* 0x000fe40004000000 */
[----:B------:R-:W-:Y:S01]  /*2b10*/  ISETP.GT.AND P1, PT, R10, 0x17, PT ;  /* 0x000000170a00780c */ /* 0x000fe20003f24270 */
[----:B------:R-:W-:Y:S04]  /*2b20*/  SHFL.DOWN PT, R2, R4, 0x8, 0x1f ;  /* 0x09001f0004027f89 */ /* 0x000fe800000e0000 */
[----:B------:R-:W0:Y:S02]  /*2b30*/  SHFL.DOWN PT, R3, R5, 0x8, 0x1f ;  /* 0x09001f0005037f89 */ /* 0x000e2400000e0000 */
[----:B0-----:R-:W-:-:S06]  /*2b40*/  DSETP.GEU.AND P0, PT, R4, R2, PT ;  /* 0x000000020400722a */ /* 0x001fcc0003f0e000 */
[----:B------:R-:W-:Y:S02]  /*2b50*/  @!P1 FSEL R4, R2, R4, !P0 ;  /* 0x0000000402049208 */ /* 0x000fe40004000000 */
[----:B------:R-:W-:Y:S02]  /*2b60*/  @!P1 FSEL R5, R3, R5, !P0 ;  /* 0x0000000503059208 */ /* 0x000fe40004000000 */
[----:B------:R-:W-:Y:S01]  /*2b70*/  ISETP.GT.AND P1, PT, R10, 0xf, PT ;  /* 0x0000000f0a00780c */ /* 0x000fe20003f24270 */
[----:B------:R-:W-:Y:S04]  /*2b80*/  SHFL.DOWN PT, R2, R4, 0x10, 0x1f ;  /* 0x0a001f0004027f89 */ /* 0x000fe800000e0000 */
[----:B------:R-:W0:Y:S02]  /*2b90*/  SHFL.DOWN PT, R3, R5, 0x10, 0x1f ;  /* 0x0a001f0005037f89 */ /* 0x000e2400000e0000 */
[----:B0-----:R-:W-:-:S06]  /*2ba0*/  DSETP.GEU.AND P0, PT, R4, R2, PT ;  /* 0x000000020400722a */ /* 0x001fcc0003f0e000 */
[----:B------:R-:W-:Y:S02]  /*2bb0*/  FSEL R2, R2, R4, !P0 ;  /* 0x0000000402027208 */ /* 0x000fe40004000000 */
        /* <DEDUP_REMOVED lines=10> */
[----:B--2---:R-:W0:Y:S04]  /*2c60*/  LDS.128 R8, [UR4+0x10] ;  /* 0x00001004ff087984 */ /* 0x004e280008000c00 */
        /* <DEDUP_REMOVED lines=25> */
.L_x_2:
        /* <DEDUP_REMOVED lines=12> */
.L_x_32:
[----:B------:R-:W-:Y:S05]  /*2ec0*/  BSYNC.RECONVERGENT B1 ;  /* 0x0000000000017941 */ /* 0x000fea0003800200 */
.L_x_31:
        /* <DEDUP_REMOVED lines=17> */
.L_x_37:
        /* <DEDUP_REMOVED lines=12> */
.L_x_36:
[----:B------:R-:W-:Y:S05]  /*30a0*/  BSYNC.RECONVERGENT B2 ;  /* 0x0000000000027941 */ /* 0x000fea0003800200 */
.L_x_35:
        /* <DEDUP_REMOVED lines=9> */
.L_x_40:
        /* <DEDUP_REMOVED lines=74> */
.L_x_39:
[----:B------:R-:W-:Y:S05]  /*35e0*/  BSYNC.RECONVERGENT B2 ;  /* 0x0000000000027941 */ /* 0x000fea0003800200 */
.L_x_38:
        /* <DEDUP_REMOVED lines=42> */
.L_x_42:
[----:B------:R-:W-:Y:S05]  /*3890*/  BSYNC.RECONVERGENT B2 ;  /* 0x0000000000027941 */ /* 0x000fea0003800200 */
.L_x_41:
        /* <DEDUP_REMOVED lines=20> */
.L_x_34:
[----:B------:R-:W-:Y:S05]  /*39e0*/  BSYNC.RECONVERGENT B1 ;  /* 0x0000000000017941 */ /* 0x000fea0003800200 */
.L_x_33:
        /* <DEDUP_REMOVED lines=14> */
[----:B------:R-:W-:Y:S01]  /*3ad0*/  IMAD.MOV.U32 R2, RZ, RZ, R9 ;  /* 0x000000ffff027224 */ /* 0x000fe200078e0009 */
[----:B------:R-:W-:Y:S01]  /*3ae0*/  @!P2 MOV R4, 0x400 ;  /* 0x000004000004a802 */ /* 0x000fe20000000f00 */
[----:B------:R-:W-:Y:S01]  /*3af0*/  IMAD.MOV.U32 R3, RZ, RZ, R11 ;  /* 0x000000ffff037224 */ /* 0x000fe200078e000b */
[----:B------:R-:W0:Y:S01]  /*3b00*/  SHFL.DOWN PT, R7, R11, 0x2, 0x1f ;  /* 0x08401f000b077f89 */ /* 0x000e2200000e0000 */
[----:B------:R-:W-:Y:S01]  /*3b10*/  @!P2 SHF.R.U32.HI R0, RZ, 0x2, R5 ;  /* 0x00000002ff00a819 */ /* 0x000fe20000011605 */
[----:B------:R-:W1:Y:S03]  /*3b20*/  @!P2 S2R R13, SR_CgaCtaId ;  /* 0x00000000000da919 */ /* 0x000e660000008800 */
[----:B------:R-:W-:Y:S01]  /*3b30*/  @!P2 LOP3.LUT R0, R0, 0xf8, RZ, 0xc0, !PT ;  /* 0x000000f80000a812 */ /* 0x000fe200078ec0ff */
[----:B0-----:R-:W-:-:S06]  /*3b40*/  DSETP.GEU.AND P0, PT, R2, R6, PT ;  /* 0x000000060200722a */ /* 0x001fcc0003f0e000 */
[----:B------:R-:W-:Y:S02]  /*3b50*/  @!P1 FSEL R9, R6, R9, !P0 ;  /* 0x0000000906099208 */ /* 0x000fe40004000000 */
[----:B------:R-:W-:Y:S02]  /*3b60*/  @!P1 FSEL R11, R7, R11, !P0 ;  /* 0x0000000b070b9208 */ /* 0x000fe40004000000 */
[----:B------:R-:W-:Y:S01]  /*3b70*/  ISETP.GT.AND P1, PT, R8, 0x1b, PT ;  /* 0x0000001b0800780c */ /* 0x000fe20003f24270 */
[----:B------:R-:W-:Y:S01]  /*3b80*/  SHFL.DOWN PT, R2, R9, 0x4, 0x1f ;  /* 0x08801f0009027f89 */ /* 0x000fe200000e0000 */
[----:B------:R-:W-:Y:S01]  /*3b90*/  IMAD.MOV.U32 R6, RZ, RZ, R9 ;  /* 0x000000ffff067224 */ /* 0x000fe200078e0009 */
[----:B-1----:R-:W-:Y:S01]  /*3ba0*/  @!P2 LEA R13, R13, R4, 0x18 ;  /* 0x000000040d0da211 */ /* 0x002fe200078ec0ff */
[----:B------:R-:W-:Y:S01]  /*3bb0*/  IMAD.MOV.U32 R7, RZ, RZ, R11 ;  /* 0x000000ffff077224 */ /* 0x000fe200078e000b */
[----:B------:R-:W0:Y:S03]  /*3bc0*/  SHFL.DOWN PT, R3, R11, 0x4, 0x1f ;  /* 0x08801f000b037f89 */ /* 0x000e2600000e0000 */
[----:B------:R-:W-:-:S02]  /*3bd0*/  @!P2 IMAD.IADD R13, R0, 0x1, R13 ;  /* 0x00000001000da824 */ /* 0x000fc400078e020d */
[----:B0-----:R-:W-:-:S06]  /*3be0*/  DSETP.GEU.AND P0, PT, R6, R2, PT ;  /* 0x000000020600722a */ /* 0x001fcc0003f0e000 */
[----:B------:R-:W-:Y:S02]  /*3bf0*/  @!P1 FSEL R9, R2, R9, !P0 ;  /* 0x0000000902099208 */ /* 0x000fe40004000000 */
[----:B------:R-:W-:Y:S02]  /*3c00*/  @!P1 FSEL R11, R3, R11, !P0 ;  /* 0x0000000b030b9208 */ /* 0x000fe40004000000 */
[----:B------:R-:W-:Y:S01]  /*3c10*/  ISETP.GT.AND P1, PT, R8, 0x17, PT ;  /* 0x000000170800780c */ /* 0x000fe20003f24270 */
[----:B------:R-:W-:Y:S01]  /*3c20*/  SHFL.DOWN PT, R2, R9, 0x8, 0x1f ;  /* 0x09001f0009027f89 */ /* 0x000fe200000e0000 */
[----:B------:R-:W-:Y:S02]  /*3c30*/  IMAD.MOV.U32 R6, RZ, RZ, R9 ;  /* 0x000000ffff067224 */ /* 0x000fe400078e0009 */
[----:B------:R-:W-:Y:S01]  /*3c40*/  IMAD.MOV.U32 R7, RZ, RZ, R11 ;  /* 0x000000ffff077224 */ /* 0x000fe200078e000b */
[----:B------:R-:W0:Y:S05]  /*3c50*/  SHFL.DOWN PT, R3, R11, 0x8, 0x1f ;  /* 0x09001f000b037f89 */ /* 0x000e2a00000e0000 */
        /* <DEDUP_REMOVED lines=20> */
[----:B------:R-:W0:Y:S04]  /*3da0*/  LDS.128 R8, [UR4+0x10] ;  /* 0x00001004ff087984 */ /* 0x000e280008000c00 */
[----:B-1----:R-:W1:Y:S01]  /*3db0*/  LDS.128 R12, [UR4+0x20] ;  /* 0x00002004ff0c7984 */ /* 0x002e620008000c00 */
        /* <DEDUP_REMOVED lines=24> */
.L_x_43:
        /* <DEDUP_REMOVED lines=20> */
[----:B------:R-:W0:Y:S05]  /*4080*/  SHFL.DOWN PT, R7, R0, 0x2, R11 ;  /* 0x0840000000077989 */ /* 0x000e2a00000e000b */
[----:B0-----:R-:W-:-:S06]  /*4090*/  DSETP.GEU.AND P0, PT, R2, R6, PT ;  /* 0x000000060200722a */ /* 0x001fcc0003f0e000 */
[----:B------:R-:W-:Y:S01]  /*40a0*/  @!P1 FSEL R9, R6, R9, !P0 ;  /* 0x0000000906099208 */ /* 0x000fe20004000000 */
[----:B------:R-:W-:Y:S01]  /*40b0*/  VIADD R6, R8, 0x4 ;  /* 0x0000000408067836 */ /* 0x000fe20000000000 */
[----:B------:R-:W-:-:S03]  /*40c0*/  @!P1 FSEL R0, R7, R0, !P0 ;  /* 0x0000000007009208 */ /* 0x000fc60004000000 */
[----:B------:R-:W-:Y:S01]  /*40d0*/  SHFL.DOWN PT, R2, R9, 0x4, R11 ;  /* 0x0880000009027989 */ /* 0x000fe200000e000b */
[----:B------:R-:W-:Y:S01]  /*40e0*/  ISETP.GT.AND P1, PT, R6, R11, PT ;  /* 0x0000000b0600720c */ /* 0x000fe20003f24270 */
[----:B------:R-:W-:Y:S02]  /*40f0*/  IMAD.MOV.U32 R6, RZ, RZ, R9 ;  /* 0x000000ffff067224 */ /* 0x000fe400078e0009 */
[----:B------:R-:W0:Y:S01]  /*4100*/  SHFL.DOWN PT, R3, R0, 0x4, R11 ;  /* 0x0880000000037989 */ /* 0x000e2200000e000b */
[----:B------:R-:W-:-:S06]  /*4110*/  IMAD.MOV.U32 R7, RZ, RZ, R0 ;  /* 0x000000ffff077224 */ /* 0x000fcc00078e0000 */
[----:B0-----:R-:W-:Y:S01]  /*4120*/  DSETP.GEU.AND P0, PT, R6, R2, PT ;  /* 0x000000020600722a */ /* 0x001fe20003f0e000 */
[----:B------:R-:W-:-:S05]  /*4130*/  VIADD R6, R8, 0x8 ;  /* 0x0000000808067836 */ /* 0x000fca0000000000 */
        /* <DEDUP_REMOVED lines=15> */
[----:B------:R-:W-:Y:S02]  /*4230*/  IMAD.MOV.U32 R6, RZ, RZ, R9 ;  /* 0x000000ffff067224 */ /* 0x000fe400078e0009 */
[----:B------:R-:W-:Y:S01]  /*4240*/  IMAD.MOV.U32 R7, RZ, RZ, R0 ;  /* 0x000000ffff077224 */ /* 0x000fe200078e0000 */
[----:B------:R-:W0:Y:S05]  /*4250*/  SHFL.DOWN PT, R3, R0, 0x10, R11 ;  /* 0x0a00000000037989 */ /* 0x000e2a00000e000b */
[----:B0-----:R-:W-:Y:S01]  /*4260*/  DSETP.GEU.AND P1, PT, R6, R2, PT ;  /* 0x000000020600722a */ /* 0x001fe20003f2e000 */
[----:B------:R-:W-:-:S02]  /*4270*/  @!P0 MOV R7, 0x400 ;  /* 0x0000040000078802 */ /* 0x000fc40000000f00 */
[----:B------:R-:W-:Y:S02]  /*4280*/  @!P0 SHF.R.U32.HI R6, RZ, 0x2, R5 ;  /* 0x00000002ff068819 */ /* 0x000fe40000011605 */
[----:B-1----:R-:W-:Y:S02]  /*4290*/  @!P0 LEA R7, R10, R7, 0x18 ;  /* 0x000000070a078211 */ /* 0x002fe400078ec0ff */
[----:B------:R-:W-:Y:S02]  /*42a0*/  @!P0 LOP3.LUT R6, R6, 0xf8, RZ, 0xc0, !PT ;  /* 0x000000f806068812 */ /* 0x000fe400078ec0ff */
[----:B------:R-:W-:Y:S02]  /*42b0*/  @!P2 FSEL R9, R2, R9, !P1 ;  /* 0x000000090209a208 */ /* 0x000fe40004800000 */
[----:B------:R-:W-:Y:S01]  /*42c0*/  @!P2 FSEL R0, R3, R0, !P1 ;  /* 0x000000000300a208 */ /* 0x000fe20004800000 */
[----:B------:R-:W-:Y:S02]  /*42d0*/  @!P0 IMAD.IADD R3, R6, 0x1, R7 ;  /* 0x0000000106038824 */ /* 0x000fe400078e0207 */
[----:B------:R-:W-:-:S02]  /*42e0*/  IMAD.MOV.U32 R6, RZ, RZ, R9 ;  /* 0x000000ffff067224 */ /* 0x000fc400078e0009 */
[----:B------:R-:W-:-:S05]  /*42f0*/  IMAD.MOV.U32 R7, RZ, RZ, R0 ;  /* 0x000000ffff077224 */ /* 0x000fca00078e0000 */
[----:B------:R1:W-:Y:S01]  /*4300*/  @!P0 STS.64 [R3+0x8], R6 ;  /* 0x0000080603008388 */ /* 0x0003e20000000a00 */
[----:B------:R-:W-:Y:S01]  /*4310*/  BAR.SYNC.DEFER_BLOCKING 0x0 ;  /* 0x0000000000007b1d */ /* 0x000fe20000010000 */
[----:B------:R-:W-:-:S13]  /*4320*/  ISETP.NE.AND P0, PT, R5, RZ, PT ;  /* 0x000000ff0500720c */ /* 0x000fda0003f05270 */
[----:B-1----:R-:W-:Y:S05]  /*4330*/  @P0 BRA `(.L_x_17) ;  /* 0x0000001800340947 */ /* 0x002fea0003800000 */
[----:B------:R-:W0:Y:S01]  /*4340*/  S2UR UR5, SR_CgaCtaId ;  /* 0x00000000000579c3 */ /* 0x000e220000008800 */
[----:B------:R-:W-:Y:S01]  /*4350*/  UMOV UR4, 0x400 ;  /* 0x0000040000047882 */ /* 0x000fe20000000000 */
[C---:B------:R-:W-:Y:S02]  /*4360*/  ISETP.GT.AND P3, PT, R4.reuse, 0x20, PT ;  /* 0x000000200400780c */ /* 0x040fe40003f64270 */
        /* <DEDUP_REMOVED lines=10> */
[----:B------:R-:W-:Y:S01]  /*4410*/  ISETP.GT.AND P1, PT, R4, 0x60, PT ;  /* 0x000000600400780c */ /* 0x000fe20003f24270 */
[----:B------:R-:W-:Y:S02]  /*4420*/  IMAD.MOV.U32 R2, RZ, RZ, R6 ;  /* 0x000000ffff027224 */ /* 0x000fe400078e0006 */
        /* <DEDUP_REMOVED lines=29> */
.L_x_30:
[----:B------:R-:W0:Y:S01]  /*4600*/  S2R R41, SR_TID.X ;  /* 0x0000000000297919 */ /* 0x000e220000002100 */
[----:B------:R-:W0:Y:S02]  /*4610*/  LDC.64 R6, c[0x0][0x380] ;  /* 0x0000e000ff067b82 */ /* 0x000e240000000a00 */
[----:B0-----:R-:W-:-:S05]  /*4620*/  IMAD.WIDE.U32 R6, R41, 0x8, R6 ;  /* 0x0000000829067825 */ /* 0x001fca00078e0006 */
[----:B------:R-:W2:Y:S04]  /*4630*/  LDG.E.64.CONSTANT R20, desc[UR6][R6.64] ;  /* 0x0000000606147981 */ /* 0x000ea8000c1e9b00 */
[----:B------:R-:W2:Y:S04]  /*4640*/  LDG.E.64.CONSTANT R2, desc[UR6][R6.64+0x800] ;  /* 0x0008000606027981 */ /* 0x000ea8000c1e9b00 */
[----:B------:R-:W3:Y:S04]  /*4650*/  LDG.E.64.CONSTANT R8, desc[UR6][R6.64+0x1000] ;  /* 0x0010000606087981 */ /* 0x000ee8000c1e9b00 */
[----:B------:R-:W4:Y:S04]  /*4660*/  LDG.E.64.CONSTANT R10, desc[UR6][R6.64+0x1800] ;  /* 0x00180006060a7981 */ /* 0x000f28000c1e9b00 */
[----:B------:R-:W5:Y:S04]  /*4670*/  LDG.E.64.CONSTANT R12, desc[UR6][R6.64+0x2000] ;  /* 0x00200006060c7981 */ /* 0x000f68000c1e9b00 */
[----:B------:R-:W5:Y:S04]  /*4680*/  LDG.E.64.CONSTANT R14, desc[UR6][R6.64+0x2800] ;  /* 0x00280006060e7981 */ /* 0x000f68000c1e9b00 */
[----:B------:R-:W5:Y:S04]  /*4690*/  LDG.E.64.CONSTANT R16, desc[UR6][R6.64+0x3000] ;  /* 0x0030000606107981 */ /* 0x000f68000c1e9b00 */
[----:B------:R-:W5:Y:S01]  /*46a0*/  LDG.E.64.CONSTANT R18, desc[UR6][R6.64+0x3800] ;  /* 0x0038000606127981 */ /* 0x000f62000c1e9b00 */
[----:B------:R-:W-:Y:S01]  /*46b0*/  ISETP.GE.U32.AND P1, PT, R4, 0x1000, PT ;  /* 0x000010000400780c */ /* 0x000fe20003f26070 */
[----:B------:R-:W-:Y:S01]  /*46c0*/  IMAD.MOV.U32 R45, RZ, RZ, 0x800 ;  /* 0x00000800ff2d7424 */ /* 0x000fe200078e00ff */
[----:B--2---:R-:W-:-:S06]  /*46d0*/  DSETP.GEU.AND P0, PT, R20, R2, PT ;  /* 0x000000021400722a */ /* 0x004fcc0003f0e000 */
        /* <DEDUP_REMOVED lines=21> */
[----:B------:R-:W0:Y:S01]  /*4830*/  LDC R24, c[0x0][0x390] ;  /* 0x0000e400ff187b82 */ /* 0x000e220000000800 */
[----:B------:R-:W-:Y:S02]  /*4840*/  VIADD R0, R4, 0xfffff800 ;  /* 0xfffff80004007836 */ /* 0x000fe40000000000 */
[----:B------:R-:W-:-:S07]  /*4850*/  IMAD.MOV.U32 R45, RZ, RZ, 0x800 ;  /* 0x00000800ff2d7424 */ /* 0x000fce00078e00ff */
.L_x_46:
[----:B------:R-:W-:-:S05]  /*4860*/  IMAD.WIDE R4, R45, 0x8, R6 ;  /* 0x000000082d047825 */ /* 0x000fca00078e0206 */
[----:B------:R-:W2:Y:S04]  /*4870*/  LDG.E.64.CONSTANT R10, desc[UR6][R4.64] ;  /* 0x00000006040a7981 */ /* 0x000ea8000c1e9b00 */
[----:B------:R-:W3:Y:S04]  /*4880*/  LDG.E.64.CONSTANT R12, desc[UR6][R4.64+0x800] ;  /* 0x00080006040c7981 */ /* 0x000ee8000c1e9b00 */
[----:B------:R-:W4:Y:S04]  /*4890*/  LDG.E.64.CONSTANT R14, desc[UR6][R4.64+0x1000] ;  /* 0x00100006040e7981 */ /* 0x000f28000c1e9b00 */
[----:B------:R-:W5:Y:S04]  /*48a0*/  LDG.E.64.CONSTANT R16, desc[UR6][R4.64+0x1800] ;  /* 0x0018000604107981 */ /* 0x000f68000c1e9b00 */
[----:B------:R-:W5:Y:S04]  /*48b0*/  LDG.E.64.CONSTANT R18, desc[UR6][R4.64+0x2000] ;  /* 0x0020000604127981 */ /* 0x000f68000c1e9b00 */
[----:B------:R-:W5:Y:S04]  /*48c0*/  LDG.E.64.CONSTANT R20, desc[UR6][R4.64+0x2800] ;  /* 0x0028000604147981 */ /* 0x000f68000c1e9b00 */
[----:B------:R-:W5:Y:S04]  /*48d0*/  LDG.E.64.CONSTANT R22, desc[UR6][R4.64+0x3000] ;  /* 0x0030000604167981 */ /* 0x000f68000c1e9b00 */
[----:B------:R0:W5:Y:S02]  /*48e0*/  LDG.E.64.CONSTANT R8, desc[UR6][R4.64+0x3800] ;  /* 0x0038000604087981 */ /* 0x000164000c1e9b00 */
[----:B0-----:R-:W-:-:S04]  /*48f0*/  IMAD.MOV.U32 R4, RZ, RZ, R24 ;  /* 0x000000ffff047224 */ /* 0x001fc800078e0018 */
[----:B------:R-:W-:-:S05]  /*4900*/  IMAD.IADD R5, R4, 0x1, -R45 ;  /* 0x0000000104057824 */ /* 0x000fca00078e0a2d */
[----:B------:R-:W-:Y:S01]  /*4910*/  ISETP.GE.AND P1, PT, R5, 0x800, PT ;  /* 0x000008000500780c */ /* 0x000fe20003f26270 */
        /* <DEDUP_REMOVED lines=25> */
[----:B------:R-:W-:-:S05]  /*4ab0*/  VIADD R45, R45, 0x800 ;  /* 0x000008002d2d7836 */ /* 0x000fca0000000000 */
[----:B------:R-:W-:-:S13]  /*4ac0*/  ISETP.GT.AND P0, PT, R45, R0, PT ;  /* 0x000000002d00720c */ /* 0x000fda0003f04270 */
[----:B------:R-:W-:Y:S05]  /*4ad0*/  @!P0 BRA `(.L_x_46) ;  /* 0xfffffffc00608947 */ /* 0x000fea000383ffff */
.L_x_44:
[----:B------:R-:W-:-:S13]  /*4ae0*/  ISETP.GE.AND P0, PT, R45, R4, PT ;  /* 0x000000042d00720c */ /* 0x000fda0003f06270 */
[----:B------:R-:W-:Y:S05]  /*4af0*/  @P0 BRA `(.L_x_45) ;  /* 0x0000000800fc0947 */ /* 0x000fea0003800000 */
[----:B------:R-:W-:Y:S01]  /*4b00*/  IMAD.IADD R0, R4, 0x1, -R45 ;  /* 0x0000000104007824 */ /* 0x000fe200078e0a2d */
[----:B------:R-:W-:Y:S04]  /*4b10*/  BSSY.RECONVERGENT B1, `(.L_x_45) ;  /* 0x00000bd000017945 */ /* 0x000fe80003800200 */
[----:B------:R-:W-:-:S13]  /*4b20*/  ISETP.GE.AND P0, PT, R41, R0, PT ;  /* 0x000000002900720c */ /* 0x000fda0003f06270 */
[----:B------:R-:W-:Y:S05]  /*4b30*/  @P0 BRA `(.L_x_47) ;  /* 0x0000000800e80947 */ /* 0x000fea0003800000 */
[----:B------:R-:W-:Y:S01]  /*4b40*/  LOP3.LUT R5, RZ, R41, RZ, 0x33, !PT ;  /* 0x00000029ff057212 */ /* 0x000fe200078e33ff */
[----:B------:R-:W-:Y:S01]  /*4b50*/  BSSY.RECONVERGENT B2, `(.L_x_48) ;  /* 0x0000017000027945 */ /* 0x000fe20003800200 */
[----:B------:R-:W-:Y:S02]  /*4b60*/  IMAD.MOV.U32 R43, RZ, RZ, R41 ;  /* 0x000000ffff2b7224 */ /* 0x000fe400078e0029 */
[----:B------:R-:W-:-:S04]  /*4b70*/  IADD3 R4, PT, PT, -R45, R4, R5 ;  /* 0x000000042d047210 */ /* 0x000fc80007ffe105 */
[C---:B------:R-:W-:Y:S02]  /*4b80*/  LOP3.LUT R5, R4.reuse, 0x300, RZ, 0xc0, !PT ;  /* 0x0000030004057812 */ /* 0x040fe400078ec0ff */
[----:B------:R-:W-:Y:S02]  /*4b90*/  ISETP.GE.U32.AND P2, PT, R4, 0x300, PT ;  /* 0x000003000400780c */ /* 0x000fe40003f46070 */
[----:B------:R-:W-:-:S13]  /*4ba0*/  ISETP.NE.AND P0, PT, R5, 0x300, PT ;  /* 0x000003000500780c */ /* 0x000fda0003f05270 */
[----:B------:R-:W-:Y:S05]  /*4bb0*/  @!P0 BRA `(.L_x_49) ;  /* 0x0000000000408947 */ /* 0x000fea0003800000 */
[----:B------:R-:W0:Y:S01]  /*4bc0*/  LDC.64 R6, c[0x0][0x380] ;  /* 0x0000e000ff067b82 */ /* 0x000e220000000a00 */
[----:B------:R-:W-:Y:S01]  /*4bd0*/  LEA.HI R4, R4, 0x1, RZ, 0x18 ;  /* 0x0000000104047811 */ /* 0x000fe200078fc0ff */
[----:B------:R-:W-:Y:S02]  /*4be0*/  IMAD.IADD R9, R41, 0x1, R45 ;  /* 0x0000000129097824 */ /* 0x000fe400078e022d */
[----:B------:R-:W-:Y:S01]  /*4bf0*/  IMAD.MOV.U32 R43, RZ, RZ, R41 ;  /* 0x000000ffff2b7224 */ /* 0x000fe200078e0029 */
[----:B------:R-:W-:-:S05]  /*4c00*/  LOP3.LUT R4, R4, 0x3, RZ, 0xc0, !PT ;  /* 0x0000000304047812 */ /* 0x000fca00078ec0ff */
[----:B------:R-:W-:-:S07]  /*4c10*/  IMAD.MOV R8, RZ, RZ, -R4 ;  /* 0x000000ffff087224 */ /* 0x000fce00078e0a04 */
.L_x_50:
[----:B0-----:R-:W-:-:S06]  /*4c20*/  IMAD.WIDE.U32 R4, R9, 0x8, R6 ;  /* 0x0000000809047825 */ /* 0x001fcc00078e0006 */
        /* <DEDUP_REMOVED lines=9> */
.L_x_49:
[----:B------:R-:W-:Y:S05]  /*4cc0*/  BSYNC.RECONVERGENT B2 ;  /* 0x0000000000027941 */ /* 0x000fea0003800200 */
.L_x_48:
[----:B------:R-:W-:Y:S05]  /*4cd0*/  @!P2 BRA `(.L_x_47) ;  /* 0x000000080080a947 */ /* 0x000fea0003800000 */
[----:B------:R-:W0:Y:S01]  /*4ce0*/  LDCU.64 UR4, c[0x0][0x380] ;  /* 0x00007000ff0477ac */ /* 0x000e220008000a00 */
[----:B------:R-:W-:Y:S01]  /*4cf0*/  IMAD.IADD R7, R0, 0x1, -R43 ;  /* 0x0000000100077824 */ /* 0x000fe200078e0a2b */
[C---:B------:R-:W-:Y:S01]  /*4d00*/  IADD3 R5, P0, PT, R43.reuse, R45, RZ ;  /* 0x0000002d2b057210 */ /* 0x040fe20007f1e0ff */
[----:B------:R-:W-:Y:S01]  /*4d10*/  BSSY.RECONVERGENT B2, `(.L_x_51) ;  /* 0x000005a000027945 */ /* 0x000fe20003800200 */
[----:B------:R-:W-:Y:S02]  /*4d20*/  IMAD.IADD R45, R43, 0x1, R45 ;  /* 0x000000012b2d7824 */ /* 0x000fe400078e022d */
        /* <DEDUP_REMOVED lines=8> */
[----:B------:R-:W0:Y:S01]  /*4db0*/  LDC.64 R6, c[0x0][0x380] ;  /* 0x0000e000ff067b82 */ /* 0x000e220000000a00 */
[----:B------:R-:W-:Y:S01]  /*4dc0*/  PLOP3.LUT P0, PT, PT, PT, PT, 0x8, 0x80 ;  /* 0x000000000080781c */ /* 0x000fe20003f0e170 */
[----:B------:R-:W-:-:S12]  /*4dd0*/  VIADD R40, R0, 0xfffff400 ;  /* 0xfffff40000287836 */ /* 0x000fd80000000000 */
.L_x_53:
[C---:B0-----:R-:W-:Y:S01]  /*4de0*/  IMAD.WIDE.U32 R38, R45.reuse, 0x8, R6 ;  /* 0x000000082d267825 */ /* 0x041fe200078e0006 */
        /* <DEDUP_REMOVED lines=76> */
.L_x_52:
[----:B------:R-:W-:Y:S05]  /*52b0*/  BSYNC.RECONVERGENT B2 ;  /* 0x0000000000027941 */ /* 0x000fea0003800200 */
.L_x_51:
[----:B------:R-:W-:Y:S01]  /*52c0*/  IMAD.IADD R6, R0, 0x1, -R43 ;  /* 0x0000000100067824 */ /* 0x000fe200078e0a2b */
[----:B------:R-:W-:Y:S04]  /*52d0*/  BSSY.RECONVERGENT B2, `(.L_x_54) ;  /* 0x000002c000027945 */ /* 0x000fe80003800200 */
[----:B------:R-:W-:-:S13]  /*52e0*/  ISETP.GT.AND P1, PT, R6, 0x400, PT ;  /* 0x000004000600780c */ /* 0x000fda0003f24270 */
[----:B------:R-:W-:Y:S05]  /*52f0*/  @!P1 BRA `(.L_x_55) ;  /* 0x0000000000a49947 */ /* 0x000fea0003800000 */
[----:B------:R-:W0:Y:S01]  /*5300*/  LDC.64 R16, c[0x0][0x380] ;  /* 0x0000e000ff107b82 */ /* 0x000e220000000a00 */
[----:B------:R-:W2:Y:S04]  /*5310*/  LDG.E.64.CONSTANT R10, desc[UR6][R4.64+-0x800] ;  /* 0xfff80006040a7981 */ /* 0x000ea8000c1e9b00 */
[----:B------:R-:W3:Y:S01]  /*5320*/  LDG.E.64.CONSTANT R12, desc[UR6][R4.64] ;  /* 0x00000006040c7981 */ /* 0x000ee2000c1e9b00 */
[----:B------:R-:W-:-:S03]  /*5330*/  VIADD R7, R45, 0x400 ;  /* 0x000004002d077836 */ /* 0x000fc60000000000 */
[----:B------:R-:W4:Y:S04]  /*5340*/  LDG.E.64.CONSTANT R14, desc[UR6][R4.64+0x800] ;  /* 0x00080006040e7981 */ /* 0x000f28000c1e9b00 */
[----:B------:R-:W5:Y:S04]  /*5350*/  LDG.E.64.CONSTANT R18, desc[UR6][R4.64+0x1800] ;  /* 0x0018000604127981 */ /* 0x000f68000c1e9b00 */
[----:B------:R-:W5:Y:S01]  /*5360*/  LDG.E.64.CONSTANT R20, desc[UR6][R4.64+0x2000] ;  /* 0x0020000604147981 */ /* 0x000f62000c1e9b00 */
[----:B0-----:R-:W-:-:S06]  /*5370*/  IMAD.WIDE.U32 R8, R45, 0x8, R16 ;  /* 0x000000082d087825 */ /* 0x001fcc00078e0010 */
[----:B------:R-:W2:Y:S01]  /*5380*/  LDG.E.64.CONSTANT R8, desc[UR6][R8.64] ;  /* 0x0000000608087981 */ /* 0x000ea2000c1e9b00 */
[----:B------:R-:W-:-:S03]  /*5390*/  IMAD.WIDE.U32 R16, R7, 0x8, R16 ;  /* 0x0000000807107825 */ /* 0x000fc600078e0010 */
[----:B------:R0:W5:Y:S04]  /*53a0*/  LDG.E.64.CONSTANT R6, desc[UR6][R4.64+0x2800] ;  /* 0x0028000604067981 */ /* 0x000168000c1e9b00 */
[----:B------:R-:W5:Y:S01]  /*53b0*/  LDG.E.64.CONSTANT R16, desc[UR6][R16.64] ;  /* 0x0000000610107981 */ /* 0x000f62000c1e9b00 */
[----:B------:R-:W-:Y:S01]  /*53c0*/  VIADD R43, R43, 0x800 ;  /* 0x000008002b2b7836 */ /* 0x000fe20000000000 */
[----:B0-----:R-:W-:Y:S01]  /*53d0*/  IADD3 R4, P2, PT, R4, 0x4000, RZ ;  /* 0x0000400004047810 */ /* 0x001fe20007f5e0ff */
[----:B------:R-:W-:-:S04]  /*53e0*/  VIADD R45, R45, 0x800 ;  /* 0x000008002d2d7836 */ /* 0x000fc80000000000 */
[----:B------:R-:W-:Y:S01]  /*53f0*/  IMAD.X R5, RZ, RZ, R5, P2 ;  /* 0x000000ffff057224 */ /* 0x000fe200010e0605 */
        /* <DEDUP_REMOVED lines=25> */
.L_x_55:
[----:B------:R-:W-:Y:S05]  /*5590*/  BSYNC.RECONVERGENT B2 ;  /* 0x0000000000027941 */ /* 0x000fea0003800200 */
.L_x_54:
[----:B------:R-:W-:-:S13]  /*55a0*/  ISETP.LT.OR P0, PT, R43, R0, P0 ;  /* 0x000000002b00720c */ /* 0x000fda0000701670 */
[----:B------:R-:W-:Y:S05]  /*55b0*/  @!P0 BRA `(.L_x_47) ;  /* 0x0000000000488947 */ /* 0x000fea0003800000 */
[----:B------:R-:W0:Y:S01]  /*55c0*/  LDC.64 R6, c[0x0][0x380] ;  /* 0x0000e000ff067b82 */ /* 0x000e220000000a00 */
[----:B------:R-:W2:Y:S04]  /*55d0*/  LDG.E.64.CONSTANT R8, desc[UR6][R4.64+-0x800] ;  /* 0xfff8000604087981 */ /* 0x000ea8000c1e9b00 */
[----:B------:R-:W3:Y:S04]  /*55e0*/  LDG.E.64.CONSTANT R10, desc[UR6][R4.64] ;  /* 0x00000006040a7981 */ /* 0x000ee8000c1e9b00 */
[----:B------:R-:W4:Y:S01]  /*55f0*/  LDG.E.64.CONSTANT R12, desc[UR6][R4.64+0x800] ;  /* 0x00080006040c7981 */ /* 0x000f22000c1e9b00 */
[----:B0-----:R-:W-:-:S06]  /*5600*/  IMAD.WIDE.U32 R6, R45, 0x8, R6 ;  /* 0x000000082d067825 */ /* 0x001fcc00078e0006 */
[----:B------:R-:W5:Y:S02]  /*5610*/  LDG.E.64.CONSTANT R6, desc[UR6][R6.64] ;  /* 0x0000000606067981 */ /* 0x000f64000c1e9b00 */
[----:B-----5:R-:W-:-:S06]  /*5620*/  DSETP.GEU.AND P0, PT, R2, R6, PT ;  /* 0x000000060200722a */ /* 0x020fcc0003f0e000 */
        /* <DEDUP_REMOVED lines=10> */
[----:B------:R-:W-:-:S07]  /*56d0*/  FSEL R3, R13, R3, !P0 ;  /* 0x000000030d037208 */ /* 0x000fce0004000000 */
.L_x_47:
[----:B------:R-:W-:Y:S05]  /*56e0*/  BSYNC.RECONVERGENT B1 ;  /* 0x0000000000017941 */ /* 0x000fea0003800200 */
.L_x_45:
        /* <DEDUP_REMOVED lines=54> */
[----:B------:R-:W1:Y:S01]  /*5a50*/  S2UR UR5, SR_CgaCtaId ;  /* 0x00000000000579c3 */ /* 0x000e620000008800 */
[----:B------:R-:W-:Y:S02]  /*5a60*/  UMOV UR4, 0x400 ;  /* 0x0000040000047882 */ /* 0x000fe40000000000 */
[----:B-1----:R-:W-:-:S09]  /*5a70*/  ULEA UR4, UR5, UR4, 0x18 ;  /* 0x0000000405047291 */ /* 0x002fd2000f8ec0ff */
[----:B0-----:R-:W0:Y:S04]  /*5a80*/  LDS.128 R8, [UR4+0x10] ;  /* 0x00001004ff087984 */ /* 0x001e280008000c00 */
        /* <DEDUP_REMOVED lines=23> */
[----:B------:R-:W-:-:S07]  /*5c00*/  FSEL R7, R3, R5, !P1 ;  /* 0x0000000503077208 */ /* 0x000fce0004800000 */
.L_x_17:
[----:B------:R-:W-:Y:S05]  /*5c10*/  BSYNC.RECONVERGENT B0 ;  /* 0x0000000000007941 */ /* 0x000fea0003800200 */
.L_x_1:
[----:B------:R-:W-:Y:S05]  /*5c20*/  @P0 EXIT ;  /* 0x000000000000094d */ /* 0x000fea0003800000 */
[----:B------:R-:W4:Y:S01]  /*5c30*/  LDCU.64 UR8, c[0x0][0x398] ;  /* 0x00007300ff0877ac */ /* 0x000f220008000a00 */
[----:B---3--:R-:W3:Y:S01]  /*5c40*/  LDC.64 R4, c[0x0][0x388] ;  /* 0x0000e200ff047b82 */ /* 0x008ee20000000a00 */
[----:B------:R-:W0:Y:S01]  /*5c50*/  LDCU.64 UR4, c[0x0][0x398] ;  /* 0x00007300ff0477ac */ /* 0x000e220008000a00 */
[----:B----4-:R-:W-:-:S06]  /*5c60*/  DSETP.GT.AND P0, PT, R6, UR8, PT ;  /* 0x0000000806007e2a */ /* 0x010fcc000bf04000 */
[----:B012---:R-:W-:Y:S02]  /*5c70*/  FSEL R2, R6, UR4, P0 ;  /* 0x0000000406027c08 */ /* 0x007fe40008000000 */
[----:B------:R-:W-:-:S05]  /*5c80*/  FSEL R3, R7, UR5, P0 ;  /* 0x0000000507037c08 */ /* 0x000fca0008000000 */
[----:B---3--:R-:W-:Y:S01]  /*5c90*/  STG.E.64 desc[UR6][R4.64], R2 ;  /* 0x0000000204007986 */ /* 0x008fe2000c101b06 */
[----:B------:R-:W-:Y:S05]  /*5ca0*/  EXIT ;  /* 0x000000000000794d */ /* 0x000fea0003800000 */
.L_x_56:
[----:B------:R-:W-:-:S00]  /*5cb0*/  BRA `(.L_x_56) ;  /* 0xfffffffc00fc7947 */ /* 0x000fc0000383ffff */
[----:B------:R-:W-:-:S00]  /*5cc0*/  NOP ;  /* 0x0000000000007918 */ /* 0x000fc00000000000 */
        /* <DEDUP_REMOVED lines=11> */
.L_x_203:


//--------------------- .text._ZN3cub18CUB_300001_SM_10006detail6reduce18DeviceReduceKernelINS2_10policy_hubIdjN4cuda3__47maximumIvEEE10Policy1000EPdjS8_dNS5_3std3__410__identityEEEvT0_PT3_T1_NS0_13GridEvenShareISI_EET2_T4_ --------------------------
	.section	.text._ZN3cub18CUB_300001_SM_10006detail6reduce18DeviceReduceKernelINS2_10policy_hubIdjN4cuda3__47maximumIvEEE10Policy1000EPdjS8_dNS5_3std3__410__identityEEEvT0_PT3_T1_NS0_13GridEvenShareISI_EET2_T4_,"ax",@progbits
	.align	128
        .global         _ZN3cub18CUB_300001_SM_10006detail6reduce18DeviceReduceKernelINS2_10policy_hubIdjN4cuda3__47maximumIvEEE10Policy1000EPdjS8_dNS5_3std3__410__identityEEEvT0_PT3_T1_NS0_13GridEvenShareISI_EET2_T4_
        .type           _ZN3cub18CUB_300001_SM_10006detail6reduce18DeviceReduceKernelINS2_10policy_hubIdjN4cuda3__47maximumIvEEE10Policy1000EPdjS8_dNS5_3std3__410__identityEEEvT0_PT3_T1_NS0_13GridEvenShareISI_EET2_T4_,@function
        .size           _ZN3cub18CUB_300001_SM_10006detail6reduce18DeviceReduceKernelINS2_10policy_hubIdjN4cuda3__47maximumIvEEE10Policy1000EPdjS8_dNS5_3std3__410__identityEEEvT0_PT3_T1_NS0_13GridEvenShareISI_EET2_T4_,(.L_x_204 - _ZN3cub18CUB_300001_SM_10006detail6reduce18DeviceReduceKernelINS2_10policy_hubIdjN4cuda3__47maximumIvEEE10Policy1000EPdjS8_dNS5_3std3__410__identityEEEvT0_PT3_T1_NS0_13GridEvenShareISI_EET2_T4_)
        .other          _ZN3cub18CUB_300001_SM_10006detail6reduce18DeviceReduceKernelINS2_10policy_hubIdjN4cuda3__47maximumIvEEE10Policy1000EPdjS8_dNS5_3std3__410__identityEEEvT0_PT3_T1_NS0_13GridEvenShareISI_EET2_T4_,@"STO_CUDA_ENTRY STV_DEFAULT"
_ZN3cub18CUB_300001_SM_10006detail6reduce18DeviceReduceKernelINS2_10policy_hubIdjN4cuda3__47maximumIvEEE10Policy1000EPdjS8_dNS5_3std3__410__identityEEEvT0_PT3_T1_NS0_13GridEvenShareISI_EET2_T4_:
.text._ZN3cub18CUB_300001_SM_10006detail6reduce18DeviceReduceKernelINS2_10policy_hubIdjN4cuda3__47maximumIvEEE10Policy1000EPdjS8_dNS5_3std3__410__identityEEEvT0_PT3_T1_NS0_13GridEvenShareISI_EET2_T4_:
[----:B------:R-:W-:Y:S01]  /*0000*/  LDC R1, c[0x0][0x37c] ;  /* 0x0000df00ff017b82 */ /* 0x000fe20000000800 */
[----:B------:R-:W0:Y:S07]  /*0010*/  LDCU UR4, c[0x0][0x380] ;  /* 0x00007000ff0477ac */ /* 0x000e2e0008000800 */
[----:B------:R-:W1:Y:S01]  /*0020*/  S2UR UR16, SR_CTAID.X ;  /* 0x00000000001079c3 */ /* 0x000e620000002500 */
[----:B------:R-:W-:Y:S01]  /*0030*/  BSSY.RECONVERGENT B0, `(.L_x_57) ;  /* 0x00003fa000007945 */ /* 0x000fe20003800200 */
[----:B------:R-:W2:Y:S01]  /*0040*/  LDCU UR5, c[0x0][0x3ac] ;  /* 0x00007580ff0577ac */ /* 0x000ea20008000800 */
[----:B------:R-:W3:Y:S01]  /*0050*/  LDCU.64 UR10, c[0x0][0x358] ;  /* 0x00006b00ff0a77ac */ /* 0x000ee20008000a00 */
[----:B0-----:R-:W-:-:S02]  /*0060*/  ULOP3.LUT UP0, URZ, UR4, 0x1f, URZ, 0xc0, !UPT ;  /* 0x0000001f04ff7892 */ /* 0x001fc4000f80c0ff */
[----:B--2---:R-:W-:-:S07]  /*0070*/  USHF.L.U32 UR5, UR5, 0xb, URZ ;  /* 0x0000000b05057899 */ /* 0x004fce00080006ff */
[----:B---3--:R-:W-:Y:S05]  /*0080*/  BRA.U UP0, `(.L_x_58) ;  /* 0x0000001d00dc7547 */ /* 0x008fea000b800000 */
[----:B------:R-:W1:Y:S02]  /*0090*/  LDCU UR8, c[0x0][0x3a8] ;  /* 0x00007500ff0877ac */ /* 0x000e640008000800 */
[----:B-1----:R-:W-:-:S04]  /*00a0*/  UIMAD UR12, UR16, -0x800, UR8 ;  /* 0xfffff800100c78a4 */ /* 0x002fc8000f8e0208 */
[----:B------:R-:W-:-:S09]  /*00b0*/  UISETP.GT.U32.AND UP0, UPT, UR12, 0x7ff, UPT ;  /* 0x000007ff0c00788c */ /* 0x000fd2000bf04070 */
[----:B------:R-:W-:Y:S05]  /*00c0*/  BRA.U UP0, `(.L_x_59) ;  /* 0x0000001100407547 */ /* 0x000fea000b800000 */
[----:B------:R-:W0:Y:S01]  /*00d0*/  S2R R0, SR_TID.X ;  /* 0x0000000000007919 */ /* 0x000e220000002100 */
[----:B------:R-:W-:Y:S01]  /*00e0*/  BSSY.RECONVERGENT B1, `(.L_x_60) ;  /* 0x000000b000017945 */ /* 0x000fe20003800200 */
[----:B------:R-:W-:Y:S02]  /*00f0*/  CS2R R2, SRZ ;  /* 0x0000000000027805 */ /* 0x000fe4000001ff00 */
[----:B0-----:R-:W-:Y:S01]  /*0100*/  ISETP.GE.U32.AND P0, PT, R0, UR12, PT ;  /* 0x0000000c00007c0c */ /* 0x001fe2000bf06070 */
[----:B------:R-:W-:-:S12]  /*0110*/  IMAD.MOV.U32 R8, RZ, RZ, R0 ;  /* 0x000000ffff087224 */ /* 0x000fd800078e0000 */
[----:B------:R-:W-:Y:S05]  /*0120*/  @P0 BRA `(.L_x_61) ;  /* 0x0000000000180947 */ /* 0x000fea0003800000 */
[----:B------:R-:W0:Y:S01]  /*0130*/  LDC.64 R2, c[0x0][0x380] ;  /* 0x0000e000ff027b82 */ /* 0x000e220000000a00 */
[----:B------:R-:W-:-:S04]  /*0140*/  IMAD.U32 R5, RZ, RZ, UR16 ;  /* 0x00000010ff057e24 */ /* 0x000fc8000f8e00ff */
[----:B------:R-:W-:-:S04]  /*0150*/  IMAD R5, R5, 0x800, R0 ;  /* 0x0000080005057824 */ /* 0x000fc800078e0200 */
[----:B0-----:R-:W-:-:S06]  /*0160*/  IMAD.WIDE.U32 R2, R5, 0x8, R2 ;  /* 0x0000000805027825 */ /* 0x001fcc00078e0002 */
[----:B------:R-:W5:Y:S01]  /*0170*/  LDG.E.64.CONSTANT R2, desc[UR10][R2.64] ;  /* 0x0000000a02027981 */ /* 0x000f62000c1e9b00 */
[----:B------:R-:W-:-:S07]  /*0180*/  VIADD R8, R0, 0x100 ;  /* 0x0000010000087836 */ /* 0x000fce0000000000 */
.L_x_61:
[----:B------:R-:W-:Y:S05]  /*0190*/  BSYNC.RECONVERGENT B1 ;  /* 0x0000000000017941 */ /* 0x000fea0003800200 */
.L_x_60:
[----:B------:R-:W-:Y:S01]  /*01a0*/  ISETP.GE.U32.AND P0, PT, R8, UR12, PT ;  /* 0x0000000c08007c0c */ /* 0x000fe2000bf06070 */
[----:B------:R-:W-:-:S12]  /*01b0*/  BSSY.RECONVERGENT B1, `(.L_x_62) ;  /* 0x000003d000017945 */ /* 0x000fd80003800200 */
[----:B------:R-:W-:Y:S05]  /*01c0*/  @P0 BRA `(.L_x_63) ;  /* 0x0000000000ec0947 */ /* 0x000fea0003800000 */
[----:B------:R-:W-:Y:S01]  /*01d0*/  LOP3.LUT R4, RZ, R8, RZ, 0x33, !PT ;  /* 0x00000008ff047212 */ /* 0x000fe200078e33ff */
[----:B------:R-:W-:Y:S01]  /*01e0*/  IMAD.U32 R6, RZ, RZ, UR16 ;  /* 0x00000010ff067e24 */ /* 0x000fe2000f8e00ff */
[----:B------:R-:W-:Y:S03]  /*01f0*/  BSSY.RECONVERGENT B2, `(.L_x_64) ;  /* 0x0000017000027945 */ /* 0x000fe60003800200 */
[----:B------:R-:W-:-:S04]  /*0200*/  VIADD R5, R4, UR8 ;  /* 0x0000000804057c36 */ /* 0x000fc80008000000 */
[----:B------:R-:W-:Y:S01]  /*0210*/  IMAD R4, R6, -0x800, R5 ;  /* 0xfffff80006047824 */ /* 0x000fe200078e0205 */
[----:B------:R-:W-:-:S04]  /*0220*/  LOP3.LUT R6, R5, 0x300, RZ, 0xc0, !PT ;  /* 0x0000030005067812 */ /* 0x000fc800078ec0ff */
[----:B------:R-:W-:Y:S02]  /*0230*/  ISETP.NE.AND P0, PT, R6, 0x300, PT ;  /* 0x000003000600780c */ /* 0x000fe40003f05270 */
[----:B------:R-:W-:-:S11]  /*0240*/  ISETP.GE.U32.AND P2, PT, R4, 0x300, PT ;  /* 0x000003000400780c */ /* 0x000fd60003f46070 */
[----:B------:R-:W-:Y:S05]  /*0250*/  @!P0 BRA `(.L_x_65) ;  /* 0x0000000000408947 */ /* 0x000fea0003800000 */
[----:B------:R-:W0:Y:S01]  /*0260*/  LDC.64 R6, c[0x0][0x380] ;  /* 0x0000e000ff067b82 */ /* 0x000e220000000a00 */
[----:B------:R-:W-:Y:S01]  /*0270*/  LEA.HI R4, R5, 0x1, RZ, 0x18 ;  /* 0x0000000105047811 */ /* 0x000fe200078fc0ff */
[----:B------:R-:W-:-:S03]  /*0280*/  IMAD.U32 R9, RZ, RZ, UR16 ;  /* 0x00000010ff097e24 */ /* 0x000fc6000f8e00ff */
[----:B------:R-:W-:Y:S01]  /*0290*/  LOP3.LUT R4, R4, 0x3, RZ, 0xc0, !PT ;  /* 0x0000000304047812 */ /* 0x000fe200078ec0ff */
[----:B------:R-:W-:-:S04]  /*02a0*/  IMAD R9, R9, 0x800, R8 ;  /* 0x0000080009097824 */ /* 0x000fc800078e0208 */
[----:B------:R-:W-:-:S07]  /*02b0*/  IMAD.MOV R10, RZ, RZ, -R4 ;  /* 0x000000ffff0a7224 */ /* 0x000fce00078e0a04 */
.L_x_66:
[----:B0-----:R-:W-:-:S06]  /*02c0*/  IMAD.WIDE.U32 R4, R9, 0x8, R6 ;  /* 0x0000000809047825 */ /* 0x001fcc00078e0006 */
[----:B------:R-:W2:Y:S01]  /*02d0*/  LDG.E.64.CONSTANT R4, desc[UR10][R4.64] ;  /* 0x0000000a04047981 */ /* 0x000ea2000c1e9b00 */
[----:B------:R-:W-:Y:S02]  /*02e0*/  VIADD R10, R10, 0x1 ;  /* 0x000000010a0a7836 */ /* 0x000fe40000000000 */
[----:B------:R-:W-:Y:S02]  /*02f0*/  VIADD R8, R8, 0x100 ;  /* 0x0000010008087836 */ /* 0x000fe40000000000 */
[----:B------:R-:W-:Y:S01]  /*0300*/  VIADD R9, R9, 0x100 ;  /* 0x0000010009097836 */ /* 0x000fe20000000000 */
[----:B------:R-:W-:Y:S01]  /*0310*/  ISETP.NE.AND P1, PT, R10, RZ, PT ;  /* 0x000000ff0a00720c */ /* 0x000fe20003f25270 */
[----:B--2--5:R-:W-:-:S06]  /*0320*/  DSETP.GEU.AND P0, PT, R2, R4, PT ;  /* 0x000000040200722a */ /* 0x024fcc0003f0e000 */
[----:B------:R-:W-:Y:S02]  /*0330*/  FSEL R2, R4, R2, !P0 ;  /* 0x0000000204027208 */ /* 0x000fe40004000000 */
[----:B------:R-:W-:-:S04]  /*0340*/  FSEL R3, R5, R3, !P0 ;  /* 0x0000000305037208 */ /* 0x000fc80004000000 */
[----:B------:R-:W-:Y:S05]  /*0350*/  @P1 BRA `(.L_x_66) ;  /* 0xfffffffc00d81947 */ /* 0x000fea000383ffff */
.L_x_65:
[----:B------:R-:W-:Y:S05]  /*0360*/  BSYNC.RECONVERGENT B2 ;  /* 0x0000000000027941 */ /* 0x000fea0003800200 */
.L_x_64:
[----:B------:R-:W-:Y:S05]  /*0370*/  @!P2 BRA `(.L_x_63) ;  /* 0x000000000080a947 */ /* 0x000fea0003800000 */
[----:B------:R-:W0:Y:S01]  /*0380*/  LDC.64 R4, c[0x0][0x380] ;  /* 0x0000e000ff047b82 */ /* 0x000e220000000a00 */
[----:B------:R-:W-:Y:S02]  /*0390*/  IMAD.U32 R7, RZ, RZ, UR16 ;  /* 0x00000010ff077e24 */ /* 0x000fe4000f8e00ff */
[----:B------:R-:W-:Y:S02]  /*03a0*/  VIADD R6, R8, 0x200 ;  /* 0x0000020008067836 */ /* 0x000fe40000000000 */
[----:B------:R-:W-:-:S07]  /*03b0*/  IMAD R7, R7, 0x800, R8 ;  /* 0x0000080007077824 */ /* 0x000fce00078e0208 */
.L_x_67:
[----:B0-----:R-:W-:-:S04]  /*03c0*/  IMAD.WIDE.U32 R8, R7, 0x8, R4 ;  /* 0x0000000807087825 */ /* 0x001fc800078e0004 */
[----:B------:R-:W-:Y:S02]  /*03d0*/  VIADD R11, R7, 0x100 ;  /* 0x00000100070b7836 */ /* 0x000fe40000000000 */
[----:B------:R-:W2:Y:S02]  /*03e0*/  LDG.E.64.CONSTANT R8, desc[UR10][R8.64] ;  /* 0x0000000a08087981 */ /* 0x000ea4000c1e9b00 */
[----:B------:R-:W-:-:S04]  /*03f0*/  IMAD.WIDE.U32 R10, R11, 0x8, R4 ;  /* 0x000000080b0a7825 */ /* 0x000fc800078e0004 */
[----:B------:R-:W-:Y:S02]  /*0400*/  VIADD R13, R7, 0x200 ;  /* 0x00000200070d7836 */ /* 0x000fe40000000000 */
[----:B------:R-:W3:Y:S02]  /*0410*/  LDG.E.64.CONSTANT R10, desc[UR10][R10.64] ;  /* 0x0000000a0a0a7981 */ /* 0x000ee4000c1e9b00 */
[----:B------:R-:W-:-:S04]  /*0420*/  IMAD.WIDE.U32 R12, R13, 0x8, R4 ;  /* 0x000000080d0c7825 */ /* 0x000fc800078e0004 */
[----:B------:R-:W-:Y:S02]  /*0430*/  VIADD R15, R7, 0x300 ;  /* 0x00000300070f7836 */ /* 0x000fe40000000000 */
[----:B------:R-:W4:Y:S02]  /*0440*/  LDG.E.64.CONSTANT R12, desc[UR10][R12.64] ;  /* 0x0000000a0c0c7981 */ /* 0x000f24000c1e9b00 */
[----:B------:R-:W-:-:S06]  /*0450*/  IMAD.WIDE.U32 R14, R15, 0x8, R4 ;  /* 0x000000080f0e7825 */ /* 0x000fcc00078e0004 */
[----:B------:R-:W4:Y:S01]  /*0460*/  LDG.E.64.CONSTANT R14, desc[UR10][R14.64] ;  /* 0x0000000a0e0e7981 */ /* 0x000f22000c1e9b00 */
[----:B------:R-:W-:Y:S01]  /*0470*/  VIADD R7, R7, 0x400 ;  /* 0x0000040007077836 */ /* 0x000fe20000000000 */
[----:B--2--5:R-:W-:-:S06]  /*0480*/  DSETP.GEU.AND P0, PT, R2, R8, PT ;  /* 0x000000080200722a */ /* 0x024fcc0003f0e000 */
[----:B------:R-:W-:Y:S01]  /*0490*/  FSEL R2, R8, R2, !P0 ;  /* 0x0000000208027208 */ /* 0x000fe20004000000 */
[C---:B------:R-:W-:Y:S01]  /*04a0*/  VIADD R8, R6.reuse, 0x200 ;  /* 0x0000020006087836 */ /* 0x040fe20000000000 */
[----:B------:R-:W-:Y:S01]  /*04b0*/  FSEL R3, R9, R3, !P0 ;  /* 0x0000000309037208 */ /* 0x000fe20004000000 */
[----:B------:R-:W-:-:S03]  /*04c0*/  VIADD R6, R6, 0x400 ;  /* 0x0000040006067836 */ /* 0x000fc60000000000 */
[----:B------:R-:W-:Y:S02]  /*04d0*/  ISETP.GE.AND P1, PT, R8, UR12, PT ;  /* 0x0000000c08007c0c */ /* 0x000fe4000bf26270 */
        /* <DEDUP_REMOVED lines=8> */
[----:B------:R-:W-:Y:S01]  /*0560*/  FSEL R3, R15, R3, !P0 ;  /* 0x000000030f037208 */ /* 0x000fe20004000000 */
[----:B------:R-:W-:Y:S06]  /*0570*/  @!P1 BRA `(.L_x_67) ;  /* 0xfffffffc00909947 */ /* 0x000fec000383ffff */
.L_x_63:
[----:B------:R-:W-:Y:S05]  /*0580*/  BSYNC.RECONVERGENT B1 ;  /* 0x0000000000017941 */ /* 0x000fea0003800200 */
.L_x_62:
[----:B------:R-:W-:-:S09]  /*0590*/  UISETP.GE.U32.AND UP0, UPT, UR12, 0x100, UPT ;  /* 0x000001000c00788c */ /* 0x000fd2000bf06070 */
[----:B------:R-:W-:Y:S05]  /*05a0*/  BRA.U !UP0, `(.L_x_68) ;  /* 0x00000005082c7547 */ /* 0x000fea000b800000 */
        /* <DEDUP_REMOVED lines=11> */
[----:B------:R-:W-:Y:S04]  /*0660*/  SHFL.DOWN PT, R6, R4, 0x2, 0x1f ;  /* 0x08401f0004067f89 */ /* 0x000fe800000e0000 */
[----:B------:R-:W0:Y:S01]  /*0670*/  SHFL.DOWN PT, R7, R5, 0x2, 0x1f ;  /* 0x08401f0005077f89 */ /* 0x000e2200000e0000 */
[----:B------:R-:W1:Y:S01]  /*0680*/  @!P2 S2R R8, SR_CgaCtaId ;  /* 0x000000000008a919 */ /* 0x000e620000008800 */
[----:B0-----:R-:W-:-:S06]  /*0690*/  DSETP.GEU.AND P1, PT, R4, R6, PT ;  /* 0x000000060400722a */ /* 0x001fcc0003f2e000 */
[----:B------:R-:W-:Y:S02]  /*06a0*/  @!P0 FSEL R4, R6, R4, !P1 ;  /* 0x0000000406048208 */ /* 0x000fe40004800000 */
[----:B------:R-:W-:Y:S02]  /*06b0*/  @!P0 FSEL R5, R7, R5, !P1 ;  /* 0x0000000507058208 */ /* 0x000fe40004800000 */
[----:B------:R-:W-:Y:S01]  /*06c0*/  ISETP.GT.AND P0, PT, R9, 0x1b, PT ;  /* 0x0000001b0900780c */ /* 0x000fe20003f04270 */
[----:B------:R-:W-:Y:S01]  /*06d0*/  SHFL.DOWN PT, R2, R4, 0x4, 0x1f ;  /* 0x08801f0004027f89 */ /* 0x000fe200000e0000 */
[----:B------:R-:W-:Y:S02]  /*06e0*/  @!P2 MOV R7, 0x400 ;  /* 0x000004000007a802 */ /* 0x000fe40000000f00 */
[----:B------:R-:W-:Y:S01]  /*06f0*/  @!P2 SHF.R.U32.HI R6, RZ, 0x2, R0 ;  /* 0x00000002ff06a819 */ /* 0x000fe20000011600 */
[----:B------:R-:W0:Y:S01]  /*0700*/  SHFL.DOWN PT, R3, R5, 0x4, 0x1f ;  /* 0x08801f0005037f89 */ /* 0x000e2200000e0000 */
[----:B-1----:R-:W-:-:S02]  /*0710*/  @!P2 LEA R11, R8, R7, 0x18 ;  /* 0x00000007080ba211 */ /* 0x002fc400078ec0ff */
[----:B------:R-:W-:-:S05]  /*0720*/  @!P2 LOP3.LUT R8, R6, 0xf8, RZ, 0xc0, !PT ;  /* 0x000000f80608a812 */ /* 0x000fca00078ec0ff */
        /* <DEDUP_REMOVED lines=26> */
[----:B-1----:R-:W1:Y:S04]  /*08d0*/  LDS.128 R4, [UR4+0x20] ;  /* 0x00002004ff047984 */ /* 0x002e680008000c00 */
[----:B------:R-:W2:Y:S01]  /*08e0*/  LDS.128 R8, [UR4+0x30] ;  /* 0x00003004ff087984 */ /* 0x000ea20008000c00 */
        /* <DEDUP_REMOVED lines=8> */
[----:B------:R-:W-:Y:S02]  /*0970*/  FSEL R5, R5, R3, !P1 ;  /* 0x0000000305057208 */ /* 0x000fe40004800000 */
[----:B------:R-:W0:Y:S04]  /*0980*/  LDS.64 R2, [UR4+0x40] ;  /* 0x00004004ff027984 */ /* 0x000e280008000a00 */
[----:B------:R-:W-:-:S06]  /*0990*/  DSETP.GEU.AND P1, PT, R4, R6, PT ;  /* 0x000000060400722a */ /* 0x000fcc0003f2e000 */
[----:B------:R-:W-:Y:S02]  /*09a0*/  FSEL R4, R6, R4, !P1 ;  /* 0x0000000406047208 */ /* 0x000fe40004800000 */
[----:B------:R-:W-:-:S06]  /*09b0*/  FSEL R5, R7, R5, !P1 ;  /* 0x0000000507057208 */ /* 0x000fcc0004800000 */
[----:B--2---:R-:W-:-:S06]  /*09c0*/  DSETP.GEU.AND P1, PT, R4, R8, PT ;  /* 0x000000080400722a */ /* 0x004fcc0003f2e000 */
[----:B------:R-:W-:Y:S02]  /*09d0*/  FSEL R4, R8, R4, !P1 ;  /* 0x0000000408047208 */ /* 0x000fe40004800000 */
[----:B------:R-:W-:-:S06]  /*09e0*/  FSEL R5, R9, R5, !P1 ;  /* 0x0000000509057208 */ /* 0x000fcc0004800000 */
[----:B------:R-:W-:-:S06]  /*09f0*/  DSETP.GEU.AND P1, PT, R4, R10, PT ;  /* 0x0000000a0400722a */ /* 0x000fcc0003f2e000 */
[----:B------:R-:W-:Y:S02]  /*0a00*/  FSEL R4, R10, R4, !P1 ;  /* 0x000000040a047208 */ /* 0x000fe40004800000 */
[----:B------:R-:W-:-:S06]  /*0a10*/  FSEL R5, R11, R5, !P1 ;  /* 0x000000050b057208 */ /* 0x000fcc0004800000 */
[----:B0-----:R-:W-:-:S06]  /*0a20*/  DSETP.GEU.AND P1, PT, R4, R2, PT ;  /* 0x000000020400722a */ /* 0x001fcc0003f2e000 */
[----:B------:R-:W-:Y:S02]  /*0a30*/  FSEL R2, R2, R4, !P1 ;  /* 0x0000000402027208 */ /* 0x000fe40004800000 */
[----:B------:R-:W-:Y:S01]  /*0a40*/  FSEL R3, R3, R5, !P1 ;  /* 0x0000000503037208 */ /* 0x000fe20004800000 */
[----:B------:R-:W-:Y:S06]  /*0a50*/  BRA `(.L_x_69) ;  /* 0x00000034005c7947 */ /* 0x000fec0003800000 */
.L_x_68:
[----:B------:R-:W-:Y:S01]  /*0a60*/  LOP3.LUT R4, R0, 0x3e0, RZ, 0xc0, !PT ;  /* 0x000003e000047812 */ /* 0x000fe200078ec0ff */
[----:B------:R-:W0:Y:S04]  /*0a70*/  S2R R10, SR_LANEID ;  /* 0x00000000000a7919 */ /* 0x000e280000000000 */
[----:B------:R-:W-:Y:S01]  /*0a80*/  VIADD R5, R4, 0x20 ;  /* 0x0000002004057836 */ /* 0x000fe20000000000 */
[----:B------:R-:W-:-:S04]  /*0a90*/  LOP3.LUT R4, RZ, R4, RZ, 0x33, !PT ;  /* 0x00000004ff047212 */ /* 0x000fc800078e33ff */
[----:B------:R-:W-:Y:S01]  /*0aa0*/  ISETP.GT.U32.AND P0, PT, R5, UR12, PT ;  /* 0x0000000c05007c0c */ /* 0x000fe2000bf04070 */
[----:B------:R-:W-:-:S05]  /*0ab0*/  VIADD R4, R4, UR12 ;  /* 0x0000000c04047c36 */ /* 0x000fca0008000000 */
[----:B------:R-:W-:-:S05]  /*0ac0*/  SEL R5, R4, 0x1f, P0 ;  /* 0x0000001f04057807 */ /* 0x000fca0000000000 */
[----:B-----5:R-:W-:Y:S04]  /*0ad0*/  SHFL.DOWN PT, R6, R2, 0x1, R5 ;  /* 0x0820000002067989 */ /* 0x020fe800000e0005 */
[----:B------:R-:W1:Y:S01]  /*0ae0*/  SHFL.DOWN PT, R7, R3, 0x1, R5 ;  /* 0x0820000003077989 */ /* 0x000e6200000e0005 */
[----:B0-----:R-:W-:Y:S01]  /*0af0*/  ISETP.GE.AND P0, PT, R10, R5, PT ;  /* 0x000000050a00720c */ /* 0x001fe20003f06270 */
[----:B-1----:R-:W-:-:S06]  /*0b00*/  DSETP.GEU.AND P1, PT, R2, R6, PT ;  /* 0x000000060200722a */ /* 0x002fcc0003f2e000 */
[-C--:B------:R-:W-:Y:S01]  /*0b10*/  FSEL R9, R6, R2.reuse, !P1 ;  /* 0x0000000206097208 */ /* 0x080fe20004800000 */
[----:B------:R-:W-:Y:S01]  /*0b20*/  VIADD R6, R10, 0x2 ;  /* 0x000000020a067836 */ /* 0x000fe20000000000 */
[-C--:B------:R-:W-:Y:S02]  /*0b30*/  FSEL R7, R7, R3.reuse, !P1 ;  /* 0x0000000307077208 */ /* 0x080fe40004800000 */
[----:B------:R-:W-:Y:S02]  /*0b40*/  FSEL R4, R9, R2, !P0 ;  /* 0x0000000209047208 */ /* 0x000fe40004000000 */
[----:B------:R-:W-:Y:S02]  /*0b50*/  FSEL R7, R7, R3, !P0 ;  /* 0x0000000307077208 */ /* 0x000fe40004000000 */
[----:B------:R-:W-:Y:S01]  /*0b60*/  ISETP.GT.AND P0, PT, R6, R5, PT ;  /* 0x000000050600720c */ /* 0x000fe20003f04270 */
[----:B------:R-:W-:Y:S01]  /*0b70*/  SHFL.DOWN PT, R8, R4, 0x2, R5 ;  /* 0x0840000004087989 */ /* 0x000fe200000e0005 */
[----:B------:R-:W-:-:S03]  /*0b80*/  IMAD.MOV.U32 R6, RZ, RZ, R4 ;  /* 0x000000ffff067224 */ /* 0x000fc600078e0004 */
[----:B------:R-:W0:Y:S03]  /*0b90*/  SHFL.DOWN PT, R9, R7, 0x2, R5 ;  /* 0x0840000007097989 */ /* 0x000e2600000e0005 */
[----:B0-----:R-:W-:Y:S01]  /*0ba0*/  DSETP.GEU.AND P1, PT, R6, R8, PT ;  /* 0x000000080600722a */ /* 0x001fe20003f2e000 */
[----:B------:R-:W-:-:S05]  /*0bb0*/  VIADD R6, R10, 0x4 ;  /* 0x000000040a067836 */ /* 0x000fca0000000000 */
[----:B------:R-:W-:Y:S02]  /*0bc0*/  @!P0 FSEL R4, R8, R4, !P1 ;  /* 0x0000000408048208 */ /* 0x000fe40004800000 */
[----:B------:R-:W-:Y:S02]  /*0bd0*/  @!P0 FSEL R7, R9, R7, !P1 ;  /* 0x0000000709078208 */ /* 0x000fe40004800000 */
        /* <DEDUP_REMOVED lines=10> */
[----:B------:R-:W-:Y:S01]  /*0c80*/  IMAD.MOV.U32 R6, RZ, RZ, R4 ;  /* 0x000000ffff067224 */ /* 0x000fe200078e0004 */
[C---:B------:R-:W-:Y:S02]  /*0c90*/  ISETP.NE.AND P0, PT, R10.reuse, RZ, PT ;  /* 0x000000ff0a00720c */ /* 0x040fe40003f05270 */
[----:B------:R-:W0:Y:S11]  /*0ca0*/  SHFL.DOWN PT, R3, R7, 0x8, R5 ;  /* 0x0900000007037989 */ /* 0x000e3600000e0005 */
[----:B------:R-:W1:Y:S01]  /*0cb0*/  @!P0 S2R R9, SR_CgaCtaId ;  /* 0x0000000000098919 */ /* 0x000e620000008800 */
[----:B------:R-:W-:Y:S01]  /*0cc0*/  @!P0 MOV R8, 0x400 ;  /* 0x0000040000088802 */ /* 0x000fe20000000f00 */
[----:B0-----:R-:W-:Y:S01]  /*0cd0*/  DSETP.GEU.AND P2, PT, R6, R2, PT ;  /* 0x000000020600722a */ /* 0x001fe20003f4e000 */
[----:B------:R-:W-:-:S05]  /*0ce0*/  VIADD R6, R10, 0x10 ;  /* 0x000000100a067836 */ /* 0x000fca0000000000 */
[----:B------:R-:W-:Y:S02]  /*0cf0*/  @!P1 FSEL R4, R2, R4, !P2 ;  /* 0x0000000402049208 */ /* 0x000fe40005000000 */
[----:B------:R-:W-:Y:S02]  /*0d00*/  @!P1 FSEL R7, R3, R7, !P2 ;  /* 0x0000000703079208 */ /* 0x000fe40005000000 */
[----:B------:R-:W-:Y:S01]  /*0d10*/  ISETP.GT.AND P1, PT, R6, R5, PT ;  /* 0x000000050600720c */ /* 0x000fe20003f24270 */
[----:B------:R-:W-:Y:S01]  /*0d20*/  SHFL.DOWN PT, R2, R4, 0x10, R5 ;  /* 0x0a00000004027989 */ /* 0x000fe200000e0005 */
[----:B------:R-:W-:-:S03]  /*0d30*/  @!P0 SHF.R.U32.HI R6, RZ, 0x2, R0 ;  /* 0x00000002ff068819 */ /* 0x000fc60000011600 */
[----:B------:R0:W2:Y:S01]  /*0d40*/  SHFL.DOWN PT, R3, R7, 0x10, R5 ;  /* 0x0a00000007037989 */ /* 0x0000a200000e0005 */
[----:B------:R-:W-:Y:S02]  /*0d50*/  @!P0 LOP3.LUT R6, R6, 0xf8, RZ, 0xc0, !PT ;  /* 0x000000f806068812 */ /* 0x000fe400078ec0ff */
[----:B-1----:R-:W-:-:S05]  /*0d60*/  @!P0 LEA R9, R9, R8, 0x18 ;  /* 0x0000000809098211 */ /* 0x002fca00078ec0ff */
[----:B------:R-:W-:Y:S02]  /*0d70*/  @!P0 IMAD.IADD R9, R6, 0x1, R9 ;  /* 0x0000000106098824 */ /* 0x000fe400078e0209 */
[----:B0-----:R-:W-:-:S06]  /*0d80*/  IMAD.MOV.U32 R5, RZ, RZ, R7 ;  /* 0x000000ffff057224 */ /* 0x001fcc00078e0007 */
[----:B--2---:R-:W-:-:S06]  /*0d90*/  DSETP.GEU.AND P2, PT, R4, R2, PT ;  /* 0x000000020400722a */ /* 0x004fcc0003f4e000 */
[----:B------:R-:W-:Y:S02]  /*0da0*/  @!P1 FSEL R4, R2, R4, !P2 ;  /* 0x0000000402049208 */ /* 0x000fe40005000000 */
[----:B------:R-:W-:-:S03]  /*0db0*/  @!P1 FSEL R7, R3, R7, !P2 ;  /* 0x0000000703079208 */ /* 0x000fc60005000000 */
[----:B------:R-:W-:Y:S02]  /*0dc0*/  IMAD.MOV.U32 R2, RZ, RZ, R4 ;  /* 0x000000ffff027224 */ /* 0x000fe400078e0004 */
[----:B------:R-:W-:-:S05]  /*0dd0*/  IMAD.MOV.U32 R3, RZ, RZ, R7 ;  /* 0x000000ffff037224 */ /* 0x000fca00078e0007 */
[----:B------:R1:W-:Y:S01]  /*0de0*/  @!P0 STS.64 [R9+0x8], R2 ;  /* 0x0000080209008388 */ /* 0x0003e20000000a00 */
[----:B------:R-:W-:Y:S01]  /*0df0*/  BAR.SYNC.DEFER_BLOCKING 0x0 ;  /* 0x0000000000007b1d */ /* 0x000fe20000010000 */
[----:B------:R-:W-:-:S13]  /*0e00*/  ISETP.NE.AND P0, PT, R0, RZ, PT ;  /* 0x000000ff0000720c */ /* 0x000fda0003f05270 */
[----:B-1----:R-:W-:Y:S05]  /*0e10*/  @P0 BRA `(.L_x_69) ;  /* 0x00000030006c0947 */ /* 0x002fea0003800000 */
[----:B------:R-:W0:Y:S01]  /*0e20*/  S2UR UR5, SR_CgaCtaId ;  /* 0x00000000000579c3 */ /* 0x000e220000008800 */
[----:B------:R-:W-:Y:S01]  /*0e30*/  UMOV UR4, 0x400 ;  /* 0x0000040000047882 */ /* 0x000fe20000000000 */
[----:B------:R-:W-:Y:S02]  /*0e40*/  UISETP.GT.U32.AND UP0, UPT, UR12, 0x20, UPT ;  /* 0x000000200c00788c */ /* 0x000fe4000bf04070 */
[----:B------:R-:W-:-:S04]  /*0e50*/  UISETP.GT.U32.AND UP1, UPT, UR12, 0x40, UPT ;  /* 0x000000400c00788c */ /* 0x000fc8000bf24070 */
[----:B------:R-:W-:Y:S01]  /*0e60*/  PLOP3.LUT P3, PT, PT, PT, UP0, 0x80, 0x8 ;  /* 0x000000000008781c */ /* 0x000fe20003f6f008 */
[----:B------:R-:W-:Y:S01]  /*0e70*/  UISETP.GT.U32.AND UP0, UPT, UR12, 0x60, UPT ;  /* 0x000000600c00788c */ /* 0x000fe2000bf04070 */
[----:B------:R-:W-:Y:S01]  /*0e80*/  PLOP3.LUT P2, PT, PT, PT, UP1, 0x80, 0x8 ;  /* 0x000000000008781c */ /* 0x000fe20003f4f018 */
[----:B0-----:R-:W-:-:S09]  /*0e90*/  ULEA UR4, UR5, UR4, 0x18 ;  /* 0x0000000405047291 */ /* 0x001fd2000f8ec0ff */
[----:B------:R-:W0:Y:S04]  /*0ea0*/  LDS.128 R12, [UR4+0x10] ;  /* 0x00001004ff0c7984 */ /* 0x000e280008000c00 */
[----:B------:R-:W1:Y:S01]  /*0eb0*/  LDS.128 R4, [UR4+0x20] ;  /* 0x00002004ff047984 */ /* 0x000e620008000c00 */
[----:B0-----:R-:W-:-:S06]  /*0ec0*/  DSETP.GEU.AND P1, PT, R2, R12, PT ;  /* 0x0000000c0200722a */ /* 0x001fcc0003f2e000 */
[-C--:B------:R-:W-:Y:S02]  /*0ed0*/  FSEL R9, R12, R2.reuse, !P1 ;  /* 0x000000020c097208 */ /* 0x080fe40004800000 */
[-C--:B------:R-:W-:Y:S02]  /*0ee0*/  FSEL R11, R13, R3.reuse, !P1 ;  /* 0x000000030d0b7208 */ /* 0x080fe40004800000 */
[----:B------:R-:W-:Y:S02]  /*0ef0*/  FSEL R13, R9, R2, P3 ;  /* 0x00000002090d7208 */ /* 0x000fe40001800000 */
[----:B------:R-:W-:Y:S02]  /*0f00*/  FSEL R0, R11, R3, P3 ;  /* 0x000000030b007208 */ /* 0x000fe40001800000 */
[----:B------:R-:W-:Y:S01]  /*0f10*/  PLOP3.LUT P1, PT, PT, PT, UP0, 0x80, 0x8 ;  /* 0x000000000008781c */ /* 0x000fe20003f2f008 */
[----:B------:R-:W-:Y:S01]  /*0f20*/  IMAD.MOV.U32 R2, RZ, RZ, R13 ;  /* 0x000000ffff027224 */ /* 0x000fe200078e000d */
[----:B------:R-:W0:Y:S01]  /*0f30*/  LDS.128 R8, [UR4+0x30] ;  /* 0x00003004ff087984 */ /* 0x000e220008000c00 */
[----:B------:R-:W-:Y:S01]  /*0f40*/  IMAD.MOV.U32 R3, RZ, RZ, R0 ;  /* 0x000000ffff037224 */ /* 0x000fe200078e0000 */
[----:B------:R-:W-:-:S05]  /*0f50*/  UISETP.GT.U32.AND UP0, UPT, UR12, 0x80, UPT ;  /* 0x000000800c00788c */ /* 0x000fca000bf04070 */
[----:B------:R-:W-:-:S06]  /*0f60*/  DSETP.GEU.AND P3, PT, R2, R14, PT ;  /* 0x0000000e0200722a */ /* 0x000fcc0003f6e000 */
[----:B------:R-:W-:Y:S02]  /*0f70*/  @P2 FSEL R13, R14, R13, !P3 ;  /* 0x0000000d0e0d2208 */ /* 0x000fe40005800000 */
[----:B------:R-:W-:Y:S02]  /*0f80*/  @P2 FSEL R0, R15, R0, !P3 ;  /* 0x000000000f002208 */ /* 0x000fe40005800000 */
[----:B------:R-:W-:Y:S01]  /*0f90*/  PLOP3.LUT P2, PT, PT, PT, UP0, 0x80, 0x8 ;  /* 0x000000000008781c */ /* 0x000fe20003f4f008 */
[----:B------:R-:W-:Y:S01]  /*0fa0*/  IMAD.MOV.U32 R2, RZ, RZ, R13 ;  /* 0x000000ffff027224 */ /* 0x000fe200078e000d */
[----:B------:R-:W-:Y:S01]  /*0fb0*/  UISETP.GT.U32.AND UP0, UPT, UR12, 0xa0, UPT ;  /* 0x000000a00c00788c */ /* 0x000fe2000bf04070 */
[----:B------:R-:W-:-:S06]  /*0fc0*/  IMAD.MOV.U32 R3, RZ, RZ, R0 ;  /* 0x000000ffff037224 */ /* 0x000fcc00078e0000 */
[----:B-1----:R-:W-:Y:S01]  /*0fd0*/  DSETP.GEU.AND P3, PT, R2, R4, PT ;  /* 0x000000040200722a */ /* 0x002fe20003f6e000 */
[----:B------:R-:W1:Y:S05]  /*0fe0*/  LDS.64 R2, [UR4+0x40] ;  /* 0x00004004ff027984 */ /* 0x000e6a0008000a00 */
[----:B------:R-:W-:Y:S02]  /*0ff0*/  @P1 FSEL R13, R4, R13, !P3 ;  /* 0x0000000d040d1208 */ /* 0x000fe40005800000 */
[----:B------:R-:W-:Y:S02]  /*1000*/  @P1 FSEL R0, R5, R0, !P3 ;  /* 0x0000000005001208 */ /* 0x000fe40005800000 */
[----:B------:R-:W-:Y:S01]  /*1010*/  PLOP3.LUT P1, PT, PT, PT, UP0, 0x80, 0x8 ;  /* 0x000000000008781c */ /* 0x000fe20003f2f008 */
[----:B------:R-:W-:Y:S01]  /*1020*/  IMAD.MOV.U32 R4, RZ, RZ, R13 ;  /* 0x000000ffff047224 */ /* 0x000fe200078e000d */
[----:B------:R-:W-:Y:S01]  /*1030*/  UISETP.GT.U32.AND UP0, UPT, UR12, 0xc0, UPT ;  /* 0x000000c00c00788c */ /* 0x000fe2000bf04070 */
[----:B------:R-:W-:-:S06]  /*1040*/  IMAD.MOV.U32 R5, RZ, RZ, R0 ;  /* 0x000000ffff057224 */ /* 0x000fcc00078e0000 */
[----:B------:R-:W-:-:S06]  /*1050*/  DSETP.GEU.AND P3, PT, R4, R6, PT ;  /* 0x000000060400722a */ /* 0x000fcc0003f6e000 */
[----:B------:R-:W-:Y:S02]  /*1060*/  @P2 FSEL R13, R6, R13, !P3 ;  /* 0x0000000d060d2208 */ /* 0x000fe40005800000 */
[----:B------:R-:W-:Y:S02]  /*1070*/  @P2 FSEL R0, R7, R0, !P3 ;  /* 0x0000000007002208 */ /* 0x000fe40005800000 */
[----:B------:R-:W-:Y:S01]  /*1080*/  PLOP3.LUT P2, PT, PT, PT, UP0, 0x80, 0x8 ;  /* 0x000000000008781c */ /* 0x000fe20003f4f008 */
[----:B------:R-:W-:Y:S01]  /*1090*/  IMAD.MOV.U32 R4, RZ, RZ, R13 ;  /* 0x000000ffff047224 */ /* 0x000fe200078e000d */
[----:B------:R-:W-:Y:S01]  /*10a0*/  UISETP.GT.U32.AND UP0, UPT, UR12, 0xe0, UPT ;  /* 0x000000e00c00788c */ /* 0x000fe2000bf04070 */
[----:B------:R-:W-:-:S06]  /*10b0*/  IMAD.MOV.U32 R5, RZ, RZ, R0 ;  /* 0x000000ffff057224 */ /* 0x000fcc00078e0000 */
[----:B0-----:R-:W-:-:S06]  /*10c0*/  DSETP.GEU.AND P3, PT, R4, R8, PT ;  /* 0x000000080400722a */ /* 0x001fcc0003f6e000 */
[----:B------:R-:W-:Y:S02]  /*10d0*/  @P1 FSEL R13, R8, R13, !P3 ;  /* 0x0000000d080d1208 */ /* 0x000fe40005800000 */
[----:B------:R-:W-:Y:S02]  /*10e0*/  @P1 FSEL R0, R9, R0, !P3 ;  /* 0x0000000009001208 */ /* 0x000fe40005800000 */
[----:B------:R-:W-:Y:S01]  /*10f0*/  PLOP3.LUT P1, PT, PT, PT, UP0, 0x80, 0x8 ;  /* 0x000000000008781c */ /* 0x000fe20003f2f008 */
[----:B------:R-:W-:Y:S02]  /*1100*/  IMAD.MOV.U32 R4, RZ, RZ, R13 ;  /* 0x000000ffff047224 */ /* 0x000fe400078e000d */
[----:B------:R-:W-:-:S06]  /*1110*/  IMAD.MOV.U32 R5, RZ, RZ, R0 ;  /* 0x000000ffff057224 */ /* 0x000fcc00078e0000 */
[----:B------:R-:W-:-:S06]  /*1120*/  DSETP.GEU.AND P3, PT, R4, R10, PT ;  /* 0x0000000a0400722a */ /* 0x000fcc0003f6e000 */
[----:B------:R-:W-:Y:S02]  /*1130*/  @P2 FSEL R13, R10, R13, !P3 ;  /* 0x0000000d0a0d2208 */ /* 0x000fe40005800000 */
[----:B------:R-:W-:-:S03]  /*1140*/  @P2 FSEL R0, R11, R0, !P3 ;  /* 0x000000000b002208 */ /* 0x000fc60005800000 */
[----:B------:R-:W-:Y:S02]  /*1150*/  IMAD.MOV.U32 R4, RZ, RZ, R13 ;  /* 0x000000ffff047224 */ /* 0x000fe400078e000d */
[----:B------:R-:W-:-:S06]  /*1160*/  IMAD.MOV.U32 R5, RZ, RZ, R0 ;  /* 0x000000ffff057224 */ /* 0x000fcc00078e0000 */
[----:B-1----:R-:W-:-:S06]  /*1170*/  DSETP.GEU.AND P2, PT, R4, R2, PT ;  /* 0x000000020400722a */ /* 0x002fcc0003f4e000 */
[----:B------:R-:W-:Y:S02]  /*1180*/  @P1 FSEL R13, R2, R13, !P2 ;  /* 0x0000000d020d1208 */ /* 0x000fe40005000000 */
[----:B------:R-:W-:-:S03]  /*1190*/  @P1 FSEL R0, R3, R0, !P2 ;  /* 0x0000000003001208 */ /* 0x000fc60005000000 */
[----:B------:R-:W-:Y:S02]  /*11a0*/  IMAD.MOV.U32 R2, RZ, RZ, R13 ;  /* 0x000000ffff027224 */ /* 0x000fe400078e000d */
[----:B------:R-:W-:Y:S01]  /*11b0*/  IMAD.MOV.U32 R3, RZ, RZ, R0 ;  /* 0x000000ffff037224 */ /* 0x000fe200078e0000 */
[----:B------:R-:W-:Y:S06]  /*11c0*/  BRA `(.L_x_69) ;  /* 0x0000002c00807947 */ /* 0x000fec0003800000 */
.L_x_59:
[----:B------:R-:W0:Y:S01]  /*11d0*/  S2R R0, SR_TID.X ;  /* 0x0000000000007919 */ /* 0x000e220000002100 */
[----:B------:R-:W1:Y:S01]  /*11e0*/  LDC.64 R20, c[0x0][0x380] ;  /* 0x0000e000ff147b82 */ /* 0x000e620000000a00 */
[----:B------:R-:W-:Y:S02]  /*11f0*/  IMAD.U32 R3, RZ, RZ, UR16 ;  /* 0x00000010ff037e24 */ /* 0x000fe4000f8e00ff */
[----:B0-----:R-:W-:-:S04]  /*1200*/  IMAD.SHL.U32 R2, R0, 0x4, RZ ;  /* 0x0000000400027824 */ /* 0x001fc800078e00ff */
[----:B------:R-:W-:-:S04]  /*1210*/  IMAD R3, R3, 0x800, R2 ;  /* 0x0000080003037824 */ /* 0x000fc800078e0202 */
[----:B-1----:R-:W-:-:S05]  /*1220*/  IMAD.WIDE.U32 R20, R3, 0x8, R20 ;  /* 0x0000000803147825 */ /* 0x002fca00078e0014 */
[----:B------:R-:W2:Y:S04]  /*1230*/  LDG.E.128.CONSTANT R4, desc[UR10][R20.64] ;  /* 0x0000000a14047981 */ /* 0x000ea8000c1e9d00 */
[----:B------:R-:W3:Y:S04]  /*1240*/  LDG.E.128.CONSTANT R8, desc[UR10][R20.64+0x10] ;  /* 0x0000100a14087981 */ /* 0x000ee8000c1e9d00 */
[----:B------:R-:W4:Y:S04]  /*1250*/  LDG.E.128.CONSTANT R12, desc[UR10][R20.64+0x2000] ;  /* 0x0020000a140c7981 */ /* 0x000f28000c1e9d00 */
[----:B------:R-:W5:Y:S01]  /*1260*/  LDG.E.128.CONSTANT R16, desc[UR10][R20.64+0x2010] ;  /* 0x0020100a14107981 */ /* 0x000f62000c1e9d00 */
[----:B------:R-:W-:Y:S01]  /*1270*/  UISETP.GE.U32.AND UP0, UPT, UR12, UR5, UPT ;  /* 0x000000050c00728c */ /* 0x000fe2000bf06070 */
        /* <DEDUP_REMOVED lines=21> */
[----:B------:R-:W-:Y:S06]  /*13d0*/  BRA.U !UP0, `(.L_x_70) ;  /* 0x0000000508dc7547 */ /* 0x000fec000b800000 */
[----:B------:R-:W-:Y:S02]  /*13e0*/  ULEA UR6, UR16, UR5, 0xb ;  /* 0x0000000510067291 */ /* 0x000fe4000f8e58ff */
[----:B------:R-:W-:Y:S01]  /*13f0*/  UIADD3 UR14, UPT, UPT, UR8, -0x800, URZ ;  /* 0xfffff800080e7890 */ /* 0x000fe2000fffe0ff */
[----:B------:R-:W0:Y:S03]  /*1400*/  LDCU UR9, c[0x0][0x3a8] ;  /* 0x00007500ff0977ac */ /* 0x000e260008000800 */
[----:B------:R-:W-:Y:S01]  /*1410*/  VIADD R3, R0, UR6 ;  /* 0x0000000600037c36 */ /* 0x000fe20008000000 */
[----:B------:R-:W-:Y:S01]  /*1420*/  UISETP.GT.U32.AND UP0, UPT, UR6, UR14, UPT ;  /* 0x0000000e0600728c */ /* 0x000fe2000bf04070 */
[----:B------:R-:W1:Y:S01]  /*1430*/  LDCU.64 UR18, c[0x0][0x380] ;  /* 0x00007000ff1277ac */ /* 0x000e620008000a00 */
[----:B------:R-:W-:Y:S01]  /*1440*/  UIADD3 UR13, UPT, UPT, UR6, 0x100, URZ ;  /* 0x00000100060d7890 */ /* 0x000fe2000fffe0ff */
[----:B------:R-:W-:Y:S01]  /*1450*/  UMOV UR4, URZ ;  /* 0x000000ff00047c82 */ /* 0x000fe20008000000 */
[----:B------:R-:W-:-:S05]  /*1460*/  UMOV UR7, UR6 ;  /* 0x0000000600077c82 */ /* 0x000fca0008000000 */
[----:B------:R-:W-:Y:S05]  /*1470*/  BRA.U UP0, `(.L_x_71) ;  /* 0x0000000100a87547 */ /* 0x000fea000b800000 */
.L_x_72:
[----:B------:R-:W-:-:S05]  /*1480*/  IADD3 R4, P0, PT, R2, UR7, RZ ;  /* 0x0000000702047c10 */ /* 0x000fca000ff1e0ff */
[----:B------:R-:W-:Y:S01]  /*1490*/  IMAD.X R5, RZ, RZ, RZ, P0 ;  /* 0x000000ffff057224 */ /* 0x000fe200000e06ff */
[----:B-1----:R-:W-:-:S04]  /*14a0*/  LEA R22, P0, R4, UR18, 0x3 ;  /* 0x0000001204167c11 */ /* 0x002fc8000f8018ff */
[----:B------:R-:W-:-:S05]  /*14b0*/  LEA.HI.X R23, R4, UR19, R5, 0x3, P0 ;  /* 0x0000001304177c11 */ /* 0x000fca00080f1c05 */
[----:B------:R-:W2:Y:S04]  /*14c0*/  LDG.E.128.CONSTANT R4, desc[UR10][R22.64] ;  /* 0x0000000a16047981 */ /* 0x000ea8000c1e9d00 */
[----:B------:R-:W3:Y:S04]  /*14d0*/  LDG.E.128.CONSTANT R8, desc[UR10][R22.64+0x10] ;  /* 0x0000100a16087981 */ /* 0x000ee8000c1e9d00 */
[----:B------:R-:W4:Y:S04]  /*14e0*/  LDG.E.128.CONSTANT R12, desc[UR10][R22.64+0x2000] ;  /* 0x0020000a160c7981 */ /* 0x000f28000c1e9d00 */
[----:B------:R-:W5:Y:S01]  /*14f0*/  LDG.E.128.CONSTANT R16, desc[UR10][R22.64+0x2010] ;  /* 0x0020100a16107981 */ /* 0x000f62000c1e9d00 */
[----:B0-----:R-:W-:-:S02]  /*1500*/  UMOV UR8, UR9 ;  /* 0x0000000900087c82 */ /* 0x001fc40008000000 */
[----:B------:R-:W-:-:S04]  /*1510*/  UIADD3 UR15, UPT, UPT, -UR7, UR8, URZ ;  /* 0x00000008070f7290 */ /* 0x000fc8000fffe1ff */
[----:B------:R-:W-:Y:S01]  /*1520*/  UISETP.GE.U32.AND UP0, UPT, UR15, UR5, UPT ;  /* 0x000000050f00728c */ /* 0x000fe2000bf06070 */
        /* <DEDUP_REMOVED lines=25> */
[----:B------:R-:W-:Y:S02]  /*16c0*/  UIADD3 UR7, UPT, UPT, UR5, UR7, URZ ;  /* 0x0000000705077290 */ /* 0x000fe4000fffe0ff */
[----:B------:R-:W-:Y:S01]  /*16d0*/  VIADD R3, R3, UR5 ;  /* 0x0000000503037c36 */ /* 0x000fe20008000000 */
[----:B------:R-:W-:Y:S02]  /*16e0*/  UIADD3 UR4, UPT, UPT, UR4, 0x1, URZ ;  /* 0x0000000104047890 */ /* 0x000fe4000fffe0ff */
[----:B------:R-:W-:Y:S02]  /*16f0*/  UISETP.GT.U32.AND UP0, UPT, UR7, UR14, UPT ;  /* 0x0000000e0700728c */ /* 0x000fe4000bf04070 */
[----:B------:R-:W-:-:S07]  /*1700*/  UIADD3 UR13, UPT, UPT, UR5, UR13, URZ ;  /* 0x0000000d050d7290 */ /* 0x000fce000fffe0ff */
[----:B------:R-:W-:Y:S05]  /*1710*/  BRA.U !UP0, `(.L_x_72) ;  /* 0xfffffffd08587547 */ /* 0x000fea000b83ffff */
.L_x_71:
[----:B------:R-:W-:-:S09]  /*1720*/  UISETP.GE.U32.AND UP0, UPT, UR7, UR8, UPT ;  /* 0x000000080700728c */ /* 0x000fd2000bf06070 */
[----:B------:R-:W-:Y:S05]  /*1730*/  BRA.U UP0, `(.L_x_70) ;  /* 0x0000000500047547 */ /* 0x000fea000b800000 */
[----:B------:R-:W-:Y:S01]  /*1740*/  UIADD3 UR5, UPT, UPT, -UR7, UR8, URZ ;  /* 0x0000000807057290 */ /* 0x000fe2000fffe1ff */
[----:B------:R-:W-:Y:S05]  /*1750*/  BSSY.RECONVERGENT B1, `(.L_x_70) ;  /* 0x000003f000017945 */ /* 0x000fea0003800200 */
[----:B------:R-:W-:-:S13]  /*1760*/  ISETP.GE.AND P0, PT, R0, UR5, PT ;  /* 0x0000000500007c0c */ /* 0x000fda000bf06270 */
[----:B------:R-:W-:Y:S05]  /*1770*/  @P0 BRA `(.L_x_73) ;  /* 0x0000000000f00947 */ /* 0x000fea0003800000 */
[----:B------:R-:W2:Y:S01]  /*1780*/  LDC R5, c[0x0][0x3ac] ;  /* 0x0000eb00ff057b82 */ /* 0x000ea20000000800 */
[----:B------:R-:W-:Y:S01]  /*1790*/  LOP3.LUT R2, RZ, R0, RZ, 0x33, !PT ;  /* 0x00000000ff027212 */ /* 0x000fe200078e33ff */
[----:B------:R-:W-:Y:S01]  /*17a0*/  BSSY.RECONVERGENT B2, `(.L_x_74) ;  /* 0x0000019000027945 */ /* 0x000fe20003800200 */
[----:B------:R-:W-:-:S03]  /*17b0*/  IMAD.MOV.U32 R8, RZ, RZ, R0 ;  /* 0x000000ffff087224 */ /* 0x000fc600078e0000 */
[----:B------:R-:W-:-:S04]  /*17c0*/  VIADD R2, R2, UR8 ;  /* 0x0000000802027c36 */ /* 0x000fc80008000000 */
[C---:B------:R-:W-:Y:S01]  /*17d0*/  VIADD R4, R2.reuse, -UR6 ;  /* 0x8000000602047c36 */ /* 0x040fe20008000000 */
[C---:B------:R-:W-:Y:S02]  /*17e0*/  LOP3.LUT R6, R2.reuse, 0x300, RZ, 0xc0, !PT ;  /* 0x0000030002067812 */ /* 0x040fe400078ec0ff */
[----:B------:R-:W-:Y:S02]  /*17f0*/  LEA.HI R2, R2, 0x1, RZ, 0x18 ;  /* 0x0000000102027811 */ /* 0x000fe400078fc0ff */
[----:B------:R-:W-:Y:S01]  /*1800*/  ISETP.NE.AND P0, PT, R6, 0x300, PT ;  /* 0x000003000600780c */ /* 0x000fe20003f05270 */
[----:B--2---:R-:W-:-:S04]  /*1810*/  IMAD R5, R5, UR4, RZ ;  /* 0x0000000405057c24 */ /* 0x004fc8000f8e02ff */
[----:B------:R-:W-:-:S05]  /*1820*/  IMAD R4, R5, -0x800, R4 ;  /* 0xfffff80005047824 */ /* 0x000fca00078e0204 */
[----:B------:R-:W-:-:S03]  /*1830*/  ISETP.GE.U32.AND P2, PT, R4, 0x300, PT ;  /* 0x000003000400780c */ /* 0x000fc60003f46070 */
[----:B------:R-:W-:Y:S10]  /*1840*/  @!P0 BRA `(.L_x_75) ;  /* 0x0000000000388947 */ /* 0x000ff40003800000 */
[----:B------:R-:W2:Y:S01]  /*1850*/  LDC.64 R6, c[0x0][0x380] ;  /* 0x0000e000ff067b82 */ /* 0x000ea20000000a00 */
[----:B------:R-:W-:Y:S01]  /*1860*/  LOP3.LUT R2, R2, 0x3, RZ, 0xc0, !PT ;  /* 0x0000000302027812 */ /* 0x000fe200078ec0ff */
[----:B------:R-:W-:-:S04]  /*1870*/  IMAD.MOV.U32 R8, RZ, RZ, R0 ;  /* 0x000000ffff087224 */ /* 0x000fc800078e0000 */
[----:B------:R-:W-:-:S07]  /*1880*/  IMAD.MOV R2, RZ, RZ, -R2 ;  /* 0x000000ffff027224 */ /* 0x000fce00078e0a02 */
.L_x_76:
[----:B--2---:R-:W-:-:S06]  /*1890*/  IMAD.WIDE.U32 R4, R3, 0x8, R6 ;  /* 0x0000000803047825 */ /* 0x004fcc00078e0006 */
        /* <DEDUP_REMOVED lines=9> */
.L_x_75:
[----:B01----:R-:W-:Y:S05]  /*1930*/  BSYNC.RECONVERGENT B2 ;  /* 0x0000000000027941 */ /* 0x003fea0003800200 */
.L_x_74:
[----:B------:R-:W-:Y:S05]  /*1940*/  @!P2 BRA `(.L_x_73) ;  /* 0x00000000007ca947 */ /* 0x000fea0003800000 */
[----:B------:R-:W0:Y:S01]  /*1950*/  LDC.64 R2, c[0x0][0x380] ;  /* 0x0000e000ff027b82 */ /* 0x000e220000000a00 */
[C---:B------:R-:W-:Y:S02]  /*1960*/  VIADD R4, R8.reuse, 0x200 ;  /* 0x0000020008047836 */ /* 0x040fe40000000000 */
[----:B------:R-:W-:-:S07]  /*1970*/  VIADD R5, R8, UR13 ;  /* 0x0000000d08057c36 */ /* 0x000fce0008000000 */
.L_x_77:
[----:B------:R-:W-:-:S04]  /*1980*/  VIADD R7, R5, 0xffffff00 ;  /* 0xffffff0005077836 */ /* 0x000fc80000000000 */
[----:B0-----:R-:W-:-:S06]  /*1990*/  IMAD.WIDE.U32 R6, R7, 0x8, R2 ;  /* 0x0000000807067825 */ /* 0x001fcc00078e0002 */
[----:B------:R-:W2:Y:S01]  /*19a0*/  LDG.E.64.CONSTANT R6, desc[UR10][R6.64] ;  /* 0x0000000a06067981 */ /* 0x000ea2000c1e9b00 */
[----:B------:R-:W-:-:S04]  /*19b0*/  IMAD.WIDE.U32 R8, R5, 0x8, R2 ;  /* 0x0000000805087825 */ /* 0x000fc800078e0002 */
[----:B------:R-:W-:Y:S02]  /*19c0*/  VIADD R11, R5, 0x100 ;  /* 0x00000100050b7836 */ /* 0x000fe40000000000 */
[----:B------:R-:W3:Y:S02]  /*19d0*/  LDG.E.64.CONSTANT R8, desc[UR10][R8.64] ;  /* 0x0000000a08087981 */ /* 0x000ee4000c1e9b00 */
[----:B------:R-:W-:-:S04]  /*19e0*/  IMAD.WIDE.U32 R10, R11, 0x8, R2 ;  /* 0x000000080b0a7825 */ /* 0x000fc800078e0002 */
[----:B------:R-:W-:Y:S02]  /*19f0*/  VIADD R13, R5, 0x200 ;  /* 0x00000200050d7836 */ /* 0x000fe40000000000 */
[----:B------:R-:W4:Y:S02]  /*1a00*/  LDG.E.64.CONSTANT R10, desc[UR10][R10.64] ;  /* 0x0000000a0a0a7981 */ /* 0x000f24000c1e9b00 */
[----:B------:R-:W-:-:S06]  /*1a10*/  IMAD.WIDE.U32 R12, R13, 0x8, R2 ;  /* 0x000000080d0c7825 */ /* 0x000fcc00078e0002 */
[----:B------:R-:W5:Y:S01]  /*1a20*/  LDG.E.64.CONSTANT R12, desc[UR10][R12.64] ;  /* 0x0000000a0c0c7981 */ /* 0x000f62000c1e9b00 */
[----:B------:R-:W-:Y:S01]  /*1a30*/  VIADD R5, R5, 0x400 ;  /* 0x0000040005057836 */ /* 0x000fe20000000000 */
[----:B--2---:R-:W-:-:S06]  /*1a40*/  DSETP.GEU.AND P0, PT, R20, R6, PT ;  /* 0x000000061400722a */ /* 0x004fcc0003f0e000 */
[----:B------:R-:W-:Y:S02]  /*1a50*/  FSEL R14, R6, R20, !P0 ;  /* 0x00000014060e7208 */ /* 0x000fe40004000000 */
[----:B------:R-:W-:-:S06]  /*1a60*/  FSEL R15, R7, R21, !P0 ;  /* 0x00000015070f7208 */ /* 0x000fcc0004000000 */
[----:B---3--:R-:W-:-:S06]  /*1a70*/  DSETP.GEU.AND P0, PT, R14, R8, PT ;  /* 0x000000080e00722a */ /* 0x008fcc0003f0e000 */
[----:B------:R-:W-:Y:S01]  /*1a80*/  FSEL R6, R8, R14, !P0 ;  /* 0x0000000e08067208 */ /* 0x000fe20004000000 */
[C---:B------:R-:W-:Y:S01]  /*1a90*/  VIADD R8, R4.reuse, 0x200 ;  /* 0x0000020004087836 */ /* 0x040fe20000000000 */
[----:B------:R-:W-:Y:S01]  /*1aa0*/  FSEL R7, R9, R15, !P0 ;  /* 0x0000000f09077208 */ /* 0x000fe20004000000 */
[----:B------:R-:W-:-:S05]  /*1ab0*/  VIADD R4, R4, 0x400 ;  /* 0x0000040004047836 */ /* 0x000fca0000000000 */
[----:B----4-:R-:W-:-:S06]  /*1ac0*/  DSETP.GEU.AND P0, PT, R6, R10, PT ;  /* 0x0000000a0600722a */ /* 0x010fcc0003f0e000 */
[----:B------:R-:W-:Y:S02]  /*1ad0*/  FSEL R6, R10, R6, !P0 ;  /* 0x000000060a067208 */ /* 0x000fe40004000000 */
[----:B------:R-:W-:-:S06]  /*1ae0*/  FSEL R7, R11, R7, !P0 ;  /* 0x000000070b077208 */ /* 0x000fcc0004000000 */
[----:B-----5:R-:W-:-:S06]  /*1af0*/  DSETP.GEU.AND P0, PT, R6, R12, PT ;  /* 0x0000000c0600722a */ /* 0x020fcc0003f0e000 */
[----:B------:R-:W-:Y:S02]  /*1b00*/  FSEL R20, R12, R6, !P0 ;  /* 0x000000060c147208 */ /* 0x000fe40004000000 */
[----:B------:R-:W-:Y:S02]  /*1b10*/  FSEL R21, R13, R7, !P0 ;  /* 0x000000070d157208 */ /* 0x000fe40004000000 */
[----:B------:R-:W-:-:S13]  /*1b20*/  ISETP.GE.AND P0, PT, R8, UR5, PT ;  /* 0x0000000508007c0c */ /* 0x000fda000bf06270 */
[----:B------:R-:W-:Y:S05]  /*1b30*/  @!P0 BRA `(.L_x_77) ;  /* 0xfffffffc00908947 */ /* 0x000fea000383ffff */
.L_x_73:
[----:B01----:R-:W-:Y:S05]  /*1b40*/  BSYNC.RECONVERGENT B1 ;  /* 0x0000000000017941 */ /* 0x003fea0003800200 */
.L_x_70:
[----:B------:R-:W2:Y:S01]  /*1b50*/  S2R R7, SR_LANEID ;  /* 0x0000000000077919 */ /* 0x000ea20000000000 */
[----:B------:R-:W-:Y:S04]  /*1b60*/  SHFL.DOWN PT, R2, R20, 0x1, 0x1f ;  /* 0x08201f0014027f89 */ /* 0x000fe800000e0000 */
[----:B------:R-:W3:Y:S02]  /*1b70*/  SHFL.DOWN PT, R3, R21, 0x1, 0x1f ;  /* 0x08201f0015037f89 */ /* 0x000ee400000e0000 */
[----:B---3--:R-:W-:Y:S01]  /*1b80*/  DSETP.GEU.AND P0, PT, R20, R2, PT ;  /* 0x000000021400722a */ /* 0x008fe20003f0e000 */
[C---:B--2---:R-:W-:Y:S02]  /*1b90*/  ISETP.GT.AND P1, PT, R7.reuse, 0x1e, PT ;  /* 0x0000001e0700780c */ /* 0x044fe40003f24270 */
        /* <DEDUP_REMOVED lines=9> */
[----:B------:R-:W2:Y:S03]  /*1c30*/  SHFL.DOWN PT, R5, R3, 0x2, 0x1f ;  /* 0x08401f0003057f89 */ /* 0x000ea600000e0000 */
[----:B------:R-:W-:Y:S01]  /*1c40*/  @!P2 LOP3.LUT R6, R6, 0xf8, RZ, 0xc0, !PT ;  /* 0x000000f80606a812 */ /* 0x000fe200078ec0ff */
[----:B------:R-:W3:Y:S01]  /*1c50*/  @!P2 S2R R9, SR_CgaCtaId ;  /* 0x000000000009a919 */ /* 0x000ee20000008800 */
[----:B--2---:R-:W-:-:S06]  /*1c60*/  DSETP.GEU.AND P0, PT, R2, R4, PT ;  /* 0x000000040200722a */ /* 0x004fcc0003f0e000 */
[----:B------:R-:W-:Y:S02]  /*1c70*/  @!P1 FSEL R2, R4, R2, !P0 ;  /* 0x0000000204029208 */ /* 0x000fe40004000000 */
[----:B------:R-:W-:Y:S02]  /*1c80*/  @!P1 FSEL R3, R5, R3, !P0 ;  /* 0x0000000305039208 */ /* 0x000fe40004000000 */
[----:B------:R-:W-:Y:S01]  /*1c90*/  ISETP.GT.AND P1, PT, R7, 0x1b, PT ;  /* 0x0000001b0700780c */ /* 0x000fe20003f24270 */
[----:B------:R-:W-:Y:S01]  /*1ca0*/  SHFL.DOWN PT, R4, R2, 0x4, 0x1f ;  /* 0x08801f0002047f89 */ /* 0x000fe200000e0000 */
[----:B---3--:R-:W-:-:S03]  /*1cb0*/  @!P2 LEA R9, R9, R8, 0x18 ;  /* 0x000000080909a211 */ /* 0x008fc600078ec0ff */
[----:B------:R-:W2:Y:S02]  /*1cc0*/  SHFL.DOWN PT, R5, R3, 0x4, 0x1f ;  /* 0x08801f0003057f89 */ /* 0x000ea400000e0000 */
[----:B------:R-:W-:Y:S01]  /*1cd0*/  @!P2 IMAD.IADD R9, R6, 0x1, R9 ;  /* 0x000000010609a824 */ /* 0x000fe200078e0209 */
[----:B--2---:R-:W-:-:S06]  /*1ce0*/  DSETP.GEU.AND P0, PT, R2, R4, PT ;  /* 0x000000040200722a */ /* 0x004fcc0003f0e000 */
[----:B------:R-:W-:Y:S02]  /*1cf0*/  @!P1 FSEL R2, R4, R2, !P0 ;  /* 0x0000000204029208 */ /* 0x000fe40004000000 */
[----:B------:R-:W-:Y:S02]  /*1d00*/  @!P1 FSEL R3, R5, R3, !P0 ;  /* 0x0000000305039208 */ /* 0x000fe40004000000 */
[----:B------:R-:W-:Y:S01]  /*1d10*/  ISETP.GT.AND P1, PT, R7, 0x17, PT ;  /* 0x000000170700780c */ /* 0x000fe20003f24270 */
[----:B------:R-:W-:Y:S04]  /*1d20*/  SHFL.DOWN PT, R4, R2, 0x8, 0x1f ;  /* 0x09001f0002047f89 */ /* 0x000fe800000e0000 */
[----:B------:R-:W2:Y:S02]  /*1d30*/  SHFL.DOWN PT, R5, R3, 0x8, 0x1f ;  /* 0x09001f0003057f89 */ /* 0x000ea400000e0000 */
[----:B--2---:R-:W-:-:S06]  /*1d40*/  DSETP.GEU.AND P0, PT, R2, R4, PT ;  /* 0x000000040200722a */ /* 0x004fcc0003f0e000 */
[----:B------:R-:W-:Y:S02]  /*1d50*/  @!P1 FSEL R2, R4, R2, !P0 ;  /* 0x0000000204029208 */ /* 0x000fe40004000000 */
[----:B------:R-:W-:Y:S02]  /*1d60*/  @!P1 FSEL R3, R5, R3, !P0 ;  /* 0x0000000305039208 */ /* 0x000fe40004000000 */
[----:B------:R-:W-:Y:S01]  /*1d70*/  ISETP.GT.AND P1, PT, R7, 0xf, PT ;  /* 0x0000000f0700780c */ /* 0x000fe20003f24270 */
[----:B------:R-:W-:Y:S04]  /*1d80*/  SHFL.DOWN PT, R4, R2, 0x10, 0x1f ;  /* 0x0a001f0002047f89 */ /* 0x000fe800000e0000 */
[----:B------:R-:W2:Y:S02]  /*1d90*/  SHFL.DOWN PT, R5, R3, 0x10, 0x1f ;  /* 0x0a001f0003057f89 */ /* 0x000ea400000e0000 */
[----:B--2---:R-:W-:-:S06]  /*1da0*/  DSETP.GEU.AND P0, PT, R2, R4, PT ;  /* 0x000000040200722a */ /* 0x004fcc0003f0e000 */
        /* <DEDUP_REMOVED lines=8> */
[----:B------:R-:W3:Y:S01]  /*1e30*/  S2UR UR5, SR_CgaCtaId ;  /* 0x00000000000579c3 */ /* 0x000ee20000008800 */
[----:B------:R-:W-:Y:S02]  /*1e40*/  UMOV UR4, 0x400 ;  /* 0x0000040000047882 */ /* 0x000fe40000000000 */
[----:B---3--:R-:W-:-:S09]  /*1e50*/  ULEA UR4, UR5, UR4, 0x18 ;  /* 0x0000000405047291 */ /* 0x008fd2000f8ec0ff */
[----:B------:R-:W3:Y:S04]  /*1e60*/  LDS.128 R12, [UR4+0x10] ;  /* 0x00001004ff0c7984 */ /* 0x000ee80008000c00 */
[----:B--2---:R-:W2:Y:S04]  /*1e70*/  LDS.128 R4, [UR4+0x20] ;  /* 0x00002004ff047984 */ /* 0x004ea80008000c00 */
[----:B------:R-:W4:Y:S01]  /*1e80*/  LDS.128 R8, [UR4+0x30] ;  /* 0x00003004ff087984 */ /* 0x000f220008000c00 */
[----:B---3--:R-:W-:-:S06]  /*1e90*/  DSETP.GEU.AND P1, PT, R2, R12, PT ;  /* 0x0000000c0200722a */ /* 0x008fcc0003f2e000 */
[----:B------:R-:W-:Y:S02]  /*1ea0*/  FSEL R2, R12, R2, !P1 ;  /* 0x000000020c027208 */ /* 0x000fe40004800000 */
[----:B------:R-:W-:-:S06]  /*1eb0*/  FSEL R3, R13, R3, !P1 ;  /* 0x000000030d037208 */ /* 0x000fcc0004800000 */
[----:B------:R-:W-:-:S06]  /*1ec0*/  DSETP.GEU.AND P1, PT, R2, R14, PT ;  /* 0x0000000e0200722a */ /* 0x000fcc0003f2e000 */
[----:B------:R-:W-:Y:S02]  /*1ed0*/  FSEL R2, R14, R2, !P1 ;  /* 0x000000020e027208 */ /* 0x000fe40004800000 */
[----:B------:R-:W-:-:S06]  /*1ee0*/  FSEL R3, R15, R3, !P1 ;  /* 0x000000030f037208 */ /* 0x000fcc0004800000 */
[----:B--2---:R-:W-:-:S06]  /*1ef0*/  DSETP.GEU.AND P1, PT, R2, R4, PT ;  /* 0x000000040200722a */ /* 0x004fcc0003f2e000 */
[----:B------:R-:W-:Y:S02]  /*1f00*/  FSEL R4, R4, R2, !P1 ;  /* 0x0000000204047208 */ /* 0x000fe40004800000 */
[----:B------:R-:W-:Y:S02]  /*1f10*/  FSEL R5, R5, R3, !P1 ;  /* 0x0000000305057208 */ /* 0x000fe40004800000 */
[----:B------:R-:W2:Y:S04]  /*1f20*/  LDS.64 R2, [UR4+0x40] ;  /* 0x00004004ff027984 */ /* 0x000ea80008000a00 */
        /* <DEDUP_REMOVED lines=9> */
[----:B--2---:R-:W-:-:S06]  /*1fc0*/  DSETP.GEU.AND P1, PT, R4, R2, PT ;  /* 0x000000020400722a */ /* 0x004fcc0003f2e000 */
[----:B------:R-:W-:Y:S02]  /*1fd0*/  FSEL R2, R2, R4, !P1 ;  /* 0x0000000402027208 */ /* 0x000fe40004800000 */
[----:B------:R-:W-:Y:S01]  /*1fe0*/  FSEL R3, R3, R5, !P1 ;  /* 0x0000000503037208 */ /* 0x000fe20004800000 */
[----:B------:R-:W-:Y:S06]  /*1ff0*/  BRA `(.L_x_69) ;  /* 0x0000001c00f47947 */ /* 0x000fec0003800000 */
.L_x_58:
        /* <DEDUP_REMOVED lines=16> */
.L_x_80:
[----:B------:R-:W-:Y:S05]  /*2100*/  BSYNC.RECONVERGENT B1 ;  /* 0x0000000000017941 */ /* 0x000fea0003800200 */
.L_x_79:
        /* <DEDUP_REMOVED lines=18> */
.L_x_85:
        /* <DEDUP_REMOVED lines=10> */
.L_x_84:
[----:B------:R-:W-:Y:S05]  /*22d0*/  BSYNC.RECONVERGENT B2 ;  /* 0x0000000000027941 */ /* 0x000fea0003800200 */
.L_x_83:
[----:B------:R-:W-:Y:S05]  /*22e0*/  @!P2 BRA `(.L_x_82) ;  /* 0x000000000080a947 */ /* 0x000fea0003800000 */
[----:B------:R-:W0:Y:S01]  /*22f0*/  LDC.64 R4, c[0x0][0x380] ;  /* 0x0000e000ff047b82 */ /* 0x000e220000000a00 */
[----:B------:R-:W-:Y:S02]  /*2300*/  IMAD.U32 R7, RZ, RZ, UR16 ;  /* 0x00000010ff077e24 */ /* 0x000fe4000f8e00ff */
[----:B------:R-:W-:Y:S02]  /*2310*/  VIADD R6, R8, 0x200 ;  /* 0x0000020008067836 */ /* 0x000fe40000000000 */
[----:B------:R-:W-:-:S07]  /*2320*/  IMAD R7, R7, 0x800, R8 ;  /* 0x0000080007077824 */ /* 0x000fce00078e0208 */
.L_x_86:
        /* <DEDUP_REMOVED lines=28> */
.L_x_82:
[----:B------:R-:W-:Y:S05]  /*24f0*/  BSYNC.RECONVERGENT B1 ;  /* 0x0000000000017941 */ /* 0x000fea0003800200 */
.L_x_81:
        /* <DEDUP_REMOVED lines=45> */
[----:B------:R-:W-:-:S03]  /*27d0*/  FSEL R5, R5, R3, P1 ;  /* 0x0000000305057208 */ /* 0x000fc60000800000 */
[----:B0-----:R-:W-:Y:S02]  /*27e0*/  IMAD.MOV.U32 R2, RZ, RZ, R4 ;  /* 0x000000ffff027224 */ /* 0x001fe400078e0004 */
[----:B------:R-:W-:Y:S01]  /*27f0*/  IMAD.MOV.U32 R3, RZ, RZ, R5 ;  /* 0x000000ffff037224 */ /* 0x000fe200078e0005 */
[----:B------:R-:W-:Y:S06]  /*2800*/  BAR.SYNC.DEFER_BLOCKING 0x0 ;  /* 0x0000000000007b1d */ /* 0x000fec0000010000 */
[----:B------:R-:W-:Y:S05]  /*2810*/  @P0 BRA `(.L_x_69) ;  /* 0x0000001400ec0947 */ /* 0x000fea0003800000 */
[----:B------:R-:W0:Y:S01]  /*2820*/  S2UR UR5, SR_CgaCtaId ;  /* 0x00000000000579c3 */ /* 0x000e220000008800 */
[----:B------:R-:W-:Y:S02]  /*2830*/  UMOV UR4, 0x400 ;  /* 0x0000040000047882 */ /* 0x000fe40000000000 */
[----:B0-----:R-:W-:-:S09]  /*2840*/  ULEA UR4, UR5, UR4, 0x18 ;  /* 0x0000000405047291 */ /* 0x001fd2000f8ec0ff */
[----:B------:R-:W0:Y:S04]  /*2850*/  LDS.128 R12, [UR4+0x10] ;  /* 0x00001004ff0c7984 */ /* 0x000e280008000c00 */
[----:B------:R-:W1:Y:S04]  /*2860*/  LDS.128 R4, [UR4+0x20] ;  /* 0x00002004ff047984 */ /* 0x000e680008000c00 */
        /* <DEDUP_REMOVED lines=24> */
.L_x_87:
        /* <DEDUP_REMOVED lines=36> */
[----:B------:R-:W-:Y:S01]  /*2c30*/  VIADD R10, R10, 0x10 ;  /* 0x000000100a0a7836 */ /* 0x000fe20000000000 */
[----:B------:R-:W0:Y:S11]  /*2c40*/  SHFL.DOWN PT, R3, R7, 0x8, R5 ;  /* 0x0900000007037989 */ /* 0x000e3600000e0005 */
[----:B------:R-:W1:Y:S01]  /*2c50*/  @!P0 S2R R9, SR_CgaCtaId ;  /* 0x0000000000098919 */ /* 0x000e620000008800 */
[----:B------:R-:W-:Y:S01]  /*2c60*/  @!P0 MOV R8, 0x400 ;  /* 0x0000040000088802 */ /* 0x000fe20000000f00 */
[----:B0-----:R-:W-:Y:S01]  /*2c70*/  DSETP.GEU.AND P1, PT, R6, R2, PT ;  /* 0x000000020600722a */ /* 0x001fe20003f2e000 */
[----:B------:R-:W-:-:S05]  /*2c80*/  @!P0 SHF.R.U32.HI R6, RZ, 0x2, R0 ;  /* 0x00000002ff068819 */ /* 0x000fca0000011600 */
[----:B------:R-:W-:Y:S02]  /*2c90*/  @!P2 FSEL R4, R2, R4, !P1 ;  /* 0x000000040204a208 */ /* 0x000fe40004800000 */
[----:B------:R-:W-:Y:S02]  /*2ca0*/  @!P2 FSEL R7, R3, R7, !P1 ;  /* 0x000000070307a208 */ /* 0x000fe40004800000 */
[----:B------:R-:W-:Y:S01]  /*2cb0*/  ISETP.GT.AND P2, PT, R10, R5, PT ;  /* 0x000000050a00720c */ /* 0x000fe20003f44270 */
[----:B------:R-:W-:Y:S01]  /*2cc0*/  SHFL.DOWN PT, R2, R4, 0x10, R5 ;  /* 0x0a00000004027989 */ /* 0x000fe200000e0005 */
[----:B------:R-:W-:-:S03]  /*2cd0*/  @!P0 LOP3.LUT R6, R6, 0xf8, RZ, 0xc0, !PT ;  /* 0x000000f806068812 */ /* 0x000fc600078ec0ff */
[----:B------:R0:W2:Y:S01]  /*2ce0*/  SHFL.DOWN PT, R3, R7, 0x10, R5 ;  /* 0x0a00000007037989 */ /* 0x0000a200000e0005 */
        /* <DEDUP_REMOVED lines=11> */
[----:B0-----:R-:W-:Y:S05]  /*2da0*/  @P0 BRA `(.L_x_69) ;  /* 0x0000001000880947 */ /* 0x001fea0003800000 */
        /* <DEDUP_REMOVED lines=59> */
.L_x_78:
[----:B------:R-:W0:Y:S01]  /*3160*/  S2R R0, SR_TID.X ;  /* 0x0000000000007919 */ /* 0x000e220000002100 */
[----:B------:R-:W1:Y:S01]  /*3170*/  LDCU.64 UR8, c[0x0][0x380] ;  /* 0x00007000ff0877ac */ /* 0x000e620008000a00 */
[----:B------:R-:W-:Y:S02]  /*3180*/  IMAD.U32 R19, RZ, RZ, UR16 ;  /* 0x00000010ff137e24 */ /* 0x000fe4000f8e00ff */
[----:B-1----:R-:W-:Y:S02]  /*3190*/  IMAD.U32 R2, RZ, RZ, UR8 ;  /* 0x00000008ff027e24 */ /* 0x002fe4000f8e00ff */
[----:B------:R-:W-:Y:S02]  /*31a0*/  IMAD.U32 R3, RZ, RZ, UR9 ;  /* 0x00000009ff037e24 */ /* 0x000fe4000f8e00ff */
[----:B0-----:R-:W-:-:S04]  /*31b0*/  IMAD R19, R19, 0x800, R0 ;  /* 0x0000080013137824 */ /* 0x001fc800078e0200 */
[----:B------:R-:W-:-:S05]  /*31c0*/  IMAD.WIDE.U32 R18, R19, 0x8, R2 ;  /* 0x0000000813127825 */ /* 0x000fca00078e0002 */
        /* <DEDUP_REMOVED lines=8> */
[----:B------:R-:W-:Y:S01]  /*3250*/  UISETP.GE.U32.AND UP0, UPT, UR13, UR5, UPT ;  /* 0x000000050d00728c */ /* 0x000fe2000bf06070 */
        /* <DEDUP_REMOVED lines=21> */
[----:B------:R-:W-:Y:S06]  /*33b0*/  BRA.U !UP0, `(.L_x_88) ;  /* 0x0000000508dc7547 */ /* 0x000fec000b800000 */
[----:B------:R-:W-:Y:S02]  /*33c0*/  ULEA UR8, UR16, UR5, 0xb ;  /* 0x0000000510087291 */ /* 0x000fe4000f8e58ff */
[----:B------:R-:W-:Y:S02]  /*33d0*/  UIADD3 UR14, UPT, UPT, UR7, -0x800, URZ ;  /* 0xfffff800070e7890 */ /* 0x000fe4000fffe0ff */
[----:B------:R-:W-:Y:S02]  /*33e0*/  UIADD3 UR9, UPT, UPT, UR8, 0x100, URZ ;  /* 0x0000010008097890 */ /* 0x000fe4000fffe0ff */
[----:B------:R-:W-:Y:S02]  /*33f0*/  UISETP.GT.U32.AND UP0, UPT, UR8, UR14, UPT ;  /* 0x0000000e0800728c */ /* 0x000fe4000bf04070 */
[----:B------:R-:W-:Y:S01]  /*3400*/  VIADD R7, R0, UR8 ;  /* 0x0000000800077c36 */ /* 0x000fe20008000000 */
[----:B------:R-:W-:Y:S01]  /*3410*/  UMOV UR4, URZ ;  /* 0x000000ff00047c82 */ /* 0x000fe20008000000 */
[----:B------:R-:W-:-:S05]  /*3420*/  UMOV UR6, UR8 ;  /* 0x0000000800067c82 */ /* 0x000fca0008000000 */
[----:B------:R-:W-:Y:S05]  /*3430*/  BRA.U UP0, `(.L_x_89) ;  /* 0x0000000100b87547 */ /* 0x000fea000b800000 */
[----:B------:R-:W0:Y:S01]  /*3440*/  LDC.64 R2, c[0x0][0x380] ;  /* 0x0000e000ff027b82 */ /* 0x000e220000000a00 */
[----:B------:R-:W1:Y:S01]  /*3450*/  LDCU UR7, c[0x0][0x3a8] ;  /* 0x00007500ff0777ac */ /* 0x000e620008000800 */
[----:B------:R-:W-:Y:S01]  /*3460*/  NOP ;  /* 0x0000000000007918 */ /* 0x000fe20000000000 */
.L_x_90:
[----:B------:R-:W-:-:S04]  /*3470*/  VIADD R23, R0, UR6 ;  /* 0x0000000600177c36 */ /* 0x000fc80008000000 */
[----:B0-----:R-:W-:-:S05]  /*3480*/  IMAD.WIDE.U32 R22, R23, 0x8, R2 ;  /* 0x0000000817167825 */ /* 0x001fca00078e0002 */
[----:B------:R-:W2:Y:S04]  /*3490*/  LDG.E.64.CONSTANT R24, desc[UR10][R22.64] ;  /* 0x0000000a16187981 */ /* 0x000ea8000c1e9b00 */
[----:B------:R-:W3:Y:S04]  /*34a0*/  LDG.E.64.CONSTANT R18, desc[UR10][R22.64+0x800] ;  /* 0x0008000a16127981 */ /* 0x000ee8000c1e9b00 */
[----:B------:R-:W4:Y:S04]  /*34b0*/  LDG.E.64.CONSTANT R16, desc[UR10][R22.64+0x1000] ;  /* 0x0010000a16107981 */ /* 0x000f28000c1e9b00 */
[----:B------:R-:W5:Y:S04]  /*34c0*/  LDG.E.64.CONSTANT R14, desc[UR10][R22.64+0x1800] ;  /* 0x0018000a160e7981 */ /* 0x000f68000c1e9b00 */
[----:B------:R-:W5:Y:S04]  /*34d0*/  LDG.E.64.CONSTANT R12, desc[UR10][R22.64+0x2000] ;  /* 0x0020000a160c7981 */ /* 0x000f68000c1e9b00 */
[----:B------:R-:W5:Y:S04]  /*34e0*/  LDG.E.64.CONSTANT R10, desc[UR10][R22.64+0x2800] ;  /* 0x0028000a160a7981 */ /* 0x000f68000c1e9b00 */
[----:B------:R-:W5:Y:S04]  /*34f0*/  LDG.E.64.CONSTANT R8, desc[UR10][R22.64+0x3000] ;  /* 0x0030000a16087981 */ /* 0x000f68000c1e9b00 */
[----:B------:R-:W5:Y:S01]  /*3500*/  LDG.E.64.CONSTANT R20, desc[UR10][R22.64+0x3800] ;  /* 0x0038000a16147981 */ /* 0x000f62000c1e9b00 */
[----:B-1----:R-:W-:-:S04]  /*3510*/  UIADD3 UR12, UPT, UPT, -UR6, UR7, URZ ;  /* 0x00000007060c7290 */ /* 0x002fc8000fffe1ff */
        /* <DEDUP_REMOVED lines=32> */
.L_x_89:
[----:B------:R-:W-:-:S09]  /*3720*/  UISETP.GE.U32.AND UP0, UPT, UR6, UR7, UPT ;  /* 0x000000070600728c */ /* 0x000fd2000bf06070 */
[----:B------:R-:W-:Y:S05]  /*3730*/  BRA.U UP0, `(.L_x_88) ;  /* 0x0000000100fc7547 */ /* 0x000fea000b800000 */
[----:B------:R-:W-:Y:S01]  /*3740*/  UIADD3 UR5, UPT, UPT, -UR6, UR7, URZ ;  /* 0x0000000706057290 */ /* 0x000fe2000fffe1ff */
[----:B------:R-:W-:Y:S05]  /*3750*/  BSSY.RECONVERGENT B1, `(.L_x_88) ;  /* 0x000003d000017945 */ /* 0x000fea0003800200 */
[----:B------:R-:W-:-:S13]  /*3760*/  ISETP.GE.AND P0, PT, R0, UR5, PT ;  /* 0x0000000500007c0c */ /* 0x000fda000bf06270 */
[----:B------:R-:W-:Y:S05]  /*3770*/  @P0 BRA `(.L_x_91) ;  /* 0x0000000000e80947 */ /* 0x000fea0003800000 */
[----:B------:R-:W0:Y:S01]  /*3780*/  LDC R10, c[0x0][0x3ac] ;  /* 0x0000eb00ff0a7b82 */ /* 0x000e220000000800 */
[----:B------:R-:W-:Y:S01]  /*3790*/  LOP3.LUT R6, RZ, R0, RZ, 0x33, !PT ;  /* 0x00000000ff067212 */ /* 0x000fe200078e33ff */
[----:B------:R-:W-:Y:S04]  /*37a0*/  BSSY.RECONVERGENT B2, `(.L_x_92) ;  /* 0x0000018000027945 */ /* 0x000fe80003800200 */
[----:B------:R-:W-:-:S04]  /*37b0*/  VIADD R8, R6, UR7 ;  /* 0x0000000706087c36 */ /* 0x000fc80008000000 */
[----:B------:R-:W-:Y:S02]  /*37c0*/  VIADD R9, R8, -UR8 ;  /* 0x8000000808097c36 */ /* 0x000fe40008000000 */
[----:B0-----:R-:W-:Y:S01]  /*37d0*/  IMAD R6, R10, UR4, RZ ;  /* 0x000000040a067c24 */ /* 0x001fe2000f8e02ff */
[C---:B------:R-:W-:Y:S02]  /*37e0*/  LOP3.LUT R10, R8.reuse, 0x300, RZ, 0xc0, !PT ;  /* 0x00000300080a7812 */ /* 0x040fe400078ec0ff */
[----:B------:R-:W-:Y:S01]  /*37f0*/  LEA.HI R8, R8, 0x1, RZ, 0x18 ;  /* 0x0000000108087811 */ /* 0x000fe200078fc0ff */
[----:B------:R-:W-:Y:S01]  /*3800*/  IMAD R6, R6, -0x800, R9 ;  /* 0xfffff80006067824 */ /* 0x000fe200078e0209 */
[----:B------:R-:W-:Y:S01]  /*3810*/  ISETP.NE.AND P0, PT, R10, 0x300, PT ;  /* 0x000003000a00780c */ /* 0x000fe20003f05270 */
[----:B------:R-:W-:-:S03]  /*3820*/  IMAD.MOV.U32 R10, RZ, RZ, R0 ;  /* 0x000000ffff0a7224 */ /* 0x000fc600078e0000 */
[----:B------:R-:W-:-:S09]  /*3830*/  ISETP.GE.U32.AND P2, PT, R6, 0x300, PT ;  /* 0x000003000600780c */ /* 0x000fd20003f46070 */
[----:B------:R-:W-:Y:S05]  /*3840*/  @!P0 BRA `(.L_x_93) ;  /* 0x0000000000348947 */ /* 0x000fea0003800000 */
[----:B------:R-:W-:Y:S01]  /*3850*/  LOP3.LUT R8, R8, 0x3, RZ, 0xc0, !PT ;  /* 0x0000000308087812 */ /* 0x000fe200078ec0ff */
[----:B------:R-:W-:-:S04]  /*3860*/  IMAD.MOV.U32 R10, RZ, RZ, R0 ;  /* 0x000000ffff0a7224 */ /* 0x000fc800078e0000 */
[----:B------:R-:W-:-:S07]  /*3870*/  IMAD.MOV R6, RZ, RZ, -R8 ;  /* 0x000000ffff067224 */ /* 0x000fce00078e0a08 */
.L_x_94:
        /* <DEDUP_REMOVED lines=10> */
.L_x_93:
[----:B------:R-:W-:Y:S05]  /*3920*/  BSYNC.RECONVERGENT B2 ;  /* 0x0000000000027941 */ /* 0x000fea0003800200 */
.L_x_92:
[----:B------:R-:W-:Y:S05]  /*3930*/  @!P2 BRA `(.L_x_91) ;  /* 0x000000000078a947 */ /* 0x000fea0003800000 */
[C---:B------:R-:W-:Y:S02]  /*3940*/  VIADD R6, R10.reuse, 0x200 ;  /* 0x000002000a067836 */ /* 0x040fe40000000000 */
[----:B------:R-:W-:-:S07]  /*3950*/  VIADD R7, R10, UR9 ;  /* 0x000000090a077c36 */ /* 0x000fce0008000000 */
.L_x_95:
[----:B------:R-:W-:-:S04]  /*3960*/  VIADD R9, R7, 0xffffff00 ;  /* 0xffffff0007097836 */ /* 0x000fc80000000000 */
[----:B------:R-:W-:-:S06]  /*3970*/  IMAD.WIDE.U32 R8, R9, 0x8, R2 ;  /* 0x0000000809087825 */ /* 0x000fcc00078e0002 */
        /* <DEDUP_REMOVED lines=11> */
[----:B------:R-:W-:Y:S01]  /*3a30*/  FSEL R4, R8, R4, !P0 ;  /* 0x0000000408047208 */ /* 0x000fe20004000000 */
[C---:B------:R-:W-:Y:S01]  /*3a40*/  VIADD R8, R6.reuse, 0x200 ;  /* 0x0000020006087836 */ /* 0x040fe20000000000 */
[----:B------:R-:W-:Y:S01]  /*3a50*/  FSEL R5, R9, R5, !P0 ;  /* 0x0000000509057208 */ /* 0x000fe20004000000 */
[----:B------:R-:W-:-:S05]  /*3a60*/  VIADD R6, R6, 0x400 ;  /* 0x0000040006067836 */ /* 0x000fca0000000000 */
        /* <DEDUP_REMOVED lines=11> */
.L_x_91:
[----:B------:R-:W-:Y:S05]  /*3b20*/  BSYNC.RECONVERGENT B1 ;  /* 0x0000000000017941 */ /* 0x000fea0003800200 */
.L_x_88:
        /* <DEDUP_REMOVED lines=49> */
[----:B------:R-:W1:Y:S04]  /*3e40*/  LDS.128 R12, [UR4+0x10] ;  /* 0x00001004ff0c7984 */ /* 0x000e680008000c00 */
[----:B0-----:R-:W0:Y:S04]  /*3e50*/  LDS.128 R4, [UR4+0x20] ;  /* 0x00002004ff047984 */ /* 0x001e280008000c00 */
[----:B------:R-:W2:Y:S01]  /*3e60*/  LDS.128 R8, [UR4+0x30] ;  /* 0x00003004ff087984 */ /* 0x000ea20008000c00 */
[----:B-1----:R-:W-:-:S06]  /*3e70*/  DSETP.GEU.AND P1, PT, R2, R12, PT ;  /* 0x0000000c0200722a */ /* 0x002fcc0003f2e000 */
[----:B------:R-:W-:Y:S02]  /*3e80*/  FSEL R2, R12, R2, !P1 ;  /* 0x000000020c027208 */ /* 0x000fe40004800000 */
[----:B------:R-:W-:-:S06]  /*3e90*/  FSEL R3, R13, R3, !P1 ;  /* 0x000000030d037208 */ /* 0x000fcc0004800000 */
[----:B------:R-:W-:-:S06]  /*3ea0*/  DSETP.GEU.AND P1, PT, R2, R14, PT ;  /* 0x0000000e0200722a */ /* 0x000fcc0003f2e000 */
[----:B------:R-:W-:Y:S02]  /*3eb0*/  FSEL R2, R14, R2, !P1 ;  /* 0x000000020e027208 */ /* 0x000fe40004800000 */
[----:B------:R-:W-:-:S06]  /*3ec0*/  FSEL R3, R15, R3, !P1 ;  /* 0x000000030f037208 */ /* 0x000fcc0004800000 */
[----:B0-----:R-:W-:-:S06]  /*3ed0*/  DSETP.GEU.AND P1, PT, R2, R4, PT ;  /* 0x000000040200722a */ /* 0x001fcc0003f2e000 */
        /* <DEDUP_REMOVED lines=14> */
[----:B------:R-:W-:-:S07]  /*3fc0*/  FSEL R3, R3, R5, !P1 ;  /* 0x0000000503037208 */ /* 0x000fce0004800000 */
.L_x_69:
[----:B01----:R-:W-:Y:S05]  /*3fd0*/  BSYNC.RECONVERGENT B0 ;  /* 0x0000000000007941 */ /* 0x003fea0003800200 */
.L_x_57:
[----:B------:R-:W-:Y:S05]  /*3fe0*/  @P0 EXIT ;  /* 0x000000000000094d */ /* 0x000fea0003800000 */
[----:B------:R-:W0:Y:S02]  /*3ff0*/  LDCU.64 UR4, c[0x0][0x388] ;  /* 0x00007100ff0477ac */ /* 0x000e240008000a00 */
[----:B0-----:R-:W-:-:S06]  /*4000*/  UIMAD.WIDE.U32 UR4, UR16, 0x8, UR4 ;  /* 0x00000008100478a5 */ /* 0x001fcc000f8e0004 */
[----:B--2---:R-:W-:Y:S02]  /*4010*/  IMAD.U32 R4, RZ, RZ, UR4 ;  /* 0x00000004ff047e24 */ /* 0x004fe4000f8e00ff */
[----:B------:R-:W-:-:S05]  /*4020*/  IMAD.U32 R5, RZ, RZ, UR5 ;  /* 0x00000005ff057e24 */ /* 0x000fca000f8e00ff */
[----:B------:R-:W-:Y:S01]  /*4030*/  STG.E.64 desc[UR10][R4.64], R2 ;  /* 0x0000000204007986 */ /* 0x000fe2000c101b0a */
[----:B------:R-:W-:Y:S05]  /*4040*/  EXIT ;  /* 0x000000000000794d */ /* 0x000fea0003800000 */
.L_x_96:
        /* <DEDUP_REMOVED lines=11> */
.L_x_204:


//--------------------- .text._ZN3cub18CUB_300001_SM_10006detail6reduce28DeviceReduceSingleTileKernelINS2_10policy_hubIdjN4cuda3__47maximumIvEEE10Policy1000EPdSB_jS8_ddNS5_3std3__410__identityEEEvT0_T1_T2_T3_T4_T6_ --------------------------
	.section	.text._ZN3cub18CUB_300001_SM_10006detail6reduce28DeviceReduceSingleTileKernelINS2_10policy_hubIdjN4cuda3__47maximumIvEEE10Policy1000EPdSB_jS8_ddNS5_3std3__410__identityEEEvT0_T1_T2_T3_T4_T6_,"ax",@progbits
	.align	128
        .global         _ZN3cub18CUB_300001_SM_10006detail6reduce28DeviceReduceSingleTileKernelINS2_10policy_hubIdjN4cuda3__47maximumIvEEE10Policy1000EPdSB_jS8_ddNS5_3std3__410__identityEEEvT0_T1_T2_T3_T4_T6_
        .type           _ZN3cub18CUB_300001_SM_10006detail6reduce28DeviceReduceSingleTileKernelINS2_10policy_hubIdjN4cuda3__47maximumIvEEE10Policy1000EPdSB_jS8_ddNS5_3std3__410__identityEEEvT0_T1_T2_T3_T4_T6_,@function
        .size           _ZN3cub18CUB_300001_SM_10006detail6reduce28DeviceReduceSingleTileKernelINS2_10policy_hubIdjN4cuda3__47maximumIvEEE10Policy1000EPdSB_jS8_ddNS5_3std3__410__identityEEEvT0_T1_T2_T3_T4_T6_,(.L_x_205 - _ZN3cub18CUB_300001_SM_10006detail6reduce28DeviceReduceSingleTileKernelINS2_10policy_hubIdjN4cuda3__47maximumIvEEE10Policy1000EPdSB_jS8_ddNS5_3std3__410__identityEEEvT0_T1_T2_T3_T4_T6_)
        .other          _ZN3cub18CUB_300001_SM_10006detail6reduce28DeviceReduceSingleTileKernelINS2_10policy_hubIdjN4cuda3__47maximumIvEEE10Policy1000EPdSB_jS8_ddNS5_3std3__410__identityEEEvT0_T1_T2_T3_T4_T6_,@"STO_CUDA_ENTRY STV_DEFAULT"
_ZN3cub18CUB_300001_SM_10006detail6reduce28DeviceReduceSingleTileKernelINS2_10policy_hubIdjN4cuda3__47maximumIvEEE10Policy1000EPdSB_jS8_ddNS5_3std3__410__identityEEEvT0_T1_T2_T3_T4_T6_:
.text._ZN3cub18CUB_300001_SM_10006detail6reduce28DeviceReduceSingleTileKernelINS2_10policy_hubIdjN4cuda3__47maximumIvEEE10Policy1000EPdSB_jS8_ddNS5_3std3__410__identityEEEvT0_T1_T2_T3_T4_T6_:
        /* <DEDUP_REMOVED lines=13> */
.L_x_97:
[----:B------:R-:W0:Y:S01]  /*00d0*/  LDCU UR4, c[0x0][0x380] ;  /* 0x00007000ff0477ac */ /* 0x000e220008000800 */
[----:B------:R-:W-:Y:S01]  /*00e0*/  BSSY.RECONVERGENT B0, `(.L_x_98) ;  /* 0x00004ae000007945 */ /* 0x000fe20003800200 */
[----:B0-----:R-:W-:-:S09]  /*00f0*/  ULOP3.LUT UP0, URZ, UR4, 0x1f, URZ, 0xc0, !UPT ;  /* 0x0000001f04ff7892 */ /* 0x001fd2000f80c0ff */
[----:B------:R-:W-:Y:S05]  /*0100*/  BRA.U UP0, `(.L_x_99) ;  /* 0x0000002500447547 */ /* 0x000fea000b800000 */
[----:B------:R-:W-:-:S13]  /*0110*/  ISETP.GT.U32.AND P0, PT, R0, 0x7ff, PT ;  /* 0x000007ff0000780c */ /* 0x000fda0003f04070 */
[----:B------:R-:W-:Y:S05]  /*0120*/  @P0 BRA `(.L_x_100) ;  /* 0x0000001400f80947 */ /* 0x000fea0003800000 */
[----:B------:R-:W0:Y:S01]  /*0130*/  S2R R3, SR_TID.X ;  /* 0x0000000000037919 */ /* 0x000e220000002100 */
[----:B------:R-:W-:Y:S01]  /*0140*/  BSSY.RECONVERGENT B1, `(.L_x_101) ;  /* 0x0000009000017945 */ /* 0x000fe20003800200 */
[----:B------:R-:W-:Y:S02]  /*0150*/  CS2R R4, SRZ ;  /* 0x0000000000047805 */ /* 0x000fe4000001ff00 */
[----:B0-----:R-:W-:Y:S01]  /*0160*/  ISETP.GE.U32.AND P0, PT, R3, R0, PT ;  /* 0x000000000300720c */ /* 0x001fe20003f06070 */
[----:B------:R-:W-:-:S12]  /*0170*/  IMAD.MOV.U32 R9, RZ, RZ, R3 ;  /* 0x000000ffff097224 */ /* 0x000fd800078e0003 */
[----:B------:R-:W-:Y:S05]  /*0180*/  @P0 BRA `(.L_x_102) ;  /* 0x0000000000100947 */ /* 0x000fea0003800000 */
[----:B------:R-:W0:Y:S02]  /*0190*/  LDC.64 R4, c[0x0][0x380] ;  /* 0x0000e000ff047b82 */ /* 0x000e240000000a00 */
[----:B0-----:R-:W-:-:S06]  /*01a0*/  IMAD.WIDE.U32 R4, R3, 0x8, R4 ;  /* 0x0000000803047825 */ /* 0x001fcc00078e0004 */
[----:B------:R-:W5:Y:S01]  /*01b0*/  LDG.E.64.CONSTANT R4, desc[UR6][R4.64] ;  /* 0x0000000604047981 */ /* 0x000f62000c1e9b00 */
[----:B------:R-:W-:-:S07]  /*01c0*/  VIADD R9, R3, 0x100 ;  /* 0x0000010003097836 */ /* 0x000fce0000000000 */
.L_x_102:
[----:B------:R-:W-:Y:S05]  /*01d0*/  BSYNC.RECONVERGENT B1 ;  /* 0x0000000000017941 */ /* 0x000fea0003800200 */
.L_x_101:
[----:B------:R-:W-:Y:S01]  /*01e0*/  ISETP.GE.U32.AND P0, PT, R9, R0, PT ;  /* 0x000000000900720c */ /* 0x000fe20003f06070 */
        /* <DEDUP_REMOVED lines=16> */
.L_x_107:
        /* <DEDUP_REMOVED lines=12> */
.L_x_106:
[----:B------:R-:W-:Y:S05]  /*03b0*/  BSYNC.RECONVERGENT B2 ;  /* 0x0000000000027941 */ /* 0x000fea0003800200 */
.L_x_105:
[----:B------:R-:W-:Y:S05]  /*03c0*/  @!P0 BRA `(.L_x_104) ;  /* 0x0000000800288947 */ /* 0x000fea0003800000 */
[----:B------:R-:W0:Y:S01]  /*03d0*/  LDC.64 R6, c[0x0][0x380] ;  /* 0x0000e000ff067b82 */ /* 0x000e220000000a00 */
[----:B------:R-:W-:Y:S01]  /*03e0*/  IMAD.IADD R2, R0, 0x1, -R9 ;  /* 0x0000000100027824 */ /* 0x000fe200078e0a09 */
[----:B------:R-:W-:Y:S01]  /*03f0*/  BSSY.RECONVERGENT B2, `(.L_x_108) ;  /* 0x000004c000027945 */ /* 0x000fe20003800200 */
[----:B------:R-:W-:-:S03]  /*0400*/  PLOP3.LUT P0, PT, PT, PT, PT, 0x80, 0x8 ;  /* 0x000000000008781c */ /* 0x000fc60003f0f070 */
[----:B------:R-:W-:Y:S01]  /*0410*/  ISETP.GT.AND P1, PT, R2, 0xc00, PT ;  /* 0x00000c000200780c */ /* 0x000fe20003f24270 */
[----:B0-----:R-:W-:-:S12]  /*0420*/  IMAD.WIDE.U32 R6, R9, 0x8, R6 ;  /* 0x0000000809067825 */ /* 0x001fd800078e0006 */
[----:B------:R-:W-:Y:S05]  /*0430*/  @!P1 BRA `(.L_x_109) ;  /* 0x00000004001c9947 */ /* 0x000fea0003800000 */
[----:B------:R-:W-:Y:S01]  /*0440*/  PLOP3.LUT P0, PT, PT, PT, PT, 0x8, 0x80 ;  /* 0x000000000080781c */ /* 0x000fe20003f0e170 */
[----:B------:R-:W-:-:S12]  /*0450*/  VIADD R2, R0, 0xfffff400 ;  /* 0xfffff40000027836 */ /* 0x000fd80000000000 */
.L_x_110:
[----:B------:R-:W2:Y:S04]  /*0460*/  LDG.E.64.CONSTANT R40, desc[UR6][R6.64] ;  /* 0x0000000606287981 */ /* 0x000ea8000c1e9b00 */
[----:B------:R-:W3:Y:S04]  /*0470*/  LDG.E.64.CONSTANT R38, desc[UR6][R6.64+0x800] ;  /* 0x0008000606267981 */ /* 0x000ee8000c1e9b00 */
[----:B------:R-:W4:Y:S04]  /*0480*/  LDG.E.64.CONSTANT R36, desc[UR6][R6.64+0x1000] ;  /* 0x0010000606247981 */ /* 0x000f28000c1e9b00 */
        /* <DEDUP_REMOVED lines=12> */
[----:B------:R0:W4:Y:S01]  /*0550*/  LDG.E.64.CONSTANT R10, desc[UR6][R6.64+0x7800] ;  /* 0x00780006060a7981 */ /* 0x000122000c1e9b00 */
[----:B------:R-:W-:-:S05]  /*0560*/  VIADD R9, R9, 0x1000 ;  /* 0x0000100009097836 */ /* 0x000fca0000000000 */
[----:B------:R-:W-:Y:S02]  /*0570*/  ISETP.GE.AND P2, PT, R9, R2, PT ;  /* 0x000000020900720c */ /* 0x000fe40003f46270 */
[----:B0-----:R-:W-:-:S05]  /*0580*/  IADD3 R6, P3, PT, R6, 0x8000, RZ ;  /* 0x0000800006067810 */ /* 0x001fca0007f7e0ff */
[----:B------:R-:W-:Y:S01]  /*0590*/  IMAD.X R7, RZ, RZ, R7, P3 ;  /* 0x000000ffff077224 */ /* 0x000fe200018e0607 */
        /* <DEDUP_REMOVED lines=49> */
.L_x_109:
[----:B------:R-:W-:Y:S05]  /*08b0*/  BSYNC.RECONVERGENT B2 ;  /* 0x0000000000027941 */ /* 0x000fea0003800200 */
.L_x_108:
[----:B------:R-:W-:Y:S01]  /*08c0*/  IMAD.IADD R2, R0, 0x1, -R9 ;  /* 0x0000000100027824 */ /* 0x000fe200078e0a09 */
[----:B------:R-:W-:Y:S04]  /*08d0*/  BSSY.RECONVERGENT B2, `(.L_x_111) ;  /* 0x0000027000027945 */ /* 0x000fe80003800200 */
[----:B------:R-:W-:-:S13]  /*08e0*/  ISETP.GT.AND P1, PT, R2, 0x400, PT ;  /* 0x000004000200780c */ /* 0x000fda0003f24270 */
[----:B------:R-:W-:Y:S05]  /*08f0*/  @!P1 BRA `(.L_x_112) ;  /* 0x0000000000909947 */ /* 0x000fea0003800000 */
[----:B------:R-:W2:Y:S04]  /*0900*/  LDG.E.64.CONSTANT R12, desc[UR6][R6.64] ;  /* 0x00000006060c7981 */ /* 0x000ea8000c1e9b00 */
[----:B------:R-:W3:Y:S04]  /*0910*/  LDG.E.64.CONSTANT R14, desc[UR6][R6.64+0x800] ;  /* 0x00080006060e7981 */ /* 0x000ee8000c1e9b00 */
[----:B------:R-:W4:Y:S04]  /*0920*/  LDG.E.64.CONSTANT R16, desc[UR6][R6.64+0x1000] ;  /* 0x0010000606107981 */ /* 0x000f28000c1e9b00 */
[----:B------:R-:W4:Y:S04]  /*0930*/  LDG.E.64.CONSTANT R18, desc[UR6][R6.64+0x1800] ;  /* 0x0018000606127981 */ /* 0x000f28000c1e9b00 */
[----:B------:R-:W4:Y:S04]  /*0940*/  LDG.E.64.CONSTANT R20, desc[UR6][R6.64+0x2000] ;  /* 0x0020000606147981 */ /* 0x000f28000c1e9b00 */
[----:B------:R-:W4:Y:S04]  /*0950*/  LDG.E.64.CONSTANT R22, desc[UR6][R6.64+0x2800] ;  /* 0x0028000606167981 */ /* 0x000f28000c1e9b00 */
[----:B------:R-:W4:Y:S04]  /*0960*/  LDG.E.64.CONSTANT R24, desc[UR6][R6.64+0x3000] ;  /* 0x0030000606187981 */ /* 0x000f28000c1e9b00 */
[----:B------:R0:W4:Y:S01]  /*0970*/  LDG.E.64.CONSTANT R10, desc[UR6][R6.64+0x3800] ;  /* 0x00380006060a7981 */ /* 0x000122000c1e9b00 */
[----:B------:R-:W-:Y:S01]  /*0980*/  VIADD R9, R9, 0x800 ;  /* 0x0000080009097836 */ /* 0x000fe20000000000 */
        /* <DEDUP_REMOVED lines=27> */
.L_x_112:
[----:B------:R-:W-:Y:S05]  /*0b40*/  BSYNC.RECONVERGENT B2 ;  /* 0x0000000000027941 */ /* 0x000fea0003800200 */
.L_x_111:
[----:B------:R-:W-:-:S13]  /*0b50*/  ISETP.LT.OR P0, PT, R9, R0, P0 ;  /* 0x000000000900720c */ /* 0x000fda0000701670 */
[----:B------:R-:W-:Y:S05]  /*0b60*/  @!P0 BRA `(.L_x_104) ;  /* 0x0000000000408947 */ /* 0x000fea0003800000 */
        /* <DEDUP_REMOVED lines=16> */
.L_x_104:
[----:B------:R-:W-:Y:S05]  /*0c70*/  BSYNC.RECONVERGENT B1 ;  /* 0x0000000000017941 */ /* 0x000fea0003800200 */
.L_x_103:
[----:B------:R-:W-:-:S13]  /*0c80*/  ISETP.GE.U32.AND P0, PT, R0, 0x100, PT ;  /* 0x000001000000780c */ /* 0x000fda0003f06070 */
        /* <DEDUP_REMOVED lines=58> */
[----:B-1----:R-:W0:Y:S04]  /*1030*/  LDS.128 R8, [UR4+0x10] ;  /* 0x00001004ff087984 */ /* 0x002e280008000c00 */
        /* <DEDUP_REMOVED lines=25> */
.L_x_113:
[----:B------:R-:W-:Y:S01]  /*11d0*/  LOP3.LUT R2, R3, 0x3e0, RZ, 0xc0, !PT ;  /* 0x000003e003027812 */ /* 0x000fe200078ec0ff */
[----:B------:R-:W0:Y:S03]  /*11e0*/  S2R R10, SR_LANEID ;  /* 0x00000000000a7919 */ /* 0x000e260000000000 */
[----:B------:R-:W-:Y:S01]  /*11f0*/  LOP3.LUT R9, RZ, R2, RZ, 0x33, !PT ;  /* 0x00000002ff097212 */ /* 0x000fe200078e33ff */
[----:B------:R-:W-:-:S04]  /*1200*/  VIADD R7, R2, 0x20 ;  /* 0x0000002002077836 */ /* 0x000fc80000000000 */
[----:B------:R-:W-:Y:S01]  /*1210*/  IMAD.IADD R9, R9, 0x1, R0 ;  /* 0x0000000109097824 */ /* 0x000fe200078e0200 */
[----:B------:R-:W-:-:S04]  /*1220*/  ISETP.GT.U32.AND P0, PT, R7, R0, PT ;  /* 0x000000000700720c */ /* 0x000fc80003f04070 */
        /* <DEDUP_REMOVED lines=60> */
[----:B------:R-:W-:Y:S01]  /*15f0*/  ISETP.GT.U32.AND P2, PT, R0, 0x20, PT ;  /* 0x000000200000780c */ /* 0x000fe20003f44070 */
        /* <DEDUP_REMOVED lines=8> */
[C---:B------:R-:W-:Y:S01]  /*1680*/  ISETP.GT.U32.AND P1, PT, R0.reuse, 0x40, PT ;  /* 0x000000400000780c */ /* 0x040fe20003f24070 */
[----:B------:R-:W-:Y:S01]  /*1690*/  IMAD.MOV.U32 R2, RZ, RZ, R13 ;  /* 0x000000ffff027224 */ /* 0x000fe200078e000d */
[----:B------:R-:W-:Y:S01]  /*16a0*/  ISETP.GT.U32.AND P2, PT, R0, 0x60, PT ;  /* 0x000000600000780c */ /* 0x000fe20003f44070 */
[----:B------:R-:W-:Y:S01]  /*16b0*/  IMAD.MOV.U32 R3, RZ, RZ, R12 ;  /* 0x000000ffff037224 */ /* 0x000fe200078e000c */
[----:B------:R-:W0:Y:S05]  /*16c0*/  LDS.128 R4, [UR4+0x30] ;  /* 0x00003004ff047984 */ /* 0x000e2a0008000c00 */
[----:B------:R-:W-:-:S06]  /*16d0*/  DSETP.GEU.AND P3, PT, R2, R14, PT ;  /* 0x0000000e0200722a */ /* 0x000fcc0003f6e000 */
[----:B------:R-:W-:Y:S02]  /*16e0*/  @P1 FSEL R13, R14, R13, !P3 ;  /* 0x0000000d0e0d1208 */ /* 0x000fe40005800000 */
[----:B------:R-:W-:Y:S02]  /*16f0*/  @P1 FSEL R12, R15, R12, !P3 ;  /* 0x0000000c0f0c1208 */ /* 0x000fe40005800000 */
[----:B------:R-:W-:Y:S01]  /*1700*/  ISETP.GT.U32.AND P1, PT, R0, 0x80, PT ;  /* 0x000000800000780c */ /* 0x000fe20003f24070 */
[----:B------:R-:W-:Y:S02]  /*1710*/  IMAD.MOV.U32 R2, RZ, RZ, R13 ;  /* 0x000000ffff027224 */ /* 0x000fe400078e000d */
[----:B------:R-:W-:-:S06]  /*1720*/  IMAD.MOV.U32 R3, RZ, RZ, R12 ;  /* 0x000000ffff037224 */ /* 0x000fcc00078e000c */
[----:B-1----:R-:W-:Y:S01]  /*1730*/  DSETP.GEU.AND P3, PT, R2, R8, PT ;  /* 0x000000080200722a */ /* 0x002fe20003f6e000 */
[----:B------:R-:W1:Y:S05]  /*1740*/  LDS.64 R2, [UR4+0x40] ;  /* 0x00004004ff027984 */ /* 0x000e6a0008000a00 */
[----:B------:R-:W-:Y:S02]  /*1750*/  @P2 FSEL R13, R8, R13, !P3 ;  /* 0x0000000d080d2208 */ /* 0x000fe40005800000 */
[----:B------:R-:W-:Y:S02]  /*1760*/  @P2 FSEL R12, R9, R12, !P3 ;  /* 0x0000000c090c2208 */ /* 0x000fe40005800000 */
[----:B------:R-:W-:Y:S01]  /*1770*/  ISETP.GT.U32.AND P2, PT, R0, 0xa0, PT ;  /* 0x000000a00000780c */ /* 0x000fe20003f44070 */
[----:B------:R-:W-:-:S02]  /*1780*/  IMAD.MOV.U32 R8, RZ, RZ, R13 ;  /* 0x000000ffff087224 */ /* 0x000fc400078e000d */
[----:B------:R-:W-:-:S06]  /*1790*/  IMAD.MOV.U32 R9, RZ, RZ, R12 ;  /* 0x000000ffff097224 */ /* 0x000fcc00078e000c */
[----:B------:R-:W-:-:S06]  /*17a0*/  DSETP.GEU.AND P3, PT, R8, R10, PT ;  /* 0x0000000a0800722a */ /* 0x000fcc0003f6e000 */
[----:B------:R-:W-:Y:S02]  /*17b0*/  @P1 FSEL R13, R10, R13, !P3 ;  /* 0x0000000d0a0d1208 */ /* 0x000fe40005800000 */
[----:B------:R-:W-:Y:S02]  /*17c0*/  @P1 FSEL R12, R11, R12, !P3 ;  /* 0x0000000c0b0c1208 */ /* 0x000fe40005800000 */
[----:B------:R-:W-:Y:S01]  /*17d0*/  ISETP.GT.U32.AND P1, PT, R0, 0xc0, PT ;  /* 0x000000c00000780c */ /* 0x000fe20003f24070 */
[----:B------:R-:W-:Y:S02]  /*17e0*/  IMAD.MOV.U32 R8, RZ, RZ, R13 ;  /* 0x000000ffff087224 */ /* 0x000fe400078e000d */
[----:B------:R-:W-:-:S06]  /*17f0*/  IMAD.MOV.U32 R9, RZ, RZ, R12 ;  /* 0x000000ffff097224 */ /* 0x000fcc00078e000c */
[----:B0-----:R-:W-:-:S06]  /*1800*/  DSETP.GEU.AND P3, PT, R8, R4, PT ;  /* 0x000000040800722a */ /* 0x001fcc0003f6e000 */
[----:B------:R-:W-:Y:S02]  /*1810*/  @P2 FSEL R13, R4, R13, !P3 ;  /* 0x0000000d040d2208 */ /* 0x000fe40005800000 */
[----:B------:R-:W-:Y:S02]  /*1820*/  @P2 FSEL R12, R5, R12, !P3 ;  /* 0x0000000c050c2208 */ /* 0x000fe40005800000 */
[----:B------:R-:W-:Y:S01]  /*1830*/  ISETP.GT.U32.AND P2, PT, R0, 0xe0, PT ;  /* 0x000000e00000780c */ /* 0x000fe20003f44070 */
        /* <DEDUP_REMOVED lines=13> */
.L_x_100:
[----:B------:R-:W0:Y:S01]  /*1910*/  S2R R4, SR_TID.X ;  /* 0x0000000000047919 */ /* 0x000e220000002100 */
[----:B------:R-:W1:Y:S01]  /*1920*/  LDC.64 R2, c[0x0][0x380] ;  /* 0x0000e000ff027b82 */ /* 0x000e620000000a00 */
[----:B0-----:R-:W-:-:S04]  /*1930*/  IMAD.SHL.U32 R5, R4, 0x4, RZ ;  /* 0x0000000404057824 */ /* 0x001fc800078e00ff */
[----:B-1----:R-:W-:-:S05]  /*1940*/  IMAD.WIDE.U32 R2, R5, 0x8, R2 ;  /* 0x0000000805027825 */ /* 0x002fca00078e0002 */
[----:B------:R-:W2:Y:S04]  /*1950*/  LDG.E.128.CONSTANT R16, desc[UR6][R2.64] ;  /* 0x0000000602107981 */ /* 0x000ea8000c1e9d00 */
[----:B------:R-:W3:Y:S04]  /*1960*/  LDG.E.128.CONSTANT R20, desc[UR6][R2.64+0x10] ;  /* 0x0000100602147981 */ /* 0x000ee8000c1e9d00 */
[----:B------:R-:W4:Y:S04]  /*1970*/  LDG.E.128.CONSTANT R12, desc[UR6][R2.64+0x2000] ;  /* 0x00200006020c7981 */ /* 0x000f28000c1e9d00 */
[----:B------:R-:W5:Y:S01]  /*1980*/  LDG.E.128.CONSTANT R8, desc[UR6][R2.64+0x2010] ;  /* 0x0020100602087981 */ /* 0x000f62000c1e9d00 */
[----:B------:R-:W-:-:S02]  /*1990*/  VIADD R24, R0, 0xfffff800 ;  /* 0xfffff80000187836 */ /* 0x000fc40000000000 */
[----:B------:R-:W-:-:S03]  /*19a0*/  IMAD.MOV.U32 R5, RZ, RZ, 0x800 ;  /* 0x00000800ff057424 */ /* 0x000fc600078e00ff */
[----:B------:R-:W-:Y:S01]  /*19b0*/  ISETP.GE.U32.AND P1, PT, R24, 0x800, PT ;  /* 0x000008001800780c */ /* 0x000fe20003f26070 */
        /* <DEDUP_REMOVED lines=23> */
[----:B------:R-:W-:-:S07]  /*1b30*/  IMAD.MOV.U32 R5, RZ, RZ, 0x800 ;  /* 0x00000800ff057424 */ /* 0x000fce00078e00ff */
.L_x_117:
[----:B------:R-:W-:-:S05]  /*1b40*/  IMAD.WIDE.U32 R26, R5, 0x8, R2 ;  /* 0x00000008051a7825 */ /* 0x000fca00078e0002 */
[----:B------:R-:W2:Y:S04]  /*1b50*/  LDG.E.128.CONSTANT R20, desc[UR6][R26.64] ;  /* 0x000000061a147981 */ /* 0x000ea8000c1e9d00 */
[----:B------:R-:W3:Y:S04]  /*1b60*/  LDG.E.128.CONSTANT R16, desc[UR6][R26.64+0x10] ;  /* 0x000010061a107981 */ /* 0x000ee8000c1e9d00 */
[----:B------:R-:W4:Y:S04]  /*1b70*/  LDG.E.128.CONSTANT R12, desc[UR6][R26.64+0x2000] ;  /* 0x002000061a0c7981 */ /* 0x000f28000c1e9d00 */
[----:B------:R-:W5:Y:S01]  /*1b80*/  LDG.E.128.CONSTANT R8, desc[UR6][R26.64+0x2010] ;  /* 0x002010061a087981 */ /* 0x000f62000c1e9d00 */
        /* <DEDUP_REMOVED lines=20> */
[----:B0-----:R-:W-:Y:S01]  /*1cd0*/  IMAD.IADD R8, R0, 0x1, -R5 ;  /* 0x0000000100087824 */ /* 0x001fe200078e0a05 */
[----:B------:R-:W-:-:S04]  /*1ce0*/  FSEL R7, R9, R7, !P0 ;  /* 0x0000000709077208 */ /* 0x000fc80004000000 */
[----:B------:R-:W-:Y:S02]  /*1cf0*/  ISETP.GE.U32.AND P1, PT, R8, 0x800, PT ;  /* 0x000008000800780c */ /* 0x000fe40003f26070 */
[----:B------:R-:W-:-:S06]  /*1d00*/  DSETP.GEU.AND P0, PT, R6, R10, PT ;  /* 0x0000000a0600722a */ /* 0x000fcc0003f0e000 */
[----:B------:R-:W-:Y:S02]  /*1d10*/  FSEL R6, R10, R6, !P0 ;  /* 0x000000060a067208 */ /* 0x000fe40004000000 */
[----:B------:R-:W-:-:S03]  /*1d20*/  FSEL R7, R11, R7, !P0 ;  /* 0x000000070b077208 */ /* 0x000fc60004000000 */
[----:B------:R-:W-:Y:S05]  /*1d30*/  @!P1 BRA `(.L_x_116) ;  /* 0x00000004000c9947 */ /* 0x000fea0003800000 */
[----:B------:R-:W-:-:S05]  /*1d40*/  VIADD R5, R5, 0x800 ;  /* 0x0000080005057836 */ /* 0x000fca0000000000 */
[----:B------:R-:W-:-:S13]  /*1d50*/  ISETP.GT.U32.AND P0, PT, R5, R24, PT ;  /* 0x000000180500720c */ /* 0x000fda0003f04070 */
[----:B------:R-:W-:Y:S05]  /*1d60*/  @!P0 BRA `(.L_x_117) ;  /* 0xfffffffc00748947 */ /* 0x000fea000383ffff */
.L_x_115:
[----:B------:R-:W-:-:S13]  /*1d70*/  ISETP.GE.U32.AND P0, PT, R5, R0, PT ;  /* 0x000000000500720c */ /* 0x000fda0003f06070 */
[----:B------:R-:W-:Y:S05]  /*1d80*/  @P0 BRA `(.L_x_116) ;  /* 0x0000000000f80947 */ /* 0x000fea0003800000 */
[----:B------:R-:W-:Y:S01]  /*1d90*/  IMAD.IADD R3, R0, 0x1, -R5 ;  /* 0x0000000100037824 */ /* 0x000fe200078e0a05 */
[----:B------:R-:W-:Y:S04]  /*1da0*/  BSSY.RECONVERGENT B1, `(.L_x_116) ;  /* 0x000003c000017945 */ /* 0x000fe80003800200 */
[----:B------:R-:W-:-:S13]  /*1db0*/  ISETP.GE.AND P0, PT, R4, R3, PT ;  /* 0x000000030400720c */ /* 0x000fda0003f06270 */
[----:B------:R-:W-:Y:S05]  /*1dc0*/  @P0 BRA `(.L_x_118) ;  /* 0x0000000000e40947 */ /* 0x000fea0003800000 */
[----:B------:R-:W-:Y:S01]  /*1dd0*/  LOP3.LUT R2, RZ, R4, RZ, 0x33, !PT ;  /* 0x00000004ff027212 */ /* 0x000fe200078e33ff */
[----:B------:R-:W-:Y:S03]  /*1de0*/  BSSY.RECONVERGENT B2, `(.L_x_119) ;  /* 0x0000017000027945 */ /* 0x000fe60003800200 */
[----:B------:R-:W-:-:S04]  /*1df0*/  IADD3 R2, PT, PT, -R5, R0, R2 ;  /* 0x0000000005027210 */ /* 0x000fc80007ffe102 */
[C---:B------:R-:W-:Y:S02]  /*1e00*/  LOP3.LUT R0, R2.reuse, 0x300, RZ, 0xc0, !PT ;  /* 0x0000030002007812 */ /* 0x040fe400078ec0ff */
[----:B------:R-:W-:Y:S02]  /*1e10*/  ISETP.GE.U32.AND P2, PT, R2, 0x300, PT ;  /* 0x000003000200780c */ /* 0x000fe40003f46070 */
[----:B------:R-:W-:Y:S01]  /*1e20*/  ISETP.NE.AND P0, PT, R0, 0x300, PT ;  /* 0x000003000000780c */ /* 0x000fe20003f05270 */
[----:B------:R-:W-:-:S12]  /*1e30*/  IMAD.MOV.U32 R0, RZ, RZ, R4 ;  /* 0x000000ffff007224 */ /* 0x000fd800078e0004 */
[----:B------:R-:W-:Y:S05]  /*1e40*/  @!P0 BRA `(.L_x_120) ;  /* 0x0000000000408947 */ /* 0x000fea0003800000 */
[----:B------:R-:W0:Y:S01]  /*1e50*/  LDC.64 R10, c[0x0][0x380] ;  /* 0x0000e000ff0a7b82 */ /* 0x000e220000000a00 */
[----:B------:R-:W-:Y:S01]  /*1e60*/  LEA.HI R0, R2, 0x1, RZ, 0x18 ;  /* 0x0000000102007811 */ /* 0x000fe200078fc0ff */
[----:B------:R-:W-:-:S03]  /*1e70*/  IMAD.IADD R13, R4, 0x1, R5 ;  /* 0x00000001040d7824 */ /* 0x000fc600078e0205 */
[----:B------:R-:W-:Y:S01]  /*1e80*/  LOP3.LUT R2, R0, 0x3, RZ, 0xc0, !PT ;  /* 0x0000000300027812 */ /* 0x000fe200078ec0ff */
[----:B------:R-:W-:-:S04]  /*1e90*/  IMAD.MOV.U32 R0, RZ, RZ, R4 ;  /* 0x000000ffff007224 */ /* 0x000fc800078e0004 */
[----:B------:R-:W-:-:S07]  /*1ea0*/  IMAD.MOV R2, RZ, RZ, -R2 ;  /* 0x000000ffff027224 */ /* 0x000fce00078e0a02 */
.L_x_121:
        /* <DEDUP_REMOVED lines=10> */
.L_x_120:
[----:B------:R-:W-:Y:S05]  /*1f50*/  BSYNC.RECONVERGENT B2 ;  /* 0x0000000000027941 */ /* 0x000fea0003800200 */
.L_x_119:
[----:B------:R-:W-:Y:S05]  /*1f60*/  @!P2 BRA `(.L_x_118) ;  /* 0x00000000007ca947 */ /* 0x000fea0003800000 */
[----:B------:R-:W0:Y:S01]  /*1f70*/  LDC.64 R8, c[0x0][0x380] ;  /* 0x0000e000ff087b82 */ /* 0x000e220000000a00 */
[C---:B------:R-:W-:Y:S02]  /*1f80*/  IMAD.IADD R5, R0.reuse, 0x1, R5 ;  /* 0x0000000100057824 */ /* 0x040fe400078e0205 */
[----:B------:R-:W-:-:S07]  /*1f90*/  VIADD R0, R0, 0x200 ;  /* 0x0000020000007836 */ /* 0x000fce0000000000 */
.L_x_122:
        /* <DEDUP_REMOVED lines=11> */
[C---:B------:R-:W-:Y:S02]  /*2050*/  VIADD R2, R0.reuse, 0x200 ;  /* 0x0000020000027836 */ /* 0x040fe40000000000 */
[----:B------:R-:W-:Y:S02]  /*2060*/  VIADD R0, R0, 0x400 ;  /* 0x0000040000007836 */ /* 0x000fe40000000000 */
[----:B------:R-:W-:Y:S01]  /*2070*/  VIADD R5, R5, 0x400 ;  /* 0x0000040005057836 */ /* 0x000fe20000000000 */
[----:B------:R-:W-:Y:S01]  /*2080*/  ISETP.GE.AND P1, PT, R2, R3, PT ;  /* 0x000000030200720c */ /* 0x000fe20003f26270 */
        /* <DEDUP_REMOVED lines=11> */
[----:B------:R-:W-:Y:S01]  /*2140*/  FSEL R7, R17, R7, !P0 ;  /* 0x0000000711077208 */ /* 0x000fe20004000000 */
[----:B------:R-:W-:Y:S06]  /*2150*/  @!P1 BRA `(.L_x_122) ;  /* 0xfffffffc00909947 */ /* 0x000fec000383ffff */
.L_x_118:
[----:B------:R-:W-:Y:S05]  /*2160*/  BSYNC.RECONVERGENT B1 ;  /* 0x0000000000017941 */ /* 0x000fea0003800200 */
.L_x_116:
        /* <DEDUP_REMOVED lines=50> */
[----:B------:R-:W2:Y:S01]  /*2490*/  LDS.128 R12, [UR4+0x20] ;  /* 0x00002004ff0c7984 */ /* 0x000ea20008000c00 */
[----:B-1----:R-:W-:-:S06]  /*24a0*/  DSETP.GEU.AND P1, PT, R6, R8, PT ;  /* 0x000000080600722a */ /* 0x002fcc0003f2e000 */
[----:B0-----:R-:W-:Y:S02]  /*24b0*/  FSEL R2, R8, R6, !P1 ;  /* 0x0000000608027208 */ /* 0x001fe40004800000 */
[----:B------:R-:W-:Y:S02]  /*24c0*/  FSEL R3, R9, R7, !P1 ;  /* 0x0000000709037208 */ /* 0x000fe40004800000 */
[----:B------:R-:W0:Y:S04]  /*24d0*/  LDS.128 R4, [UR4+0x30] ;  /* 0x00003004ff047984 */ /* 0x000e280008000c00 */
[----:B------:R-:W-:-:S06]  /*24e0*/  DSETP.GEU.AND P1, PT, R2, R10, PT ;  /* 0x0000000a0200722a */ /* 0x000fcc0003f2e000 */
[----:B------:R-:W-:Y:S02]  /*24f0*/  FSEL R2, R10, R2, !P1 ;  /* 0x000000020a027208 */ /* 0x000fe40004800000 */
[----:B------:R-:W-:-:S06]  /*2500*/  FSEL R3, R11, R3, !P1 ;  /* 0x000000030b037208 */ /* 0x000fcc0004800000 */
[----:B--2---:R-:W-:-:S06]  /*2510*/  DSETP.GEU.AND P1, PT, R2, R12, PT ;  /* 0x0000000c0200722a */ /* 0x004fcc0003f2e000 */
        /* <DEDUP_REMOVED lines=16> */
.L_x_99:
        /* <DEDUP_REMOVED lines=12> */
.L_x_125:
[----:B------:R-:W-:Y:S05]  /*26e0*/  BSYNC.RECONVERGENT B1 ;  /* 0x0000000000017941 */ /* 0x000fea0003800200 */
.L_x_124:
        /* <DEDUP_REMOVED lines=17> */
.L_x_130:
        /* <DEDUP_REMOVED lines=12> */
.L_x_129:
[----:B------:R-:W-:Y:S05]  /*28c0*/  BSYNC.RECONVERGENT B2 ;  /* 0x0000000000027941 */ /* 0x000fea0003800200 */
.L_x_128:
        /* <DEDUP_REMOVED lines=10> */
.L_x_133:
        /* <DEDUP_REMOVED lines=69> */
.L_x_132:
[----:B------:R-:W-:Y:S05]  /*2dc0*/  BSYNC.RECONVERGENT B2 ;  /* 0x0000000000027941 */ /* 0x000fea0003800200 */
.L_x_131:
        /* <DEDUP_REMOVED lines=40> */
.L_x_135:
[----:B------:R-:W-:Y:S05]  /*3050*/  BSYNC.RECONVERGENT B2 ;  /* 0x0000000000027941 */ /* 0x000fea0003800200 */
.L_x_134:
        /* <DEDUP_REMOVED lines=18> */
.L_x_127:
[----:B------:R-:W-:Y:S05]  /*3180*/  BSYNC.RECONVERGENT B1 ;  /* 0x0000000000017941 */ /* 0x000fea0003800200 */
.L_x_126:
        /* <DEDUP_REMOVED lines=60> */
[----:B---3--:R-:W1:Y:S01]  /*3550*/  LDS.128 R12, [UR4+0x20] ;  /* 0x00002004ff0c7984 */ /* 0x008e620008000c00 */
        /* <DEDUP_REMOVED lines=24> */
.L_x_136:
        /* <DEDUP_REMOVED lines=63> */
[----:B----4-:R-:W-:Y:S05]  /*3ad0*/  @P0 BRA `(.L_x_114) ;  /* 0x0000001000380947 */ /* 0x010fea0003800000 */
[----:B------:R-:W0:Y:S01]  /*3ae0*/  S2UR UR5, SR_CgaCtaId ;  /* 0x00000000000579c3 */ /* 0x000e220000008800 */
[----:B------:R-:W-:Y:S01]  /*3af0*/  UMOV UR4, 0x400 ;  /* 0x0000040000047882 */ /* 0x000fe20000000000 */
[C---:B------:R-:W-:Y:S02]  /*3b00*/  ISETP.GT.U32.AND P3, PT, R0.reuse, 0x20, PT ;  /* 0x000000200000780c */ /* 0x040fe40003f64070 */
        /* <DEDUP_REMOVED lines=9> */
[----:B------:R-:W-:Y:S01]  /*3ba0*/  ISETP.GT.U32.AND P1, PT, R0, 0x60, PT ;  /* 0x000000600000780c */ /* 0x000fe20003f24070 */
[----:B------:R-:W-:Y:S01]  /*3bb0*/  IMAD.MOV.U32 R2, RZ, RZ, R13 ;  /* 0x000000ffff027224 */ /* 0x000fe200078e000d */
[----:B------:R-:W0:Y:S01]  /*3bc0*/  LDS.128 R4, [UR4+0x30] ;  /* 0x00003004ff047984 */ /* 0x000e220008000c00 */
[----:B------:R-:W-:-:S06]  /*3bd0*/  IMAD.MOV.U32 R3, RZ, RZ, R12 ;  /* 0x000000ffff037224 */ /* 0x000fcc00078e000c */
        /* <DEDUP_REMOVED lines=36> */
.L_x_123:
[----:B------:R-:W0:Y:S01]  /*3e20*/  S2R R7, SR_TID.X ;  /* 0x0000000000077919 */ /* 0x000e220000002100 */
[----:B------:R-:W1:Y:S02]  /*3e30*/  LDCU.64 UR4, c[0x0][0x380] ;  /* 0x00007000ff0477ac */ /* 0x000e640008000a00 */
[----:B-1----:R-:W-:Y:S02]  /*3e40*/  IMAD.U32 R2, RZ, RZ, UR4 ;  /* 0x00000004ff027e24 */ /* 0x002fe4000f8e00ff */
[----:B------:R-:W-:Y:S02]  /*3e50*/  IMAD.U32 R3, RZ, RZ, UR5 ;  /* 0x00000005ff037e24 */ /* 0x000fe4000f8e00ff */
        /* <DEDUP_REMOVED lines=9> */
[----:B------:R-:W-:-:S05]  /*3ef0*/  VIADD R6, R0, 0xfffff800 ;  /* 0xfffff80000067836 */ /* 0x000fca0000000000 */
[----:B------:R-:W-:Y:S01]  /*3f00*/  ISETP.GE.U32.AND P1, PT, R6, 0x800, PT ;  /* 0x000008000600780c */ /* 0x000fe20003f26070 */
[----:B--2---:R-:W-:-:S06]  /*3f10*/  DSETP.GEU.AND P0, PT, R22, R8, PT ;  /* 0x000000081600722a */ /* 0x004fcc0003f0e000 */
[----:B------:R-:W-:Y:S02]  /*3f20*/  FSEL R8, R8, R22, !P0 ;  /* 0x0000001608087208 */ /* 0x000fe40004000000 */
[----:B------:R-:W-:-:S06]  /*3f30*/  FSEL R9, R9, R23, !P0 ;  /* 0x0000001709097208 */ /* 0x000fcc0004000000 */
[----:B---3--:R-:W-:-:S06]  /*3f40*/  DSETP.GEU.AND P0, PT, R8, R10, PT ;  /* 0x0000000a0800722a */ /* 0x008fcc0003f0e000 */
[----:B------:R-:W-:Y:S02]  /*3f50*/  FSEL R8, R10, R8, !P0 ;  /* 0x000000080a087208 */ /* 0x000fe40004000000 */
[----:B------:R-:W-:Y:S01]  /*3f60*/  FSEL R9, R11, R9, !P0 ;  /* 0x000000090b097208 */ /* 0x000fe20004000000 */
[----:B------:R-:W-:-:S05]  /*3f70*/  IMAD.MOV.U32 R11, RZ, RZ, 0x800 ;  /* 0x00000800ff0b7424 */ /* 0x000fca00078e00ff */
        /* <DEDUP_REMOVED lines=18> */
[----:B------:R-:W1:Y:S02]  /*40a0*/  LDC.64 R2, c[0x0][0x380] ;  /* 0x0000e000ff027b82 */ /* 0x000e640000000a00 */
.L_x_139:
[----:B------:R-:W-:-:S04]  /*40b0*/  IMAD.IADD R17, R7, 0x1, R11 ;  /* 0x0000000107117824 */ /* 0x000fc800078e020b */
[----:B-1----:R-:W-:-:S06]  /*40c0*/  IMAD.WIDE.U32 R16, R17, 0x8, R2 ;  /* 0x0000000811107825 */ /* 0x002fcc00078e0002 */
[----:B------:R-:W2:Y:S01]  /*40d0*/  LDG.E.64.CONSTANT R16, desc[UR6][R16.64] ;  /* 0x0000000610107981 */ /* 0x000ea2000c1e9b00 */
[----:B------:R-:W-:-:S05]  /*40e0*/  IMAD.WIDE.U32 R18, R11, 0x8, R4 ;  /* 0x000000080b127825 */ /* 0x000fca00078e0004 */
[----:B------:R-:W3:Y:S04]  /*40f0*/  LDG.E.64.CONSTANT R20, desc[UR6][R18.64+0x800] ;  /* 0x0008000612147981 */ /* 0x000ee8000c1e9b00 */
[----:B------:R-:W4:Y:S04]  /*4100*/  LDG.E.64.CONSTANT R22, desc[UR6][R18.64+0x1000] ;  /* 0x0010000612167981 */ /* 0x000f28000c1e9b00 */
[----:B------:R-:W5:Y:S04]  /*4110*/  LDG.E.64.CONSTANT R24, desc[UR6][R18.64+0x1800] ;  /* 0x0018000612187981 */ /* 0x000f68000c1e9b00 */
[----:B------:R-:W5:Y:S04]  /*4120*/  LDG.E.64.CONSTANT R26, desc[UR6][R18.64+0x2000] ;  /* 0x00200006121a7981 */ /* 0x000f68000c1e9b00 */
[----:B------:R-:W5:Y:S04]  /*4130*/  LDG.E.64.CONSTANT R28, desc[UR6][R18.64+0x2800] ;  /* 0x00280006121c7981 */ /* 0x000f68000c1e9b00 */
[----:B------:R-:W5:Y:S04]  /*4140*/  LDG.E.64.CONSTANT R14, desc[UR6][R18.64+0x3000] ;  /* 0x00300006120e7981 */ /* 0x000f68000c1e9b00 */
[----:B------:R-:W5:Y:S01]  /*4150*/  LDG.E.64.CONSTANT R12, desc[UR6][R18.64+0x3800] ;  /* 0x00380006120c7981 */ /* 0x000f62000c1e9b00 */
[----:B0-----:R-:W-:-:S05]  /*4160*/  IMAD.IADD R10, R0, 0x1, -R11 ;  /* 0x00000001000a7824 */ /* 0x001fca00078e0a0b */
[----:B------:R-:W-:Y:S01]  /*4170*/  ISETP.GE.U32.AND P1, PT, R10, 0x800, PT ;  /* 0x000008000a00780c */ /* 0x000fe20003f26070 */
        /* <DEDUP_REMOVED lines=26> */
[----:B------:R-:W-:-:S13]  /*4320*/  ISETP.GT.U32.AND P0, PT, R11, R6, PT ;  /* 0x000000060b00720c */ /* 0x000fda0003f04070 */
[----:B------:R-:W-:Y:S05]  /*4330*/  @!P0 BRA `(.L_x_139) ;  /* 0xfffffffc005c8947 */ /* 0x000fea000383ffff */
.L_x_137:
        /* <DEDUP_REMOVED lines=14> */
[----:B------:R-:W-:Y:S01]  /*4420*/  LEA.HI R0, R5, 0x1, RZ, 0x18 ;  /* 0x0000000105007811 */ /* 0x000fe200078fc0ff */
[----:B------:R-:W-:-:S03]  /*4430*/  IMAD.IADD R15, R7, 0x1, R11 ;  /* 0x00000001070f7824 */ /* 0x000fc600078e020b */
[----:B------:R-:W-:Y:S01]  /*4440*/  LOP3.LUT R5, R0, 0x3, RZ, 0xc0, !PT ;  /* 0x0000000300057812 */ /* 0x000fe200078ec0ff */
[----:B------:R-:W-:-:S04]  /*4450*/  IMAD.MOV.U32 R0, RZ, RZ, R7 ;  /* 0x000000ffff007224 */ /* 0x000fc800078e0007 */
[----:B------:R-:W-:-:S07]  /*4460*/  IMAD.MOV R5, RZ, RZ, -R5 ;  /* 0x000000ffff057224 */ /* 0x000fce00078e0a05 */
.L_x_143:
        /* <DEDUP_REMOVED lines=10> */
.L_x_142:
[----:B------:R-:W-:Y:S05]  /*4510*/  BSYNC.RECONVERGENT B2 ;  /* 0x0000000000027941 */ /* 0x000fea0003800200 */
.L_x_141:
[----:B------:R-:W-:Y:S05]  /*4520*/  @!P2 BRA `(.L_x_140) ;  /* 0x000000000078a947 */ /* 0x000fea0003800000 */
[C---:B------:R-:W-:Y:S02]  /*4530*/  IMAD.IADD R5, R0.reuse, 0x1, R11 ;  /* 0x0000000100057824 */ /* 0x040fe400078e020b */
[----:B------:R-:W-:-:S07]  /*4540*/  VIADD R0, R0, 0x200 ;  /* 0x0000020000007836 */ /* 0x000fce0000000000 */
.L_x_144:
[----:B------:R-:W-:-:S04]  /*4550*/  IMAD.WIDE.U32 R10, R5, 0x8, R2 ;  /* 0x00000008050a7825 */ /* 0x000fc800078e0002 */
        /* <DEDUP_REMOVED lines=13> */
[----:B------:R-:W-:Y:S01]  /*4630*/  FSEL R9, R11, R9, !P0 ;  /* 0x000000090b097208 */ /* 0x000fe20004000000 */
[C---:B------:R-:W-:Y:S02]  /*4640*/  VIADD R11, R0.reuse, 0x200 ;  /* 0x00000200000b7836 */ /* 0x040fe40000000000 */
[----:B------:R-:W-:-:S03]  /*4650*/  VIADD R0, R0, 0x400 ;  /* 0x0000040000007836 */ /* 0x000fc60000000000 */
[----:B---3--:R-:W-:Y:S01]  /*4660*/  DSETP.GEU.AND P0, PT, R8, R12, PT ;  /* 0x0000000c0800722a */ /* 0x008fe20003f0e000 */
[----:B------:R-:W-:-:S05]  /*4670*/  ISETP.GE.AND P1, PT, R11, R4, PT ;  /* 0x000000040b00720c */ /* 0x000fca0003f26270 */
        /* <DEDUP_REMOVED lines=9> */
.L_x_140:
[----:B------:R-:W-:Y:S05]  /*4710*/  BSYNC.RECONVERGENT B1 ;  /* 0x0000000000017941 */ /* 0x000fea0003800200 */
.L_x_138:
        /* <DEDUP_REMOVED lines=74> */
.L_x_114:
[----:B------:R-:W-:Y:S05]  /*4bc0*/  BSYNC.RECONVERGENT B0 ;  /* 0x0000000000007941 */ /* 0x000fea0003800200 */
.L_x_98:
[----:B------:R-:W-:Y:S05]  /*4bd0*/  @P0 EXIT ;  /* 0x000000000000094d */ /* 0x000fea0003800000 */
[----:B------:R-:W4:Y:S01]  /*4be0*/  LDCU.64 UR8, c[0x0][0x398] ;  /* 0x00007300ff0877ac */ /* 0x000f220008000a00 */
[----:B01----:R-:W0:Y:S01]  /*4bf0*/  LDC.64 R4, c[0x0][0x388] ;  /* 0x0000e200ff047b82 */ /* 0x003e220000000a00 */
[----:B------:R-:W2:Y:S01]  /*4c00*/  LDCU.64 UR4, c[0x0][0x398] ;  /* 0x00007300ff0477ac */ /* 0x000ea20008000a00 */
[----:B----4-:R-:W-:-:S06]  /*4c10*/  DSETP.GT.AND P0, PT, R6, UR8, PT ;  /* 0x0000000806007e2a */ /* 0x010fcc000bf04000 */
[----:B--23--:R-:W-:Y:S02]  /*4c20*/  FSEL R2, R6, UR4, P0 ;  /* 0x0000000406027c08 */ /* 0x00cfe40008000000 */
[----:B------:R-:W-:-:S05]  /*4c30*/  FSEL R3, R7, UR5, P0 ;  /* 0x0000000507037c08 */ /* 0x000fca0008000000 */
[----:B0-----:R-:W-:Y:S01]  /*4c40*/  STG.E.64 desc[UR6][R4.64], R2 ;  /* 0x0000000204007986 */ /* 0x001fe2000c101b06 */
[----:B------:R-:W-:Y:S05]  /*4c50*/  EXIT ;  /* 0x000000000000794d */ /* 0x000fea0003800000 */
.L_x_145:
        /* <DEDUP_REMOVED lines=10> */
.L_x_205:


//--------------------- .text._ZN3cub18CUB_300001_SM_10006detail11EmptyKernelIvEEvv --------------------------
	.section	.text._ZN3cub18CUB_300001_SM_10006detail11EmptyKernelIvEEvv,"ax",@progbits
	.align	128
        .global         _ZN3cub18CUB_300001_SM_10006detail11EmptyKernelIvEEvv
        .type           _ZN3cub18CUB_300001_SM_10006detail11EmptyKernelIvEEvv,@function
        .size           _ZN3cub18CUB_300001_SM_10006detail11EmptyKernelIvEEvv,(.L_x_206 - _ZN3cub18CUB_300001_SM_10006detail11EmptyKernelIvEEvv)
        .other          _ZN3cub18CUB_300001_SM_10006detail11EmptyKernelIvEEvv,@"STO_CUDA_ENTRY STV_DEFAULT"
_ZN3cub18CUB_300001_SM_10006detail11EmptyKernelIvEEvv:
.text._ZN3cub18CUB_300001_SM_10006detail11EmptyKernelIvEEvv:
[----:B------:R-:W-:Y:S01]  /*0000*/  LDC R1, c[0x0][0x37c] ;  /* 0x0000df00ff017b82 */ /* 0x000fe20000000800 */
[----:B------:R-:W-:Y:S05]  /*0010*/  EXIT ;  /* 0x000000000000794d */ /* 0x000fea0003800000 */
.L_x_146:
        /* <DEDUP_REMOVED lines=14> */
.L_x_206:


//--------------------- .text._Z8printArrPdi      --------------------------
	.section	.text._Z8printArrPdi,"ax",@progbits
	.align	128
        .global         _Z8printArrPdi
        .type           _Z8printArrPdi,@function
        .size           _Z8printArrPdi,(.L_x_207 - _Z8printArrPdi)
        .other          _Z8printArrPdi,@"STO_CUDA_ENTRY STV_DEFAULT"
_Z8printArrPdi:
.text._Z8printArrPdi:
[----:B------:R-:W0:Y:S08]  /*0000*/  LDC R1, c[0x0][0x37c] ;  /* 0x0000df00ff017b82 */ /* 0x000e300000000800 */
[----:B------:R-:W1:Y:S01]  /*0010*/  LDC R25, c[0x0][0x388] ;  /* 0x0000e200ff197b82 */ /* 0x000e620000000800 */
[----:B------:R-:W2:Y:S01]  /*0020*/  LDCU UR4, c[0x0][0x2f8] ;  /* 0x00005f00ff0477ac */ /* 0x000ea20008000800 */
[----:B0-----:R-:W-:Y:S01]  /*0030*/  VIADD R1, R1, 0xfffffff8 ;  /* 0xfffffff801017836 */ /* 0x001fe20000000000 */
[----:B------:R-:W0:Y:S04]  /*0040*/  LDCU UR5, c[0x0][0x2fc] ;  /* 0x00005f80ff0577ac */ /* 0x000e280008000800 */
[----:B--2---:R-:W-:-:S02]  /*0050*/  IADD3 R18, P1, PT, R1, UR4, RZ ;  /* 0x0000000401127c10 */ /* 0x004fc4000ff3e0ff */
[----:B-1----:R-:W-:-:S13]  /*0060*/  ISETP.GE.AND P0, PT, R25, 0x1, PT ;  /* 0x000000011900780c */ /* 0x002fda0003f06270 */
[----:B0-----:R-:W-:Y:S05]  /*0070*/  @!P0 EXIT ;  /* 0x000000000000894d */ /* 0x001fea0003800000 */
[----:B------:R-:W-:Y:S01]  /*0080*/  IMAD.X R17, RZ, RZ, UR5, P1 ;  /* 0x00000005ff117e24 */ /* 0x000fe200088e06ff */
[----:B------:R-:W-:Y:S01]  /*0090*/  LOP3.LUT R25, R25, 0x3, RZ, 0xc0, !PT ;  /* 0x0000000319197812 */ /* 0x000fe200078ec0ff */
[----:B------:R-:W-:Y:S01]  /*00a0*/  IMAD.MOV.U32 R24, RZ, RZ, RZ ;  /* 0x000000ffff187224 */ /* 0x000fe200078e00ff */
[----:B------:R-:W0:Y:S01]  /*00b0*/  LDCU.64 UR36, c[0x0][0x358] ;  /* 0x00006b00ff2477ac */ /* 0x000e220008000a00 */
[----:B------:R-:W1:Y:S05]  /*00c0*/  LDCU UR38, c[0x0][0x388] ;  /* 0x00007100ff2677ac */ /* 0x000e6a0008000800 */
.L_x_183:
[----:B------:R-:W2:Y:S01]  /*00d0*/  LDCU UR4, c[0x0][0x388] ;  /* 0x00007100ff0477ac */ /* 0x000ea20008000800 */
[----:B------:R-:W-:Y:S01]  /*00e0*/  IMAD.MOV.U32 R16, RZ, RZ, RZ ;  /* 0x000000ffff107224 */ /* 0x000fe200078e00ff */
[----:B--2---:R-:W-:Y:S02]  /*00f0*/  UISETP.GE.U32.AND UP0, UPT, UR4, 0x10, UPT ;  /* 0x000000100400788c */ /* 0x004fe4000bf06070 */
[C---:B------:R-:W-:Y:S01]  /*0100*/  IMAD R23, R24.reuse, UR4, RZ ;  /* 0x0000000418177c24 */ /* 0x040fe2000f8e02ff */
[----:B------:R-:W-:-:S04]  /*0110*/  IADD3 R24, PT, PT, R24, 0x1, RZ ;  /* 0x0000000118187810 */ /* 0x000fc80007ffe0ff */
[----:B------:R-:W-:-:S04]  /*0120*/  ISETP.NE.AND P0, PT, R24, UR4, PT ;  /* 0x0000000418007c0c */ /* 0x000fc8000bf05270 */
[----:B------:R-:W-:Y:S01]  /*0130*/  P2R R26, PR, RZ, 0x1 ;  /* 0x00000001ff1a7803 */ /* 0x000fe20000000000 */
[----:B------:R-:W-:Y:S08]  /*0140*/  BRA.U !UP0, `(.L_x_147) ;  /* 0x0000000908d07547 */ /* 0x000ff0000b800000 */
[----:B------:R-:W2:Y:S01]  /*0150*/  LDC.64 R2, c[0x0][0x380] ;  /* 0x0000e000ff027b82 */ /* 0x000ea20000000a00 */
[----:B------:R-:W-:Y:S01]  /*0160*/  ULOP3.LUT UR4, UR4, 0x7ffffff0, URZ, 0xc0, !UPT ;  /* 0x7ffffff004047892 */ /* 0x000fe2000f8ec0ff */
[----:B------:R-:W-:Y:S03]  /*0170*/  BSSY.RECONVERGENT B6, `(.L_x_147) ;  /* 0x00000b1000067945 */ /* 0x000fe60003800200 */
[----:B------:R-:W-:Y:S01]  /*0180*/  UIADD3 UR4, UPT, UPT, -UR4, URZ, URZ ;  /* 0x000000ff04047290 */ /* 0x000fe2000fffe1ff */
[----:B--2---:R-:W-:-:S03]  /*0190*/  IMAD.WIDE.U32 R2, R23, 0x8, R2 ;  /* 0x0000000817027825 */ /* 0x004fc600078e0002 */
[----:B------:R-:W-:Y:S02]  /*01a0*/  IADD3 R28, P0, PT, R2, 0x40, RZ ;  /* 0x00000040021c7810 */ /* 0x000fe40007f1e0ff */
[----:B------:R-:W-:-:S03]  /*01b0*/  IMAD.U32 R2, RZ, RZ, UR4 ;  /* 0x00000004ff027e24 */ /* 0x000fc6000f8e00ff */
[----:B------:R-:W-:-:S08]  /*01c0*/  IMAD.X R29, RZ, RZ, R3, P0 ;  /* 0x000000ffff1d7224 */ /* 0x000fd000000e0603 */
.L_x_164:
[----:B0-----:R-:W2:Y:S01]  /*01d0*/  LDG.E.64 R10, desc[UR36][R28.64+-0x40] ;  /* 0xffffc0241c0a7981 */ /* 0x001ea2000c1e1b00 */
[----:B------:R-:W-:Y:S01]  /*01e0*/  MOV R8, 0x150 ;  /* 0x0000015000087802 */ /* 0x000fe20000000f00 */
[----:B------:R-:W0:Y:S01]  /*01f0*/  LDCU.64 UR4, c[0x4][0x140] ;  /* 0x01002800ff0477ac */ /* 0x000e220008000a00 */
[----:B------:R-:W-:Y:S01]  /*0200*/  IADD3 R2, PT, PT, R2, 0x10, RZ ;  /* 0x0000001002027810 */ /* 0x000fe20007ffe0ff */
[----:B------:R-:W-:Y:S01]  /*0210*/  IMAD.MOV.U32 R6, RZ, RZ, R18 ;  /* 0x000000ffff067224 */ /* 0x000fe200078e0012 */
[----:B------:R-:W-:Y:S01]  /*0220*/  MOV R7, R17 ;  /* 0x0000001100077202 */ /* 0x000fe20000000f00 */
[----:B-1----:R-:W-:Y:S01]  /*0230*/  ULOP3.LUT UR6, UR38, 0x7ffffff0, URZ, 0xc0, !UPT ;  /* 0x7ffffff026067892 */ /* 0x002fe2000f8ec0ff */
[----:B------:R-:W1:Y:S01]  /*0240*/  LDC.64 R8, c[0x4][R8] ;  /* 0x0100000008087b82 */ /* 0x000e620000000a00 */
[----:B------:R-:W-:-:S04]  /*0250*/  ISETP.NE.AND P0, PT, R2, RZ, PT ;  /* 0x000000ff0200720c */ /* 0x000fc80003f05270 */
[----:B------:R-:W-:Y:S01]  /*0260*/  P2R R22, PR, RZ, 0x1 ;  /* 0x00000001ff167803 */ /* 0x000fe20000000000 */
[----:B------:R-:W-:Y:S02]  /*0270*/  IMAD.U32 R16, RZ, RZ, UR6 ;  /* 0x00000006ff107e24 */ /* 0x000fe4000f8e00ff */
[----:B0-----:R-:W-:Y:S02]  /*0280*/  IMAD.U32 R4, RZ, RZ, UR4 ;  /* 0x00000004ff047e24 */ /* 0x001fe4000f8e00ff */
[----:B------:R-:W-:Y:S01]  /*0290*/  IMAD.U32 R5, RZ, RZ, UR5 ;  /* 0x00000005ff057e24 */ /* 0x000fe2000f8e00ff */
[----:B-12---:R0:W-:Y:S06]  /*02a0*/  STL.64 [R1], R10 ;  /* 0x0000000a01007387 */ /* 0x0061ec0000100a00 */
[----:B------:R-:W-:-:S07]  /*02b0*/  LEPC R20, `(.L_x_148) ;  /* 0x000000001014794e */ /* 0x000fce0000000000 */
[----:B0-----:R-:W-:Y:S05]  /*02c0*/  CALL.ABS.NOINC R8 ;  /* 0x0000000008007343 */ /* 0x001fea0003c00000 */
.L_x_148:
[----:B------:R-:W2:Y:S01]  /*02d0*/  LDG.E.64 R10, desc[UR36][R28.64+-0x38] ;  /* 0xffffc8241c0a7981 */ /* 0x000ea2000c1e1b00 */
[----:B------:R-:W-:Y:S01]  /*02e0*/  MOV R19, 0x150 ;  /* 0x0000015000137802 */ /* 0x000fe20000000f00 */
[----:B------:R-:W0:Y:S01]  /*02f0*/  LDCU.64 UR4, c[0x4][0x140] ;  /* 0x01002800ff0477ac */ /* 0x000e220008000a00 */
[----:B------:R-:W-:Y:S01]  /*0300*/  MOV R6, R18 ;  /* 0x0000001200067202 */ /* 0x000fe20000000f00 */
[----:B------:R-:W-:Y:S01]  /*0310*/  IMAD.MOV.U32 R7, RZ, RZ, R17 ;  /* 0x000000ffff077224 */ /* 0x000fe200078e0011 */
[----:B------:R1:W3:Y:S01]  /*0320*/  LDC.64 R8, c[0x4][R19] ;  /* 0x0100000013087b82 */ /* 0x0002e20000000a00 */
[----:B0-----:R-:W-:Y:S02]  /*0330*/  IMAD.U32 R4, RZ, RZ, UR4 ;  /* 0x00000004ff047e24 */ /* 0x001fe4000f8e00ff */
[----:B------:R-:W-:Y:S01]  /*0340*/  IMAD.U32 R5, RZ, RZ, UR5 ;  /* 0x00000005ff057e24 */ /* 0x000fe2000f8e00ff */
[----:B--23--:R1:W-:Y:S06]  /*0350*/  STL.64 [R1], R10 ;  /* 0x0000000a01007387 */ /* 0x00c3ec0000100a00 */
[----:B------:R-:W-:-:S07]  /*0360*/  LEPC R20, `(.L_x_149) ;  /* 0x000000001014794e */ /* 0x000fce0000000000 */
[----:B-1----:R-:W-:Y:S05]  /*0370*/  CALL.ABS.NOINC R8 ;  /* 0x0000000008007343 */ /* 0x002fea0003c00000 */
.L_x_149:
[----:B------:R-:W2:Y:S01]  /*0380*/  LDG.E.64 R10, desc[UR36][R28.64+-0x30] ;  /* 0xffffd0241c0a7981 */ /* 0x000ea2000c1e1b00 */
[----:B------:R0:W1:Y:S01]  /*0390*/  LDC.64 R8, c[0x4][R19] ;  /* 0x0100000013087b82 */ /* 0x0000620000000a00 */
[----:B------:R-:W3:Y:S01]  /*03a0*/  LDCU.64 UR4, c[0x4][0x140] ;  /* 0x01002800ff0477ac */ /* 0x000ee20008000a00 */
[----:B------:R-:W-:Y:S01]  /*03b0*/  MOV R6, R18 ;  /* 0x0000001200067202 */ /* 0x000fe20000000f00 */
[----:B------:R-:W-:Y:S02]  /*03c0*/  IMAD.MOV.U32 R7, RZ, RZ, R17 ;  /* 0x000000ffff077224 */ /* 0x000fe400078e0011 */
[----:B---3--:R-:W-:Y:S02]  /*03d0*/  IMAD.U32 R4, RZ, RZ, UR4 ;  /* 0x00000004ff047e24 */ /* 0x008fe4000f8e00ff */
[----:B------:R-:W-:Y:S01]  /*03e0*/  IMAD.U32 R5, RZ, RZ, UR5 ;  /* 0x00000005ff057e24 */ /* 0x000fe2000f8e00ff */
[----:B-12---:R0:W-:Y:S06]  /*03f0*/  STL.64 [R1], R10 ;  /* 0x0000000a01007387 */ /* 0x0061ec0000100a00 */
[----:B------:R-:W-:-:S07]  /*0400*/  LEPC R20, `(.L_x_150) ;  /* 0x000000001014794e */ /* 0x000fce0000000000 */
[----:B0-----:R-:W-:Y:S05]  /*0410*/  CALL.ABS.NOINC R8 ;  /* 0x0000000008007343 */ /* 0x001fea0003c00000 */
.L_x_150:
        /* <DEDUP_REMOVED lines=10> */
.L_x_151:
        /* <DEDUP_REMOVED lines=10> */
.L_x_152:
        /* <DEDUP_REMOVED lines=10> */
.L_x_153:
        /* <DEDUP_REMOVED lines=10> */
.L_x_154:
        /* <DEDUP_REMOVED lines=10> */
.L_x_155:
        /* <DEDUP_REMOVED lines=10> */
.L_x_156:
        /* <DEDUP_REMOVED lines=10> */
.L_x_157:
        /* <DEDUP_REMOVED lines=10> */
.L_x_158:
        /* <DEDUP_REMOVED lines=10> */
.L_x_159:
        /* <DEDUP_REMOVED lines=10> */
.L_x_160:
        /* <DEDUP_REMOVED lines=10> */
.L_x_161:
        /* <DEDUP_REMOVED lines=10> */
.L_x_162:
        /* <DEDUP_REMOVED lines=10> */
.L_x_163:
[----:B------:R-:W-:Y:S02]  /*0c40*/  ISETP.NE.AND P6, PT, R22, RZ, PT ;  /* 0x000000ff1600720c */ /* 0x000fe40003fc5270 */
[----:B------:R-:W-:-:S05]  /*0c50*/  IADD3 R28, P0, PT, R28, 0x80, RZ ;  /* 0x000000801c1c7810 */ /* 0x000fca0007f1e0ff */
[----:B------:R-:W-:-:S06]  /*0c60*/  IMAD.X R29, RZ, RZ, R29, P0 ;  /* 0x000000ffff1d7224 */ /* 0x000fcc00000e061d */
[----:B------:R-:W-:Y:S05]  /*0c70*/  @P6 BRA `(.L_x_164) ;  /* 0xfffffff400546947 */ /* 0x000fea000383ffff */
[----:B------:R-:W-:Y:S05]  /*0c80*/  BSYNC.RECONVERGENT B6 ;  /* 0x0000000000067941 */ /* 0x000fea0003800200 */
.L_x_147:
[----:B------:R-:W2:Y:S02]  /*0c90*/  LDC R22, c[0x0][0x388] ;  /* 0x0000e200ff167b82 */ /* 0x000ea40000000800 */
[----:B--2---:R-:W-:-:S04]  /*0ca0*/  LOP3.LUT R0, R22, 0xf, RZ, 0xc0, !PT ;  /* 0x0000000f16007812 */ /* 0x004fc800078ec0ff */
[----:B------:R-:W-:-:S13]  /*0cb0*/  ISETP.NE.AND P0, PT, R0, RZ, PT ;  /* 0x000000ff0000720c */ /* 0x000fda0003f05270 */
[----:B------:R-:W-:Y:S05]  /*0cc0*/  @!P0 BRA `(.L_x_165) ;  /* 0x0000000c002c8947 */ /* 0x000fea0003800000 */
[----:B------:R-:W2:Y:S01]  /*0cd0*/  LDCU UR4, c[0x0][0x2f8] ;  /* 0x00005f00ff0477ac */ /* 0x000ea20008000800 */
[----:B------:R-:W-:-:S05]  /*0ce0*/  VIADD R0, R0, 0xffffffff ;  /* 0xffffffff00007836 */ /* 0x000fca0000000000 */
[----:B------:R-:W-:Y:S02]  /*0cf0*/  ISETP.GE.U32.AND P0, PT, R0, 0x7, PT ;  /* 0x000000070000780c */ /* 0x000fe40003f06070 */
[----:B--2---:R-:W-:-:S11]  /*0d00*/  IADD3 R2, PT, PT, R18, -UR4, RZ ;  /* 0x8000000412027c10 */ /* 0x004fd6000fffe0ff */
[----:B------:R-:W-:Y:S05]  /*0d10*/  @!P0 BRA `(.L_x_166) ;  /* 0x00000004006c8947 */ /* 0x000fea0003800000 */
[----:B------:R-:W2:Y:S01]  /*0d20*/  LDC.64 R10, c[0x0][0x380] ;  /* 0x0000e000ff0a7b82 */ /* 0x000ea20000000a00 */
[----:B------:R-:W-:Y:S01]  /*0d30*/  IMAD.IADD R3, R23, 0x1, R16 ;  /* 0x0000000117037824 */ /* 0x000fe200078e0210 */
[----:B------:R-:W-:Y:S01]  /*0d40*/  MOV R8, 0x150 ;  /* 0x0000015000087802 */ /* 0x000fe20000000f00 */
[----:B------:R-:W3:Y:S02]  /*0d50*/  LDCU.64 UR4, c[0x4][0x140] ;  /* 0x01002800ff0477ac */ /* 0x000ee40008000a00 */
[----:B--2---:R-:W-:-:S06]  /*0d60*/  IMAD.WIDE.U32 R10, R3, 0x8, R10 ;  /* 0x00000008030a7825 */ /* 0x004fcc00078e000a */
[----:B0-----:R-:W2:Y:S01]  /*0d70*/  LDG.E.64 R10, desc[UR36][R10.64] ;  /* 0x000000240a0a7981 */ /* 0x001ea2000c1e1b00 */
[----:B------:R-:W0:Y:S01]  /*0d80*/  LDC.64 R8, c[0x4][R8] ;  /* 0x0100000008087b82 */ /* 0x000e220000000a00 */
[----:B---3--:R-:W-:Y:S01]  /*0d90*/  IMAD.U32 R4, RZ, RZ, UR4 ;  /* 0x00000004ff047e24 */ /* 0x008fe2000f8e00ff */
[----:B------:R-:W-:Y:S01]  /*0da0*/  MOV R6, R18 ;  /* 0x0000001200067202 */ /* 0x000fe20000000f00 */
[----:B------:R-:W-:Y:S02]  /*0db0*/  IMAD.U32 R5, RZ, RZ, UR5 ;  /* 0x00000005ff057e24 */ /* 0x000fe4000f8e00ff */
[----:B------:R-:W-:Y:S01]  /*0dc0*/  IMAD.MOV.U32 R7, RZ, RZ, R17 ;  /* 0x000000ffff077224 */ /* 0x000fe200078e0011 */
[----:B0-2---:R2:W-:Y:S06]  /*0dd0*/  STL.64 [R2], R10 ;  /* 0x0000000a02007387 */ /* 0x0055ec0000100a00 */
[----:B------:R-:W-:-:S07]  /*0de0*/  LEPC R20, `(.L_x_167) ;  /* 0x000000001014794e */ /* 0x000fce0000000000 */
[----:B-12---:R-:W-:Y:S05]  /*0df0*/  CALL.ABS.NOINC R8 ;  /* 0x0000000008007343 */ /* 0x006fea0003c00000 */
.L_x_167:
[----:B------:R-:W0:Y:S01]  /*0e00*/  LDCU.64 UR4, c[0x0][0x380] ;  /* 0x00007000ff0477ac */ /* 0x000e220008000a00 */
[----:B------:R-:W-:-:S05]  /*0e10*/  IADD3 R0, P0, PT, R23, R16, RZ ;  /* 0x0000001017007210 */ /* 0x000fca0007f1e0ff */
[----:B------:R-:W-:Y:S01]  /*0e20*/  IMAD.X R3, RZ, RZ, RZ, P0 ;  /* 0x000000ffff037224 */ /* 0x000fe200000e06ff */
[----:B0-----:R-:W-:-:S04]  /*0e30*/  LEA R28, P0, R0, UR4, 0x3 ;  /* 0x00000004001c7c11 */ /* 0x001fc8000f8018ff */
[----:B------:R-:W-:Y:S01]  /*0e40*/  LEA.HI.X R29, R0, UR5, R3, 0x3, P0 ;  /* 0x00000005001d7c11 */ /* 0x000fe200080f1c03 */
[----:B------:R-:W0:Y:S04]  /*0e50*/  LDCU.64 UR4, c[0x4][0x140] ;  /* 0x01002800ff0477ac */ /* 0x000e280008000a00 */
[----:B------:R-:W2:Y:S01]  /*0e60*/  LDG.E.64 R10, desc[UR36][R28.64+0x8] ;  /* 0x000008241c0a7981 */ /* 0x000ea2000c1e1b00 */
[----:B------:R-:W-:Y:S01]  /*0e70*/  MOV R19, 0x150 ;  /* 0x0000015000137802 */ /* 0x000fe20000000f00 */
[----:B------:R-:W-:Y:S02]  /*0e80*/  IMAD.MOV.U32 R6, RZ, RZ, R18 ;  /* 0x000000ffff067224 */ /* 0x000fe400078e0012 */
[----:B------:R-:W-:Y:S01]  /*0e90*/  IMAD.MOV.U32 R7, RZ, RZ, R17 ;  /* 0x000000ffff077224 */ /* 0x000fe200078e0011 */
[----:B------:R1:W3:Y:S01]  /*0ea0*/  LDC.64 R8, c[0x4][R19] ;  /* 0x0100000013087b82 */ /* 0x0002e20000000a00 */
[----:B0-----:R-:W-:Y:S01]  /*0eb0*/  IMAD.U32 R4, RZ, RZ, UR4 ;  /* 0x00000004ff047e24 */ /* 0x001fe2000f8e00ff */
[----:B------:R-:W-:Y:S01]  /*0ec0*/  MOV R5, UR5 ;  /* 0x0000000500057c02 */ /* 0x000fe20008000f00 */
[----:B--23--:R1:W-:Y:S06]  /*0ed0*/  STL.64 [R2], R10 ;  /* 0x0000000a02007387 */ /* 0x00c3ec0000100a00 */
[----:B------:R-:W-:-:S07]  /*0ee0*/  LEPC R20, `(.L_x_168) ;  /* 0x000000001014794e */ /* 0x000fce0000000000 */
[----:B-1----:R-:W-:Y:S05]  /*0ef0*/  CALL.ABS.NOINC R8 ;  /* 0x0000000008007343 */ /* 0x002fea0003c00000 */
.L_x_168:
[----:B------:R-:W2:Y:S01]  /*0f00*/  LDG.E.64 R10, desc[UR36][R28.64+0x10] ;  /* 0x000010241c0a7981 */ /* 0x000ea2000c1e1b00 */
[----:B------:R0:W1:Y:S01]  /*0f10*/  LDC.64 R8, c[0x4][R19] ;  /* 0x0100000013087b82 */ /* 0x0000620000000a00 */
[----:B------:R-:W3:Y:S01]  /*0f20*/  LDCU.64 UR4, c[0x4][0x140] ;  /* 0x01002800ff0477ac */ /* 0x000ee20008000a00 */
[----:B------:R-:W-:Y:S02]  /*0f30*/  IMAD.MOV.U32 R6, RZ, RZ, R18 ;  /* 0x000000ffff067224 */ /* 0x000fe400078e0012 */
[----:B------:R-:W-:Y:S02]  /*0f40*/  IMAD.MOV.U32 R7, RZ, RZ, R17 ;  /* 0x000000ffff077224 */ /* 0x000fe400078e0011 */
[----:B---3--:R-:W-:Y:S01]  /*0f50*/  IMAD.U32 R4, RZ, RZ, UR4 ;  /* 0x00000004ff047e24 */ /* 0x008fe2000f8e00ff */
[----:B------:R-:W-:Y:S01]  /*0f60*/  MOV R5, UR5 ;  /* 0x0000000500057c02 */ /* 0x000fe20008000f00 */
[----:B-12---:R0:W-:Y:S06]  /*0f70*/  STL.64 [R2], R10 ;  /* 0x0000000a02007387 */ /* 0x0061ec0000100a00 */
[----:B------:R-:W-:-:S07]  /*0f80*/  LEPC R20, `(.L_x_169) ;  /* 0x000000001014794e */ /* 0x000fce0000000000 */
[----:B0-----:R-:W-:Y:S05]  /*0f90*/  CALL.ABS.NOINC R8 ;  /* 0x0000000008007343 */ /* 0x001fea0003c00000 */
.L_x_169:
        /* <DEDUP_REMOVED lines=10> */
.L_x_170:
        /* <DEDUP_REMOVED lines=10> */
.L_x_171:
        /* <DEDUP_REMOVED lines=10> */
.L_x_172:
        /* <DEDUP_REMOVED lines=10> */
.L_x_173:
[----:B------:R-:W2:Y:S01]  /*1220*/  LDG.E.64 R28, desc[UR36][R28.64+0x38] ;  /* 0x000038241c1c7981 */ /* 0x000ea2000c1e1b00 */
[----:B------:R0:W1:Y:S01]  /*1230*/  LDC.64 R8, c[0x4][R19] ;  /* 0x0100000013087b82 */ /* 0x0000620000000a00 */
[----:B------:R-:W3:Y:S01]  /*1240*/  LDCU.64 UR4, c[0x4][0x140] ;  /* 0x01002800ff0477ac */ /* 0x000ee20008000a00 */
[----:B------:R-:W-:Y:S01]  /*1250*/  IMAD.MOV.U32 R6, RZ, RZ, R18 ;  /* 0x000000ffff067224 */ /* 0x000fe200078e0012 */
[----:B------:R-:W-:Y:S02]  /*1260*/  MOV R7, R17 ;  /* 0x0000001100077202 */ /* 0x000fe40000000f00 */
[----:B---3--:R-:W-:Y:S01]  /*1270*/  MOV R4, UR4 ;  /* 0x0000000400047c02 */ /* 0x008fe20008000f00 */
[----:B------:R-:W-:Y:S01]  /*1280*/  IMAD.U32 R5, RZ, RZ, UR5 ;  /* 0x00000005ff057e24 */ /* 0x000fe2000f8e00ff */
[----:B-12---:R0:W-:Y:S06]  /*1290*/  STL.64 [R2], R28 ;  /* 0x0000001c02007387 */ /* 0x0061ec0000100a00 */
[----:B------:R-:W-:-:S07]  /*12a0*/  LEPC R20, `(.L_x_174) ;  /* 0x000000001014794e */ /* 0x000fce0000000000 */
[----:B0-----:R-:W-:Y:S05]  /*12b0*/  CALL.ABS.NOINC R8 ;  /* 0x0000000008007343 */ /* 0x001fea0003c00000 */
.L_x_174:
[----:B------:R-:W-:-:S07]  /*12c0*/  VIADD R16, R16, 0x8 ;  /* 0x0000000810107836 */ /* 0x000fce0000000000 */
.L_x_166:
[----:B------:R-:W-:-:S04]  /*12d0*/  LOP3.LUT R0, R22, 0x7, RZ, 0xc0, !PT ;  /* 0x0000000716007812 */ /* 0x000fc800078ec0ff */
[----:B------:R-:W-:-:S13]  /*12e0*/  ISETP.NE.AND P0, PT, R0, RZ, PT ;  /* 0x000000ff0000720c */ /* 0x000fda0003f05270 */
[----:B------:R-:W-:Y:S05]  /*12f0*/  @!P0 BRA `(.L_x_165) ;  /* 0x0000000400a08947 */ /* 0x000fea0003800000 */
[----:B------:R-:W-:-:S05]  /*1300*/  VIADD R0, R0, 0xffffffff ;  /* 0xffffffff00007836 */ /* 0x000fca0000000000 */
[----:B------:R-:W-:-:S13]  /*1310*/  ISETP.GE.U32.AND P0, PT, R0, 0x3, PT ;  /* 0x000000030000780c */ /* 0x000fda0003f06070 */
[----:B------:R-:W-:Y:S05]  /*1320*/  @!P0 BRA `(.L_x_175) ;  /* 0x0000000000cc8947 */ /* 0x000fea0003800000 */
[----:B------:R-:W2:Y:S01]  /*1330*/  LDC.64 R10, c[0x0][0x380] ;  /* 0x0000e000ff0a7b82 */ /* 0x000ea20000000a00 */
[----:B------:R-:W-:Y:S01]  /*1340*/  IADD3 R3, PT, PT, R23, R16, RZ ;  /* 0x0000001017037210 */ /* 0x000fe20007ffe0ff */
[----:B------:R-:W3:Y:S04]  /*1350*/  LDCU.64 UR4, c[0x4][0x140] ;  /* 0x01002800ff0477ac */ /* 0x000ee80008000a00 */
[----:B--2---:R-:W-:-:S06]  /*1360*/  IMAD.WIDE.U32 R10, R3, 0x8, R10 ;  /* 0x00000008030a7825 */ /* 0x004fcc00078e000a */
[----:B0-----:R-:W2:Y:S01]  /*1370*/  LDG.E.64 R10, desc[UR36][R10.64] ;  /* 0x000000240a0a7981 */ /* 0x001ea2000c1e1b00 */
[----:B------:R-:W-:Y:S01]  /*1380*/  MOV R8, 0x150 ;  /* 0x0000015000087802 */ /* 0x000fe20000000f00 */
[----:B---3--:R-:W-:Y:S01]  /*1390*/  IMAD.U32 R4, RZ, RZ, UR4 ;  /* 0x00000004ff047e24 */ /* 0x008fe2000f8e00ff */
[----:B------:R-:W-:Y:S01]  /*13a0*/  MOV R6, R18 ;  /* 0x0000001200067202 */ /* 0x000fe20000000f00 */
[----:B------:R-:W-:Y:S02]  /*13b0*/  IMAD.U32 R5, RZ, RZ, UR5 ;  /* 0x00000005ff057e24 */ /* 0x000fe4000f8e00ff */
[----:B------:R-:W-:Y:S01]  /*13c0*/  IMAD.MOV.U32 R7, RZ, RZ, R17 ;  /* 0x000000ffff077224 */ /* 0x000fe200078e0011 */
[----:B------:R-:W0:Y:S02]  /*13d0*/  LDC.64 R8, c[0x4][R8] ;  /* 0x0100000008087b82 */ /* 0x000e240000000a00 */
[----:B0-2---:R2:W-:Y:S04]  /*13e0*/  STL.64 [R2], R10 ;  /* 0x0000000a02007387 */ /* 0x0055e80000100a00 */
[----:B------:R-:W-:-:S07]  /*13f0*/  LEPC R20, `(.L_x_176) ;  /* 0x000000001014794e */ /* 0x000fce0000000000 */
[----:B-12---:R-:W-:Y:S05]  /*1400*/  CALL.ABS.NOINC R8 ;  /* 0x0000000008007343 */ /* 0x006fea0003c00000 */
.L_x_176:
        /* <DEDUP_REMOVED lines=8> */
[----:B------:R-:W-:Y:S01]  /*1490*/  IMAD.MOV.U32 R6, RZ, RZ, R18 ;  /* 0x000000ffff067224 */ /* 0x000fe200078e0012 */
[----:B------:R-:W-:Y:S02]  /*14a0*/  MOV R7, R17 ;  /* 0x0000001100077202 */ /* 0x000fe40000000f00 */
[----:B------:R1:W3:Y:S01]  /*14b0*/  LDC.64 R8, c[0x4][R19] ;  /* 0x0100000013087b82 */ /* 0x0002e20000000a00 */
[----:B0-----:R-:W-:Y:S01]  /*14c0*/  MOV R4, UR4 ;  /* 0x0000000400047c02 */ /* 0x001fe20008000f00 */
[----:B------:R-:W-:Y:S01]  /*14d0*/  IMAD.U32 R5, RZ, RZ, UR5 ;  /* 0x00000005ff057e24 */ /* 0x000fe2000f8e00ff */
[----:B--23--:R1:W-:Y:S06]  /*14e0*/  STL.64 [R2], R10 ;  /* 0x0000000a02007387 */ /* 0x00c3ec0000100a00 */
[----:B------:R-:W-:-:S07]  /*14f0*/  LEPC R20, `(.L_x_177) ;  /* 0x000000001014794e */ /* 0x000fce0000000000 */
[----:B-1----:R-:W-:Y:S05]  /*1500*/  CALL.ABS.NOINC R8 ;  /* 0x0000000008007343 */ /* 0x002fea0003c00000 */
.L_x_177:
        /* <DEDUP_REMOVED lines=10> */
.L_x_178:
        /* <DEDUP_REMOVED lines=10> */
.L_x_179:
[----:B------:R-:W-:-:S07]  /*1650*/  IADD3 R16, PT, PT, R16, 0x4, RZ ;  /* 0x0000000410107810 */ /* 0x000fce0007ffe0ff */
.L_x_175:
[----:B------:R-:W-:-:S13]  /*1660*/  ISETP.NE.AND P0, PT, R25, RZ, PT ;  /* 0x000000ff1900720c */ /* 0x000fda0003f05270 */
        /* <DEDUP_REMOVED lines=8> */
[----:B------:R-:W-:Y:S01]  /*16f0*/  ISETP.NE.AND P0, PT, R25, 0x1, PT ;  /* 0x000000011900780c */ /* 0x000fe20003f05270 */
[----:B---3--:R-:W-:Y:S01]  /*1700*/  IMAD.U32 R4, RZ, RZ, UR4 ;  /* 0x00000004ff047e24 */ /* 0x008fe2000f8e00ff */
[----:B------:R-:W-:Y:S01]  /*1710*/  MOV R5, UR5 ;  /* 0x0000000500057c02 */ /* 0x000fe20008000f00 */
[----:B------:R-:W-:Y:S01]  /*1720*/  IMAD.MOV.U32 R6, RZ, RZ, R18 ;  /* 0x000000ffff067224 */ /* 0x000fe200078e0012 */
[----:B------:R-:W-:Y:S01]  /*1730*/  P2R R0, PR, RZ, 0x1 ;  /* 0x00000001ff007803 */ /* 0x000fe20000000000 */
[----:B------:R-:W-:Y:S01]  /*1740*/  IMAD.MOV.U32 R7, RZ, RZ, R17 ;  /* 0x000000ffff077224 */ /* 0x000fe200078e0011 */
[----:B0-2---:R2:W-:Y:S07]  /*1750*/  STL.64 [R2], R10 ;  /* 0x0000000a02007387 */ /* 0x0055ee0000100a00 */
[----:B------:R-:W-:-:S07]  /*1760*/  LEPC R20, `(.L_x_180) ;  /* 0x000000001014794e */ /* 0x000fce0000000000 */
[----:B-12---:R-:W-:Y:S05]  /*1770*/  CALL.ABS.NOINC R8 ;  /* 0x0000000008007343 */ /* 0x006fea0003c00000 */
.L_x_180:
[----:B------:R-:W-:-:S13]  /*1780*/  ISETP.NE.AND P6, PT, R25, 0x1, PT ;  /* 0x000000011900780c */ /* 0x000fda0003fc5270 */
[----:B------:R-:W-:Y:S05]  /*1790*/  @!P6 BRA `(.L_x_165) ;  /* 0x000000000078e947 */ /* 0x000fea0003800000 */
[----:B------:R-:W0:Y:S01]  /*17a0*/  LDCU.64 UR4, c[0x0][0x380] ;  /* 0x00007000ff0477ac */ /* 0x000e220008000a00 */
[----:B------:R-:W-:-:S04]  /*17b0*/  IADD3 R16, P0, PT, R23, R16, RZ ;  /* 0x0000001017107210 */ /* 0x000fc80007f1e0ff */
[----:B------:R-:W-:Y:S02]  /*17c0*/  IADD3.X R3, PT, PT, RZ, RZ, RZ, P0, !PT ;  /* 0x000000ffff037210 */ /* 0x000fe400007fe4ff */
[----:B0-----:R-:W-:-:S04]  /*17d0*/  LEA R22, P0, R16, UR4, 0x3 ;  /* 0x0000000410167c11 */ /* 0x001fc8000f8018ff */
[----:B------:R-:W-:Y:S01]  /*17e0*/  LEA.HI.X R23, R16, UR5, R3, 0x3, P0 ;  /* 0x0000000510177c11 */ /* 0x000fe200080f1c03 */
[----:B------:R-:W0:Y:S04]  /*17f0*/  LDCU.64 UR4, c[0x4][0x140] ;  /* 0x01002800ff0477ac */ /* 0x000e280008000a00 */
[----:B------:R-:W2:Y:S01]  /*1800*/  LDG.E.64 R10, desc[UR36][R22.64+0x8] ;  /* 0x00000824160a7981 */ /* 0x000ea2000c1e1b00 */
[----:B------:R-:W-:Y:S01]  /*1810*/  MOV R16, 0x150 ;  /* 0x0000015000107802 */ /* 0x000fe20000000f00 */
[----:B------:R-:W-:Y:S01]  /*1820*/  IMAD.MOV.U32 R7, RZ, RZ, R17 ;  /* 0x000000ffff077224 */ /* 0x000fe200078e0011 */
[----:B------:R-:W-:Y:S02]  /*1830*/  ISETP.NE.AND P0, PT, R25, 0x2, PT ;  /* 0x000000021900780c */ /* 0x000fe40003f05270 */
[----:B------:R1:W3:Y:S01]  /*1840*/  LDC.64 R8, c[0x4][R16] ;  /* 0x0100000010087b82 */ /* 0x0002e20000000a00 */
[----:B------:R-:W-:-:S02]  /*1850*/  MOV R6, R18 ;  /* 0x0000001200067202 */ /* 0x000fc40000000f00 */
[----:B------:R-:W-:Y:S01]  /*1860*/  P2R R0, PR, RZ, 0x1 ;  /* 0x00000001ff007803 */ /* 0x000fe20000000000 */
[----:B0-----:R-:W-:Y:S02]  /*1870*/  IMAD.U32 R4, RZ, RZ, UR4 ;  /* 0x00000004ff047e24 */ /* 0x001fe4000f8e00ff */
[----:B------:R-:W-:Y:S01]  /*1880*/  IMAD.U32 R5, RZ, RZ, UR5 ;  /* 0x00000005ff057e24 */ /* 0x000fe2000f8e00ff */
[----:B--23--:R1:W-:Y:S06]  /*1890*/  STL.64 [R2], R10 ;  /* 0x0000000a02007387 */ /* 0x00c3ec0000100a00 */
[----:B------:R-:W-:-:S07]  /*18a0*/  LEPC R20, `(.L_x_181) ;  /* 0x000000001014794e */ /* 0x000fce0000000000 */
[----:B-1----:R-:W-:Y:S05]  /*18b0*/  CALL.ABS.NOINC R8 ;  /* 0x0000000008007343 */ /* 0x002fea0003c00000 */
.L_x_181:
[----:B------:R-:W-:-:S13]  /*18c0*/  ISETP.NE.AND P6, PT, R25, 0x2, PT ;  /* 0x000000021900780c */ /* 0x000fda0003fc5270 */
[----:B------:R-:W-:Y:S05]  /*18d0*/  @!P6 BRA `(.L_x_165) ;  /* 0x000000000028e947 */ /* 0x000fea0003800000 */
        /* <DEDUP_REMOVED lines=10> */
.L_x_165:
[----:B------:R-:W-:Y:S01]  /*1980*/  MOV R0, 0x150 ;  /* 0x0000015000007802 */ /* 0x000fe20000000f00 */
[----:B------:R-:W2:Y:S01]  /*1990*/  LDCU.64 UR4, c[0x4][0x148] ;  /* 0x01002900ff0477ac */ /* 0x000ea20008000a00 */
[----:B------:R-:W-:Y:S02]  /*19a0*/  CS2R R6, SRZ ;  /* 0x0000000000067805 */ /* 0x000fe4000001ff00 */
[----:B------:R3:W4:Y:S01]  /*19b0*/  LDC.64 R2, c[0x4][R0] ;  /* 0x0100000000027b82 */ /* 0x0007220000000a00 */
[----:B--2---:R-:W-:Y:S01]  /*19c0*/  MOV R4, UR4 ;  /* 0x0000000400047c02 */ /* 0x004fe20008000f00 */
[----:B---3--:R-:W-:-:S07]  /*19d0*/  IMAD.U32 R5, RZ, RZ, UR5 ;  /* 0x00000005ff057e24 */ /* 0x008fce000f8e00ff */
[----:B------:R-:W-:-:S07]  /*19e0*/  LEPC R20, `(.L_x_182) ;  /* 0x000000001014794e */ /* 0x000fce0000000000 */
[----:B01--4-:R-:W-:Y:S05]  /*19f0*/  CALL.ABS.NOINC R2 ;  /* 0x0000000002007343 */ /* 0x013fea0003c00000 */
.L_x_182:
[----:B------:R-:W-:-:S13]  /*1a00*/  ISETP.NE.AND P6, PT, R26, RZ, PT ;  /* 0x000000ff1a00720c */ /* 0x000fda0003fc5270 */
[----:B------:R-:W-:Y:S05]  /*1a10*/  @P6 BRA `(.L_x_183) ;  /* 0xffffffe400ac6947 */ /* 0x000fea000383ffff */
[----:B------:R-:W-:Y:S05]  /*1a20*/  EXIT ;  /* 0x000000000000794d */ /* 0x000fea0003800000 */
.L_x_184:
        /* <DEDUP_REMOVED lines=13> */
.L_x_207:


//--------------------- .text._Z14loss_calculatePdS_S_ --------------------------
	.section	.text._Z14loss_calculatePdS_S_,"ax",@progbits
	.align	128
        .global         _Z14loss_calculatePdS_S_
        .type           _Z14loss_calculatePdS_S_,@function
        .size           _Z14loss_calculatePdS_S_,(.L_x_208 - _Z14loss_calculatePdS_S_)
        .other          _Z14loss_calculatePdS_S_,@"STO_CUDA_ENTRY STV_DEFAULT"
_Z14loss_calculatePdS_S_:
.text._Z14loss_calculatePdS_S_:
[----:B------:R-:W-:Y:S01]  /*0000*/  LDC R1, c[0x0][0x37c] ;  /* 0x0000df00ff017b82 */ /* 0x000fe20000000800 */
[----:B------:R-:W0:Y:S07]  /*0010*/  S2R R0, SR_TID.X ;  /* 0x0000000000007919 */ /* 0x000e2e0000002100 */
[----:B------:R-:W0:Y:S01]  /*0020*/  S2UR UR6, SR_CTAID.X ;  /* 0x00000000000679c3 */ /* 0x000e220000002500 */
[----:B------:R-:W1:Y:S07]  /*0030*/  LDCU.64 UR4, c[0x0][0x358] ;  /* 0x00006b00ff0477ac */ /* 0x000e6e0008000a00 */
[----:B------:R-:W0:Y:S08]  /*0040*/  LDC R11, c[0x0][0x360] ;  /* 0x0000d800ff0b7b82 */ /* 0x000e300000000800 */
[----:B------:R-:W2:Y:S08]  /*0050*/  LDC.64 R2, c[0x0][0x380] ;  /* 0x0000e000ff027b82 */ /* 0x000eb00000000a00 */
[----:B------:R-:W3:Y:S01]  /*0060*/  LDC.64 R4, c[0x0][0x388] ;  /* 0x0000e200ff047b82 */ /* 0x000ee20000000a00 */
[----:B0-----:R-:W-:-:S07]  /*0070*/  IMAD R11, R11, UR6, R0 ;  /* 0x000000060b0b7c24 */ /* 0x001fce000f8e0200 */
[----:B------:R-:W0:Y:S01]  /*0080*/  LDC.64 R8, c[0x0][0x390] ;  /* 0x0000e400ff087b82 */ /* 0x000e220000000a00 */
[----:B--2---:R-:W-:-:S06]  /*0090*/  IMAD.WIDE R2, R11, 0x8, R2 ;  /* 0x000000080b027825 */ /* 0x004fcc00078e0202 */
[----:B-1----:R-:W2:Y:S01]  /*00a0*/  LDG.E.64 R2, desc[UR4][R2.64] ;  /* 0x0000000402027981 */ /* 0x002ea2000c1e1b00 */
[----:B---3--:R-:W-:-:S06]  /*00b0*/  IMAD.WIDE R4, R11, 0x8, R4 ;  /* 0x000000080b047825 */ /* 0x008fcc00078e0204 */
[----:B------:R-:W2:Y:S01]  /*00c0*/  LDG.E.64 R4, desc[UR4][R4.64] ;  /* 0x0000000404047981 */ /* 0x000ea2000c1e1b00 */
[----:B0-----:R-:W-:Y:S01]  /*00d0*/  IMAD.WIDE R8, R11, 0x8, R8 ;  /* 0x000000080b087825 */ /* 0x001fe200078e0208 */
[----:B--2---:R-:W-:-:S07]  /*00e0*/  DADD R6, R2, -R4 ;  /* 0x0000000002067229 */ /* 0x004fce0000000804 */
[----:B------:R-:W-:Y:S01]  /*00f0*/  STG.E.64 desc[UR4][R8.64], R6 ;  /* 0x0000000608007986 */ /* 0x000fe2000c101b04 */
[----:B------:R-:W-:Y:S05]  /*0100*/  EXIT ;  /* 0x000000000000794d */ /* 0x000fea0003800000 */
.L_x_185:
        /* <DEDUP_REMOVED lines=15> */
.L_x_208:


//--------------------- .text._Z7computePdS_i     --------------------------
	.section	.text._Z7computePdS_i,"ax",@progbits
	.align	128
        .global         _Z7computePdS_i
        .type           _Z7computePdS_i,@function
        .size           _Z7computePdS_i,(.L_x_209 - _Z7computePdS_i)
        .other          _Z7computePdS_i,@"STO_CUDA_ENTRY STV_DEFAULT"
_Z7computePdS_i:
.text._Z7computePdS_i:
[----:B------:R-:W-:Y:S08]  /*0000*/  LDC R1, c[0x0][0x37c] ;  /* 0x0000df00ff017b82 */ /* 0x000ff00000000800 */
[----:B------:R-:W0:Y:S01]  /*0010*/  LDC R10, c[0x0][0x390] ;  /* 0x0000e400ff0a7b82 */ /* 0x000e220000000800 */
[----:B------:R-:W1:Y:S07]  /*0020*/  LDCU UR5, c[0x0][0x360] ;  /* 0x00006c00ff0577ac */ /* 0x000e6e0008000800 */
[----:B------:R-:W2:Y:S01]  /*0030*/  S2UR UR4, SR_CTAID.X ;  /* 0x00000000000479c3 */ /* 0x000ea20000002500 */
[----:B0-----:R-:W-:-:S04]  /*0040*/  IADD3 R0, PT, PT, R10, -0x1, RZ ;  /* 0xffffffff0a007810 */ /* 0x001fc80007ffe0ff */
[----:B--2---:R-:W-:-:S04]  /*0050*/  ISETP.NE.AND P0, PT, R0, UR4, PT ;  /* 0x0000000400007c0c */ /* 0x004fc8000bf05270 */
[----:B------:R-:W-:Y:S01]  /*0060*/  ISETP.EQ.OR P0, PT, RZ, UR4, !P0 ;  /* 0x00000004ff007c0c */ /* 0x000fe2000c702670 */
[----:B-1----:R-:W-:-:S12]  /*0070*/  UIMAD UR4, UR4, UR5, URZ ;  /* 0x00000005040472a4 */ /* 0x002fd8000f8e02ff */
[----:B------:R-:W-:Y:S05]  /*0080*/  @P0 EXIT ;  /* 0x000000000000094d */ /* 0x000fea0003800000 */
[----:B------:R-:W0:Y:S02]  /*0090*/  S2R R13, SR_TID.X ;  /* 0x00000000000d7919 */ /* 0x000e240000002100 */
[----:B0-----:R-:W-:-:S04]  /*00a0*/  ISETP.NE.AND P0, PT, R13, R0, PT ;  /* 0x000000000d00720c */ /* 0x001fc80003f05270 */
[----:B------:R-:W-:-:S13]  /*00b0*/  ISETP.EQ.OR P0, PT, R13, RZ, !P0 ;  /* 0x000000ff0d00720c */ /* 0x000fda0004702670 */
[----:B------:R-:W-:Y:S05]  /*00c0*/  @P0 EXIT ;  /* 0x000000000000094d */ /* 0x000fea0003800000 */
[----:B------:R-:W0:Y:S01]  /*00d0*/  LDC.64 R8, c[0x0][0x388] ;  /* 0x0000e200ff087b82 */ /* 0x000e220000000a00 */
[----:B------:R-:W1:Y:S01]  /*00e0*/  LDCU.64 UR6, c[0x0][0x358] ;  /* 0x00006b00ff0677ac */ /* 0x000e620008000a00 */
[----:B------:R-:W-:-:S04]  /*00f0*/  IADD3 R13, PT, PT, R13, UR4, RZ ;  /* 0x000000040d0d7c10 */ /* 0x000fc8000fffe0ff */
[C---:B------:R-:W-:Y:S01]  /*0100*/  IADD3 R11, PT, PT, R13.reuse, -R10, RZ ;  /* 0x8000000a0d0b7210 */ /* 0x040fe20007ffe0ff */
[----:B0-----:R-:W-:-:S05]  /*0110*/  IMAD.WIDE R2, R13, 0x8, R8 ;  /* 0x000000080d027825 */ /* 0x001fca00078e0208 */
[----:B-1----:R-:W2:Y:S01]  /*0120*/  LDG.E.64 R4, desc[UR6][R2.64+-0x8] ;  /* 0xfffff80602047981 */ /* 0x002ea2000c1e1b00 */
[----:B------:R-:W-:-:S03]  /*0130*/  IMAD.WIDE R8, R11, 0x8, R8 ;  /* 0x000000080b087825 */ /* 0x000fc600078e0208 */
[----:B------:R-:W2:Y:S01]  /*0140*/  LDG.E.64 R6, desc[UR6][R2.64+0x8] ;  /* 0x0000080602067981 */ /* 0x000ea2000c1e1b00 */
[----:B------:R-:W-:-:S03]  /*0150*/  IMAD.WIDE R10, R10, 0x8, R2 ;  /* 0x000000080a0a7825 */ /* 0x000fc600078e0202 */
[----:B------:R-:W3:Y:S04]  /*0160*/  LDG.E.64 R8, desc[UR6][R8.64] ;  /* 0x0000000608087981 */ /* 0x000ee8000c1e1b00 */
[----:B------:R-:W4:Y:S01]  /*0170*/  LDG.E.64 R10, desc[UR6][R10.64] ;  /* 0x000000060a0a7981 */ /* 0x000f22000c1e1b00 */
[----:B--2---:R-:W-:Y:S01]  /*0180*/  DADD R4, R4, R6 ;  /* 0x0000000004047229 */ /* 0x004fe20000000006 */
[----:B------:R-:W0:Y:S07]  /*0190*/  LDC.64 R6, c[0x0][0x380] ;  /* 0x0000e000ff067b82 */ /* 0x000e2e0000000a00 */
[----:B---3--:R-:W-:-:S08]  /*01a0*/  DADD R4, R4, R8 ;  /* 0x0000000004047229 */ /* 0x008fd00000000008 */
[----:B----4-:R-:W-:-:S08]  /*01b0*/  DADD R4, R4, R10 ;  /* 0x0000000004047229 */ /* 0x010fd0000000000a */
[----:B------:R-:W-:Y:S01]  /*01c0*/  DMUL R4, R4, 0.25 ;  /* 0x3fd0000004047828 */ /* 0x000fe20000000000 */
[----:B0-----:R-:W-:-:S06]  /*01d0*/  IMAD.WIDE R6, R13, 0x8, R6 ;  /* 0x000000080d067825 */ /* 0x001fcc00078e0206 */
[----:B------:R-:W-:Y:S01]  /*01e0*/  STG.E.64 desc[UR6][R6.64], R4 ;  /* 0x0000000406007986 */ /* 0x000fe2000c101b06 */
[----:B------:R-:W-:Y:S05]  /*01f0*/  EXIT ;  /* 0x000000000000794d */ /* 0x000fea0003800000 */
.L_x_186:
        /* <DEDUP_REMOVED lines=16> */
.L_x_209:


//--------------------- .text._Z4initPdi          --------------------------
	.section	.text._Z4initPdi,"ax",@progbits
	.align	128
        .global         _Z4initPdi
        .type           _Z4initPdi,@function
        .size           _Z4initPdi,(.L_x_202 - _Z4initPdi)
        .other          _Z4initPdi,@"STO_CUDA_ENTRY STV_DEFAULT"
_Z4initPdi:
.text._Z4initPdi:
[----:B------:R-:W-:Y:S01]  /*0000*/  LDC R1, c[0x0][0x37c] ;  /* 0x0000df00ff017b82 */ /* 0x000fe20000000800 */
[----:B------:R-:W0:Y:S01]  /*0010*/  LDCU UR4, c[0x0][0x388] ;  /* 0x00007100ff0477ac */ /* 0x000e220008000800 */
[----:B------:R-:W-:Y:S01]  /*0020*/  IMAD.MOV.U32 R2, RZ, RZ, 0x1 ;  /* 0x00000001ff027424 */ /* 0x000fe200078e00ff */
[----:B------:R-:W1:Y:S01]  /*0030*/  LDCU.64 UR8, c[0x0][0x358] ;  /* 0x00006b00ff0877ac */ /* 0x000e620008000a00 */
[----:B0-----:R-:W0:Y:S01]  /*0040*/  I2F.F64 R4, UR4 ;  /* 0x0000000400047d12 */ /* 0x001e220008201c00 */
[----:B------:R-:W-:-:S07]  /*0050*/  UIADD3 UR4, UPT, UPT, UR4, -0x1, URZ ;  /* 0xffffffff04047890 */ /* 0x000fce000fffe0ff */
[----:B0-----:R-:W0:Y:S02]  /*0060*/  MUFU.RCP64H R3, R5 ;  /* 0x0000000500037308 */ /* 0x001e240000001800 */
[----:B0-----:R-:W-:-:S08]  /*0070*/  DFMA R6, -R4, R2, 1 ;  /* 0x3ff000000406742b */ /* 0x001fd00000000102 */
[----:B------:R-:W-:-:S08]  /*0080*/  DFMA R6, R6, R6, R6 ;  /* 0x000000060606722b */ /* 0x000fd00000000006 */
[----:B------:R-:W-:-:S08]  /*0090*/  DFMA R6, R2, R6, R2 ;  /* 0x000000060206722b */ /* 0x000fd00000000002 */
[----:B------:R-:W-:-:S08]  /*00a0*/  DFMA R2, -R4, R6, 1 ;  /* 0x3ff000000402742b */ /* 0x000fd00000000106 */
[----:B------:R-:W-:-:S08]  /*00b0*/  DFMA R2, R6, R2, R6 ;  /* 0x000000020602722b */ /* 0x000fd00000000006 */
[----:B------:R-:W-:-:S08]  /*00c0*/  DMUL R6, R2, 10 ;  /* 0x4024000002067828 */ /* 0x000fd00000000000 */
[----:B------:R-:W-:-:S08]  /*00d0*/  DFMA R8, -R4, R6, 10 ;  /* 0x402400000408742b */ /* 0x000fd00000000106 */
[----:B------:R-:W-:-:S10]  /*00e0*/  DFMA R2, R2, R8, R6 ;  /* 0x000000080202722b */ /* 0x000fd40000000006 */
[----:B------:R-:W-:-:S05]  /*00f0*/  FFMA R0, RZ, R5, R3 ;  /* 0x00000005ff007223 */ /* 0x000fca0000000003 */
[----:B------:R-:W-:-:S13]  /*0100*/  FSETP.GT.AND P0, PT, |R0|, 1.469367938527859385e-39, PT ;  /* 0x001000000000780b */ /* 0x000fda0003f04200 */
[----:B-1----:R-:W-:Y:S05]  /*0110*/  @P0 BRA `(.L_x_187) ;  /* 0x0000000000100947 */ /* 0x002fea0003800000 */
[----:B------:R-:W-:-:S07]  /*0120*/  MOV R0, 0x140 ;  /* 0x0000014000007802 */ /* 0x000fce0000000f00 */
[----:B------:R-:W-:Y:S05]  /*0130*/  CALL.REL.NOINC `($__internal_0_$__cuda_sm20_div_rn_f64_full) ;  /* 0x0000000c00f87944 */ /* 0x000fea0003c00000 */
[----:B------:R-:W-:Y:S01]  /*0140*/  IMAD.MOV.U32 R2, RZ, RZ, R10 ;  /* 0x000000ffff027224 */ /* 0x000fe200078e000a */
[----:B------:R-:W-:-:S07]  /*0150*/  MOV R3, R11 ;  /* 0x0000000b00037202 */ /* 0x000fce0000000f00 */
.L_x_187:
[----:B------:R-:W0:Y:S01]  /*0160*/  LDC R0, c[0x0][0x388] ;  /* 0x0000e200ff007b82 */ /* 0x000e220000000800 */
[----:B------:R-:W-:Y:S01]  /*0170*/  IMAD.MOV.U32 R16, RZ, RZ, 0x0 ;  /* 0x00000000ff107424 */ /* 0x000fe200078e00ff */
[----:B------:R-:W-:Y:S01]  /*0180*/  MOV R18, 0x0 ;  /* 0x0000000000127802 */ /* 0x000fe20000000f00 */
[----:B------:R-:W-:Y:S01]  /*0190*/  IMAD.MOV.U32 R17, RZ, RZ, 0x40240000 ;  /* 0x40240000ff117424 */ /* 0x000fe200078e00ff */
[----:B------:R-:W-:Y:S01]  /*01a0*/  MOV R21, 0x403e0000 ;  /* 0x403e000000157802 */ /* 0x000fe20000000f00 */
[----:B------:R-:W-:Y:S02]  /*01b0*/  IMAD.MOV.U32 R19, RZ, RZ, 0x40340000 ;  /* 0x40340000ff137424 */ /* 0x000fe400078e00ff */
[----:B------:R-:W-:Y:S01]  /*01c0*/  IMAD.MOV.U32 R20, RZ, RZ, 0x0 ;  /* 0x00000000ff147424 */ /* 0x000fe200078e00ff */
[----:B------:R-:W1:Y:S08]  /*01d0*/  LDC.64 R10, c[0x0][0x380] ;  /* 0x0000e000ff0a7b82 */ /* 0x000e700000000a00 */
[----:B------:R-:W2:Y:S01]  /*01e0*/  LDC.64 R6, c[0x0][0x380] ;  /* 0x0000e000ff067b82 */ /* 0x000ea20000000a00 */
[C---:B0-----:R-:W-:Y:S01]  /*01f0*/  IMAD R4, R0.reuse, UR4, RZ ;  /* 0x0000000400047c24 */ /* 0x041fe2000f8e02ff */
[----:B------:R-:W-:-:S03]  /*0200*/  ISETP.GE.AND P0, PT, R0, 0x3, PT ;  /* 0x000000030000780c */ /* 0x000fc60003f06270 */
[----:B-1----:R-:W-:-:S04]  /*0210*/  IMAD.WIDE R8, R4, 0x8, R10 ;  /* 0x0000000804087825 */ /* 0x002fc800078e020a */
[----:B------:R-:W-:-:S04]  /*0220*/  IMAD.WIDE R12, R0, 0x8, R10 ;  /* 0x00000008000c7825 */ /* 0x000fc800078e020a */
[----:B------:R-:W-:Y:S01]  /*0230*/  IMAD.WIDE R14, R0, 0x8, R8 ;  /* 0x00000008000e7825 */ /* 0x000fe200078e0208 */
[----:B--2---:R0:W-:Y:S04]  /*0240*/  STG.E.64 desc[UR8][R6.64], R16 ;  /* 0x0000001006007986 */ /* 0x0041e8000c101b08 */
[----:B------:R0:W-:Y:S04]  /*0250*/  STG.E.64 desc[UR8][R12.64+-0x8], R18 ;  /* 0xfffff8120c007986 */ /* 0x0001e8000c101b08 */
[----:B------:R0:W-:Y:S04]  /*0260*/  STG.E.64 desc[UR8][R8.64], R18 ;  /* 0x0000001208007986 */ /* 0x0001e8000c101b08 */
[----:B------:R0:W-:Y:S01]  /*0270*/  STG.E.64 desc[UR8][R14.64+-0x8], R20 ;  /* 0xfffff8140e007986 */ /* 0x0001e2000c101b08 */
[----:B------:R-:W-:Y:S05]  /*0280*/  @!P0 EXIT ;  /* 0x000000000000894d */ /* 0x000fea0003800000 */
[C---:B------:R-:W-:Y:S02]  /*0290*/  VIADD R5, R0.reuse, 0xfffffffd ;  /* 0xfffffffd00057836 */ /* 0x040fe40000000000 */
[----:B------:R-:W-:Y:S02]  /*02a0*/  HFMA2 R27, -RZ, RZ, 0, 5.9604644775390625e-08 ;  /* 0x00000001ff1b7431 */ /* 0x000fe400000001ff */
[----:B0-----:R-:W-:Y:S01]  /*02b0*/  VIADD R6, R0, 0xfffffffe ;  /* 0xfffffffe00067836 */ /* 0x001fe20000000000 */
[----:B------:R-:W-:-:S04]  /*02c0*/  ISETP.GE.U32.AND P0, PT, R5, 0x3, PT ;  /* 0x000000030500780c */ /* 0x000fc80003f06070 */
[----:B------:R-:W-:-:S09]  /*02d0*/  LOP3.LUT R7, R6, 0x3, RZ, 0xc0, !PT ;  /* 0x0000000306077812 */ /* 0x000fd200078ec0ff */
[----:B------:R-:W-:Y:S05]  /*02e0*/  @!P0 BRA `(.L_x_188) ;  /* 0x0000000400348947 */ /* 0x000fea0003800000 */
[----:B------:R-:W-:Y:S01]  /*02f0*/  LOP3.LUT R8, R6, 0xfffffffc, RZ, 0xc0, !PT ;  /* 0xfffffffc06087812 */ /* 0x000fe200078ec0ff */
[----:B------:R-:W-:-:S07]  /*0300*/  IMAD.MOV.U32 R9, RZ, RZ, 0x1 ;  /* 0x00000001ff097424 */ /* 0x000fce00078e00ff */
.L_x_189:
[----:B-1----:R-:W-:-:S05]  /*0310*/  IMAD.WIDE R20, R9, 0x8, R10 ;  /* 0x0000000809147825 */ /* 0x002fca00078e020a */
[----:B------:R-:W2:Y:S01]  /*0320*/  LDG.E.64 R14, desc[UR8][R20.64+-0x8] ;  /* 0xfffff808140e7981 */ /* 0x000ea2000c1e1b00 */
[----:B------:R-:W-:Y:S01]  /*0330*/  IMAD.WIDE R18, R4, 0x8, R20 ;  /* 0x0000000804127825 */ /* 0x000fe200078e0214 */
[----:B--2---:R-:W-:-:S07]  /*0340*/  DADD R16, R14, R2 ;  /* 0x000000000e107229 */ /* 0x004fce0000000002 */
[----:B------:R-:W-:Y:S04]  /*0350*/  STG.E.64 desc[UR8][R20.64], R16 ;  /* 0x0000001014007986 */ /* 0x000fe8000c101b08 */
[----:B------:R-:W2:Y:S01]  /*0360*/  LDG.E.64 R14, desc[UR8][R18.64+-0x8] ;  /* 0xfffff808120e7981 */ /* 0x000ea2000c1e1b00 */
[----:B------:R-:W-:-:S04]  /*0370*/  VIADD R23, R9, 0xffffffff ;  /* 0xffffffff09177836 */ /* 0x000fc80000000000 */
[----:B------:R-:W-:-:S04]  /*0380*/  IMAD R23, R23, R0, RZ ;  /* 0x0000000017177224 */ /* 0x000fc800078e02ff */
[----:B------:R-:W-:Y:S01]  /*0390*/  IMAD.WIDE R22, R23, 0x8, R10 ;  /* 0x0000000817167825 */ /* 0x000fe200078e020a */
[----:B--2---:R-:W-:-:S07]  /*03a0*/  DADD R24, R14, R2 ;  /* 0x000000000e187229 */ /* 0x004fce0000000002 */
[----:B------:R0:W-:Y:S04]  /*03b0*/  STG.E.64 desc[UR8][R18.64], R24 ;  /* 0x0000001812007986 */ /* 0x0001e8000c101b08 */
[----:B------:R-:W2:Y:S01]  /*03c0*/  LDG.E.64 R28, desc[UR8][R22.64] ;  /* 0x00000008161c7981 */ /* 0x000ea2000c1e1b00 */
[----:B------:R-:W-:-:S04]  /*03d0*/  IMAD.WIDE.U32 R14, R0, 0x8, R22 ;  /* 0x00000008000e7825 */ /* 0x000fc800078e0016 */
[----:B0-----:R-:W-:-:S04]  /*03e0*/  IMAD R25, R9, R0, RZ ;  /* 0x0000000009197224 */ /* 0x001fc800078e02ff */
[----:B------:R-:W-:Y:S01]  /*03f0*/  IMAD.WIDE.U32 R26, R25, 0x8, R10 ;  /* 0x00000008191a7825 */ /* 0x000fe200078e000a */
[----:B--2---:R-:W-:-:S07]  /*0400*/  DADD R28, R28, R2 ;  /* 0x000000001c1c7229 */ /* 0x004fce0000000002 */
[----:B------:R0:W-:Y:S04]  /*0410*/  STG.E.64 desc[UR8][R26.64], R28 ;  /* 0x0000001c1a007986 */ /* 0x0001e8000c101b08 */
[----:B------:R1:W2:Y:S02]  /*0420*/  LDG.E.64 R16, desc[UR8][R14.64+-0x8] ;  /* 0xfffff8080e107981 */ /* 0x0002a4000c1e1b00 */
[----:B-1----:R-:W-:-:S05]  /*0430*/  IADD3 R15, PT, PT, R25, UR4, RZ ;  /* 0x00000004190f7c10 */ /* 0x002fca000fffe0ff */
[----:B0-----:R-:W-:Y:S01]  /*0440*/  IMAD.WIDE.U32 R28, R15, 0x8, R10 ;  /* 0x000000080f1c7825 */ /* 0x001fe200078e000a */
[----:B--2---:R-:W-:-:S07]  /*0450*/  DADD R16, R16, R2 ;  /* 0x0000000010107229 */ /* 0x004fce0000000002 */
[----:B------:R0:W-:Y:S04]  /*0460*/  STG.E.64 desc[UR8][R28.64], R16 ;  /* 0x000000101c007986 */ /* 0x0001e8000c101b08 */
[----:B------:R-:W2:Y:S02]  /*0470*/  LDG.E.64 R22, desc[UR8][R20.64] ;  /* 0x0000000814167981 */ /* 0x000ea4000c1e1b00 */
[----:B--2---:R-:W-:-:S07]  /*0480*/  DADD R22, R22, R2 ;  /* 0x0000000016167229 */ /* 0x004fce0000000002 */
[----:B------:R1:W-:Y:S04]  /*0490*/  STG.E.64 desc[UR8][R20.64+0x8], R22 ;  /* 0x0000081614007986 */ /* 0x0003e8000c101b08 */
[----:B0-----:R-:W2:Y:S02]  /*04a0*/  LDG.E.64 R16, desc[UR8][R18.64] ;  /* 0x0000000812107981 */ /* 0x001ea4000c1e1b00 */
[----:B--2---:R-:W-:-:S07]  /*04b0*/  DADD R16, R16, R2 ;  /* 0x0000000010107229 */ /* 0x004fce0000000002 */
[----:B------:R0:W-:Y:S04]  /*04c0*/  STG.E.64 desc[UR8][R18.64+0x8], R16 ;  /* 0x0000081012007986 */ /* 0x0001e8000c101b08 */
[----:B-1----:R1:W2:Y:S02]  /*04d0*/  LDG.E.64 R22, desc[UR8][R26.64] ;  /* 0x000000081a167981 */ /* 0x0022a4000c1e1b00 */
[----:B-1----:R-:W-:-:S04]  /*04e0*/  IMAD.IADD R27, R25, 0x1, R0 ;  /* 0x00000001191b7824 */ /* 0x002fc800078e0200 */
[----:B0-----:R-:W-:Y:S01]  /*04f0*/  IMAD.WIDE.U32 R16, R27, 0x8, R10 ;  /* 0x000000081b107825 */ /* 0x001fe200078e000a */
[----:B--2---:R-:W-:-:S07]  /*0500*/  DADD R22, R22, R2 ;  /* 0x0000000016167229 */ /* 0x004fce0000000002 */
[----:B------:R0:W-:Y:S04]  /*0510*/  STG.E.64 desc[UR8][R16.64], R22 ;  /* 0x0000001610007986 */ /* 0x0001e8000c101b08 */
[----:B------:R1:W2:Y:S02]  /*0520*/  LDG.E.64 R24, desc[UR8][R28.64] ;  /* 0x000000081c187981 */ /* 0x0002a4000c1e1b00 */
[----:B-1----:R-:W-:-:S04]  /*0530*/  IMAD.IADD R29, R15, 0x1, R0 ;  /* 0x000000010f1d7824 */ /* 0x002fc800078e0200 */
        /* <DEDUP_REMOVED lines=8> */
[----:B------:R-:W-:Y:S04]  /*05c0*/  STG.E.64 desc[UR8][R18.64+0x10], R24 ;  /* 0x0000101812007986 */ /* 0x000fe8000c101b08 */
[----:B-1----:R0:W2:Y:S01]  /*05d0*/  LDG.E.64 R14, desc[UR8][R16.64] ;  /* 0x00000008100e7981 */ /* 0x0020a2000c1e1b00 */
[----:B------:R-:W-:-:S05]  /*05e0*/  IADD3 R27, PT, PT, R27, R0, RZ ;  /* 0x000000001b1b7210 */ /* 0x000fca0007ffe0ff */
[----:B0-----:R-:W-:Y:S01]  /*05f0*/  IMAD.WIDE.U32 R16, R27, 0x8, R10 ;  /* 0x000000081b107825 */ /* 0x001fe200078e000a */
[----:B--2---:R-:W-:-:S07]  /*0600*/  DADD R14, R14, R2 ;  /* 0x000000000e0e7229 */ /* 0x004fce0000000002 */
[----:B------:R0:W-:Y:S04]  /*0610*/  STG.E.64 desc[UR8][R16.64], R14 ;  /* 0x0000000e10007986 */ /* 0x0001e8000c101b08 */
[----:B------:R-:W2:Y:S01]  /*0620*/  LDG.E.64 R22, desc[UR8][R22.64] ;  /* 0x0000000816167981 */ /* 0x000ea2000c1e1b00 */
[----:B------:R-:W-:-:S04]  /*0630*/  IMAD.IADD R29, R29, 0x1, R0 ;  /* 0x000000011d1d7824 */ /* 0x000fc800078e0200 */
[----:B0-----:R-:W-:Y:S01]  /*0640*/  IMAD.WIDE.U32 R14, R29, 0x8, R10 ;  /* 0x000000081d0e7825 */ /* 0x001fe200078e000a */
[----:B--2---:R-:W-:-:S07]  /*0650*/  DADD R22, R22, R2 ;  /* 0x0000000016167229 */ /* 0x004fce0000000002 */
[----:B------:R-:W-:Y:S04]  /*0660*/  STG.E.64 desc[UR8][R14.64], R22 ;  /* 0x000000160e007986 */ /* 0x000fe8000c101b08 */
[----:B------:R-:W2:Y:S02]  /*0670*/  LDG.E.64 R24, desc[UR8][R20.64+0x10] ;  /* 0x0000100814187981 */ /* 0x000ea4000c1e1b00 */
[----:B--2---:R-:W-:-:S07]  /*0680*/  DADD R24, R24, R2 ;  /* 0x0000000018187229 */ /* 0x004fce0000000002 */
[----:B------:R0:W-:Y:S04]  /*0690*/  STG.E.64 desc[UR8][R20.64+0x18], R24 ;  /* 0x0000181814007986 */ /* 0x0001e8000c101b08 */
[----:B0-----:R-:W2:Y:S02]  /*06a0*/  LDG.E.64 R24, desc[UR8][R18.64+0x10] ;  /* 0x0000100812187981 */ /* 0x001ea4000c1e1b00 */
[----:B--2---:R-:W-:-:S07]  /*06b0*/  DADD R24, R24, R2 ;  /* 0x0000000018187229 */ /* 0x004fce0000000002 */
[----:B------:R0:W-:Y:S04]  /*06c0*/  STG.E.64 desc[UR8][R18.64+0x18], R24 ;  /* 0x0000181812007986 */ /* 0x0001e8000c101b08 */
[----:B------:R-:W2:Y:S01]  /*06d0*/  LDG.E.64 R16, desc[UR8][R16.64] ;  /* 0x0000000810107981 */ /* 0x000ea2000c1e1b00 */
[----:B------:R-:W-:Y:S01]  /*06e0*/  IMAD.IADD R28, R27, 0x1, R0 ;  /* 0x000000011b1c7824 */ /* 0x000fe200078e0200 */
[----:B--2---:R-:W-:-:S03]  /*06f0*/  DADD R26, R16, R2 ;  /* 0x00000000101a7229 */ /* 0x004fc60000000002 */
[----:B------:R-:W-:-:S05]  /*0700*/  IMAD.WIDE.U32 R16, R28, 0x8, R10 ;  /* 0x000000081c107825 */ /* 0x000fca00078e000a */
[----:B------:R1:W-:Y:S04]  /*0710*/  STG.E.64 desc[UR8][R16.64], R26 ;  /* 0x0000001a10007986 */ /* 0x0003e8000c101b08 */
[----:B------:R-:W2:Y:S01]  /*0720*/  LDG.E.64 R14, desc[UR8][R14.64] ;  /* 0x000000080e0e7981 */ /* 0x000ea2000c1e1b00 */
[----:B------:R-:W-:Y:S01]  /*0730*/  IADD3 R23, PT, PT, R29, R0, RZ ;  /* 0x000000001d177210 */ /* 0x000fe20007ffe0ff */
[C---:B0-----:R-:W-:Y:S02]  /*0740*/  VIADD R19, R9.reuse, 0x3 ;  /* 0x0000000309137836 */ /* 0x041fe40000000000 */
[----:B------:R-:W-:Y:S02]  /*0750*/  VIADD R9, R9, 0x4 ;  /* 0x0000000409097836 */ /* 0x000fe40000000000 */
[----:B------:R-:W-:Y:S01]  /*0760*/  IMAD.WIDE.U32 R22, R23, 0x8, R10 ;  /* 0x0000000817167825 */ /* 0x000fe200078e000a */
[----:B------:R-:W-:Y:S01]  /*0770*/  ISETP.NE.AND P0, PT, R19, R8, PT ;  /* 0x000000081300720c */ /* 0x000fe20003f05270 */
[----:B--2---:R-:W-:-:S07]  /*0780*/  DADD R20, R14, R2 ;  /* 0x000000000e147229 */ /* 0x004fce0000000002 */
[----:B------:R1:W-:Y:S05]  /*0790*/  STG.E.64 desc[UR8][R22.64], R20 ;  /* 0x0000001416007986 */ /* 0x0003ea000c101b08 */
[----:B------:R-:W-:Y:S05]  /*07a0*/  @P0 BRA `(.L_x_189) ;  /* 0xfffffff800d80947 */ /* 0x000fea000383ffff */
[----:B-1----:R-:W-:-:S07]  /*07b0*/  MOV R27, R9 ;  /* 0x00000009001b7202 */ /* 0x002fce0000000f00 */
.L_x_188:
[----:B------:R-:W-:-:S13]  /*07c0*/  ISETP.NE.AND P0, PT, R7, RZ, PT ;  /* 0x000000ff0700720c */ /* 0x000fda0003f05270 */
[----:B------:R-:W-:Y:S05]  /*07d0*/  @!P0 BRA `(.L_x_190) ;  /* 0x00000004000c8947 */ /* 0x000fea0003800000 */
[----:B------:R-:W-:Y:S02]  /*07e0*/  ISETP.NE.AND P0, PT, R7, 0x1, PT ;  /* 0x000000010700780c */ /* 0x000fe40003f05270 */
[----:B------:R-:W-:-:S04]  /*07f0*/  LOP3.LUT R8, R0, 0x1, RZ, 0xc0, !PT ;  /* 0x0000000100087812 */ /* 0x000fc800078ec0ff */
[----:B------:R-:W-:-:S07]  /*0800*/  ISETP.NE.U32.AND P1, PT, R8, 0x1, PT ;  /* 0x000000010800780c */ /* 0x000fce0003f25070 */
[----:B------:R-:W-:Y:S06]  /*0810*/  @!P0 BRA `(.L_x_191) ;  /* 0x00000000009c8947 */ /* 0x000fec0003800000 */
[----:B------:R-:W-:-:S05]  /*0820*/  IMAD.WIDE R8, R27, 0x8, R10 ;  /* 0x000000081b087825 */ /* 0x000fca00078e020a */
[----:B------:R-:W2:Y:S01]  /*0830*/  LDG.E.64 R14, desc[UR8][R8.64+-0x8] ;  /* 0xfffff808080e7981 */ /* 0x000ea2000c1e1b00 */
[----:B------:R-:W-:Y:S01]  /*0840*/  IMAD.WIDE R16, R4, 0x8, R8 ;  /* 0x0000000804107825 */ /* 0x000fe200078e0208 */
[----:B--2---:R-:W-:-:S03]  /*0850*/  DADD R24, R14, R2 ;  /* 0x000000000e187229 */ /* 0x004fc60000000002 */
[----:B------:R-:W-:-:S05]  /*0860*/  IMAD.WIDE.U32 R14, R27, 0x8, R10 ;  /* 0x000000081b0e7825 */ /* 0x000fca00078e000a */
[----:B------:R0:W-:Y:S04]  /*0870*/  STG.E.64 desc[UR8][R14.64], R24 ;  /* 0x000000180e007986 */ /* 0x0001e8000c101b08 */
[----:B------:R-:W2:Y:S01]  /*0880*/  LDG.E.64 R18, desc[UR8][R16.64+-0x8] ;  /* 0xfffff80810127981 */ /* 0x000ea2000c1e1b00 */
[----:B------:R-:W-:-:S04]  /*0890*/  VIADD R7, R27, 0xffffffff ;  /* 0xffffffff1b077836 */ /* 0x000fc80000000000 */
[----:B------:R-:W-:-:S04]  /*08a0*/  IMAD R7, R7, R0, RZ ;  /* 0x0000000007077224 */ /* 0x000fc800078e02ff */
[----:B------:R-:W-:Y:S01]  /*08b0*/  IMAD.WIDE R22, R7, 0x8, R10 ;  /* 0x0000000807167825 */ /* 0x000fe200078e020a */
[----:B--2---:R-:W-:-:S07]  /*08c0*/  DADD R18, R18, R2 ;  /* 0x0000000012127229 */ /* 0x004fce0000000002 */
[----:B------:R1:W-:Y:S04]  /*08d0*/  STG.E.64 desc[UR8][R16.64], R18 ;  /* 0x0000001210007986 */ /* 0x0003e8000c101b08 */
[----:B------:R-:W1:Y:S01]  /*08e0*/  LDG.E.64 R20, desc[UR8][R22.64] ;  /* 0x0000000816147981 */ /* 0x000e62000c1e1b00 */
[----:B------:R-:W-:Y:S02]  /*08f0*/  IMAD R7, R27, R0, RZ ;  /* 0x000000001b077224 */ /* 0x000fe400078e02ff */
[----:B0-----:R-:W-:Y:S01]  /*0900*/  IMAD.WIDE.U32 R24, R0, 0x8, R22 ;  /* 0x0000000800187825 */ /* 0x001fe200078e0016 */
[----:B-1----:R-:W-:-:S03]  /*0910*/  DADD R18, R20, R2 ;  /* 0x0000000014127229 */ /* 0x002fc60000000002 */
[----:B------:R-:W-:-:S05]  /*0920*/  IMAD.WIDE.U32 R20, R7, 0x8, R10 ;  /* 0x0000000807147825 */ /* 0x000fca00078e000a */
[----:B------:R0:W-:Y:S04]  /*0930*/  STG.E.64 desc[UR8][R20.64], R18 ;  /* 0x0000001214007986 */ /* 0x0001e8000c101b08 */
[----:B------:R-:W2:Y:S01]  /*0940*/  LDG.E.64 R28, desc[UR8][R24.64+-0x8] ;  /* 0xfffff808181c7981 */ /* 0x000ea2000c1e1b00 */
[----:B------:R-:W-:Y:S01]  /*0950*/  IMAD.WIDE R12, R7, 0x8, R12 ;  /* 0x00000008070c7825 */ /* 0x000fe200078e020c */
[----:B--2---:R-:W-:-:S07]  /*0960*/  DADD R28, R28, R2 ;  /* 0x000000001c1c7229 */ /* 0x004fce0000000002 */
[----:B------:R1:W-:Y:S04]  /*0970*/  STG.E.64 desc[UR8][R12.64+-0x8], R28 ;  /* 0xfffff81c0c007986 */ /* 0x0003e8000c101b08 */
[----:B------:R-:W2:Y:S02]  /*0980*/  LDG.E.64 R8, desc[UR8][R8.64] ;  /* 0x0000000808087981 */ /* 0x000ea4000c1e1b00 */
[----:B--2---:R-:W-:-:S07]  /*0990*/  DADD R22, R8, R2 ;  /* 0x0000000008167229 */ /* 0x004fce0000000002 */
[----:B------:R2:W-:Y:S04]  /*09a0*/  STG.E.64 desc[UR8][R14.64+0x8], R22 ;  /* 0x000008160e007986 */ /* 0x0005e8000c101b08 */
[----:B------:R-:W3:Y:S02]  /*09b0*/  LDG.E.64 R8, desc[UR8][R16.64] ;  /* 0x0000000810087981 */ /* 0x000ee4000c1e1b00 */
[----:B---3--:R-:W-:-:S07]  /*09c0*/  DADD R8, R8, R2 ;  /* 0x0000000008087229 */ /* 0x008fce0000000002 */
[----:B------:R3:W-:Y:S04]  /*09d0*/  STG.E.64 desc[UR8][R16.64+0x8], R8 ;  /* 0x0000080810007986 */ /* 0x0007e8000c101b08 */
[----:B0-----:R-:W4:Y:S01]  /*09e0*/  LDG.E.64 R18, desc[UR8][R24.64] ;  /* 0x0000000818127981 */ /* 0x001f22000c1e1b00 */
[----:B------:R-:W-:-:S04]  /*09f0*/  IMAD.IADD R7, R7, 0x1, R0 ;  /* 0x0000000107077824 */ /* 0x000fc800078e0200 */
[----:B------:R-:W-:Y:S01]  /*0a00*/  IMAD.WIDE.U32 R20, R7, 0x8, R10 ;  /* 0x0000000807147825 */ /* 0x000fe200078e000a */
[----:B----4-:R-:W-:-:S07]  /*0a10*/  DADD R18, R18, R2 ;  /* 0x0000000012127229 */ /* 0x010fce0000000002 */
[----:B------:R3:W-:Y:S04]  /*0a20*/  STG.E.64 desc[UR8][R20.64], R18 ;  /* 0x0000001214007986 */ /* 0x0007e8000c101b08 */
[----:B-1----:R-:W4:Y:S01]  /*0a30*/  LDG.E.64 R12, desc[UR8][R12.64+-0x8] ;  /* 0xfffff8080c0c7981 */ /* 0x002f22000c1e1b00 */
[----:B------:R-:W-:Y:S01]  /*0a40*/  IADD3 R7, PT, PT, R7, UR4, RZ ;  /* 0x0000000407077c10 */ /* 0x000fe2000fffe0ff */
[----:B------:R-:W-:-:S04]  /*0a50*/  VIADD R27, R27, 0x2 ;  /* 0x000000021b1b7836 */ /* 0x000fc80000000000 */
[----:B--2---:R-:W-:Y:S01]  /*0a60*/  IMAD.WIDE.U32 R22, R7, 0x8, R10 ;  /* 0x0000000807167825 */ /* 0x004fe200078e000a */
[----:B----4-:R-:W-:-:S07]  /*0a70*/  DADD R14, R12, R2 ;  /* 0x000000000c0e7229 */ /* 0x010fce0000000002 */
[----:B------:R3:W-:Y:S04]  /*0a80*/  STG.E.64 desc[UR8][R22.64], R14 ;  /* 0x0000000e16007986 */ /* 0x0007e8000c101b08 */
.L_x_191:
[----:B------:R-:W-:Y:S05]  /*0a90*/  @P1 BRA `(.L_x_190) ;  /* 0x00000000005c1947 */ /* 0x000fea0003800000 */
[----:B---3--:R-:W-:-:S05]  /*0aa0*/  IMAD.WIDE R8, R27, 0x8, R10 ;  /* 0x000000081b087825 */ /* 0x008fca00078e020a */
[----:B------:R-:W2:Y:S01]  /*0ab0*/  LDG.E.64 R12, desc[UR8][R8.64+-0x8] ;  /* 0xfffff808080c7981 */ /* 0x000ea2000c1e1b00 */
[----:B------:R-:W-:-:S04]  /*0ac0*/  IMAD.WIDE.U32 R14, R27, 0x8, R10 ;  /* 0x000000081b0e7825 */ /* 0x000fc800078e000a */
[----:B------:R-:W-:Y:S01]  /*0ad0*/  IMAD.WIDE.U32 R16, R4, 0x8, R8 ;  /* 0x0000000804107825 */ /* 0x000fe200078e0008 */
[----:B--2---:R-:W-:-:S07]  /*0ae0*/  DADD R12, R12, R2 ;  /* 0x000000000c0c7229 */ /* 0x004fce0000000002 */
[----:B------:R0:W-:Y:S04]  /*0af0*/  STG.E.64 desc[UR8][R14.64], R12 ;  /* 0x0000000c0e007986 */ /* 0x0001e8000c101b08 */
[----:B------:R-:W2:Y:S01]  /*0b00*/  LDG.E.64 R18, desc[UR8][R16.64+-0x8] ;  /* 0xfffff80810127981 */ /* 0x000ea2000c1e1b00 */
[----:B------:R-:W-:-:S04]  /*0b10*/  VIADD R7, R27, 0xffffffff ;  /* 0xffffffff1b077836 */ /* 0x000fc80000000000 */
[----:B------:R-:W-:-:S04]  /*0b20*/  IMAD R7, R7, R0, RZ ;  /* 0x0000000007077224 */ /* 0x000fc800078e02ff */
[----:B------:R-:W-:Y:S01]  /*0b30*/  IMAD.WIDE R20, R7, 0x8, R10 ;  /* 0x0000000807147825 */ /* 0x000fe200078e020a */
[----:B--2---:R-:W-:-:S07]  /*0b40*/  DADD R18, R18, R2 ;  /* 0x0000000012127229 */ /* 0x004fce0000000002 */
[----:B------:R1:W-:Y:S04]  /*0b50*/  STG.E.64 desc[UR8][R16.64], R18 ;  /* 0x0000001210007986 */ /* 0x0003e8000c101b08 */
[----:B------:R-:W2:Y:S01]  /*0b60*/  LDG.E.64 R8, desc[UR8][R20.64] ;  /* 0x0000000814087981 */ /* 0x000ea2000c1e1b00 */
[----:B------:R-:W-:Y:S02]  /*0b70*/  IMAD R27, R27, R0, RZ ;  /* 0x000000001b1b7224 */ /* 0x000fe400078e02ff */
[----:B0-----:R-:W-:-:S04]  /*0b80*/  IMAD.WIDE.U32 R12, R0, 0x8, R20 ;  /* 0x00000008000c7825 */ /* 0x001fc800078e0014 */
[----:B------:R-:W-:Y:S01]  /*0b90*/  IMAD.WIDE.U32 R22, R27, 0x8, R10 ;  /* 0x000000081b167825 */ /* 0x000fe200078e000a */
[----:B--2---:R-:W-:-:S07]  /*0ba0*/  DADD R8, R8, R2 ;  /* 0x0000000008087229 */ /* 0x004fce0000000002 */
[----:B------:R1:W-:Y:S04]  /*0bb0*/  STG.E.64 desc[UR8][R22.64], R8 ;  /* 0x0000000816007986 */ /* 0x0003e8000c101b08 */
[----:B------:R-:W2:Y:S01]  /*0bc0*/  LDG.E.64 R12, desc[UR8][R12.64+-0x8] ;  /* 0xfffff8080c0c7981 */ /* 0x000ea2000c1e1b00 */
[----:B------:R-:W-:-:S05]  /*0bd0*/  IADD3 R27, PT, PT, R27, UR4, RZ ;  /* 0x000000041b1b7c10 */ /* 0x000fca000fffe0ff */
[----:B------:R-:W-:Y:S01]  /*0be0*/  IMAD.WIDE.U32 R10, R27, 0x8, R10 ;  /* 0x000000081b0a7825 */ /* 0x000fe200078e000a */
[----:B--2---:R-:W-:-:S07]  /*0bf0*/  DADD R2, R12, R2 ;  /* 0x000000000c027229 */ /* 0x004fce0000000002 */
[----:B------:R1:W-:Y:S04]  /*0c00*/  STG.E.64 desc[UR8][R10.64], R2 ;  /* 0x000000020a007986 */ /* 0x0003e8000c101b08 */
.L_x_190:
[----:B------:R-:W0:Y:S01]  /*0c10*/  LDCU.64 UR6, c[0x0][0x380] ;  /* 0x00007000ff0677ac */ /* 0x000e220008000a00 */
[C---:B------:R-:W-:Y:S01]  /*0c20*/  VIADD R4, R0.reuse, 0x6 ;  /* 0x0000000600047836 */ /* 0x040fe20000000000 */
[----:B------:R-:W-:-:S04]  /*0c30*/  LOP3.LUT R0, R0, 0x3, RZ, 0xc0, !PT ;  /* 0x0000000300007812 */ /* 0x000fc800078ec0ff */
[----:B-1----:R-:W-:Y:S02]  /*0c40*/  LOP3.LUT R2, R4, 0x7, RZ, 0xc0, !PT ;  /* 0x0000000704027812 */ /* 0x002fe400078ec0ff */
[----:B------:R-:W-:Y:S02]  /*0c50*/  ISETP.NE.AND P0, PT, R0, 0x3, PT ;  /* 0x000000030000780c */ /* 0x000fe40003f05270 */
[----:B------:R-:W-:Y:S01]  /*0c60*/  LOP3.LUT R0, R6, 0xfffffff8, RZ, 0xc0, !PT ;  /* 0xfffffff806007812 */ /* 0x000fe200078ec0ff */
[----:B------:R-:W-:-:S03]  /*0c70*/  VIADD R2, R2, 0xffffffff ;  /* 0xffffffff02027836 */ /* 0x000fc60000000000 */
[----:B------:R-:W-:Y:S02]  /*0c80*/  IADD3 R0, PT, PT, -R0, RZ, RZ ;  /* 0x000000ff00007210 */ /* 0x000fe40007ffe1ff */
[----:B------:R-:W-:Y:S01]  /*0c90*/  ISETP.GE.U32.AND P1, PT, R2, 0x3, PT ;  /* 0x000000030200780c */ /* 0x000fe20003f26070 */
[----:B0-----:R-:W-:-:S04]  /*0ca0*/  UIADD3 UR5, UP0, UPT, UR6, 0x20, URZ ;  /* 0x0000002006057890 */ /* 0x001fc8000ff1e0ff */
[----:B------:R-:W-:-:S03]  /*0cb0*/  UIADD3.X UR6, UPT, UPT, URZ, UR7, URZ, UP0, !UPT ;  /* 0x00000007ff067290 */ /* 0x000fc600087fe4ff */
[----:B------:R-:W-:-:S09]  /*0cc0*/  UMOV UR7, 0x1 ;  /* 0x0000000100077882 */ /* 0x000fd20000000000 */
.L_x_197:
[----:B01----:R-:W0:Y:S01]  /*0cd0*/  LDC R13, c[0x0][0x388] ;  /* 0x0000e200ff0d7b82 */ /* 0x003e220000000800 */
[----:B------:R-:W-:Y:S01]  /*0ce0*/  ISETP.GE.U32.AND P2, PT, R5, 0x7, PT ;  /* 0x000000070500780c */ /* 0x000fe20003f46070 */
[----:B------:R-:W-:Y:S02]  /*0cf0*/  IMAD.MOV.U32 R3, RZ, RZ, 0x1 ;  /* 0x00000001ff037424 */ /* 0x000fe400078e00ff */
[----:B0-----:R-:W-:Y:S01]  /*0d00*/  IMAD R2, R13, UR7, RZ ;  /* 0x000000070d027c24 */ /* 0x001fe2000f8e02ff */
[----:B------:R-:W-:-:S04]  /*0d10*/  UIADD3 UR7, UPT, UPT, UR7, 0x1, URZ ;  /* 0x0000000107077890 */ /* 0x000fc8000fffe0ff */
[----:B------:R-:W-:-:S05]  /*0d20*/  UISETP.NE.AND UP0, UPT, UR7, UR4, UPT ;  /* 0x000000040700728c */ /* 0x000fca000bf05270 */
[----:B--2---:R-:W-:Y:S06]  /*0d30*/  @!P2 BRA `(.L_x_192) ;  /* 0x000000000064a947 */ /* 0x004fec0003800000 */
[----:B---3--:R-:W-:Y:S01]  /*0d40*/  MOV R9, UR6 ;  /* 0x0000000600097c02 */ /* 0x008fe20008000f00 */
[----:B------:R-:W-:Y:S02]  /*0d50*/  IMAD.U32 R8, RZ, RZ, UR5 ;  /* 0x00000005ff087e24 */ /* 0x000fe4000f8e00ff */
[----:B------:R-:W-:Y:S02]  /*0d60*/  VIADD R3, R2, 0x1 ;  /* 0x0000000102037836 */ /* 0x000fe40000000000 */
[----:B------:R-:W-:Y:S02]  /*0d70*/  IMAD.MOV.U32 R7, RZ, RZ, R0 ;  /* 0x000000ffff077224 */ /* 0x000fe400078e0000 */
[----:B------:R-:W-:Y:S01]  /*0d80*/  IMAD.WIDE.U32 R8, R3, 0x8, R8 ;  /* 0x0000000803087825 */ /* 0x000fe200078e0008 */
[----:B------:R-:W-:-:S03]  /*0d90*/  MOV R3, RZ ;  /* 0x000000ff00037202 */ /* 0x000fc60000000f00 */
[----:B------:R-:W-:Y:S01]  /*0da0*/  IMAD.MOV.U32 R10, RZ, RZ, R8 ;  /* 0x000000ffff0a7224 */ /* 0x000fe200078e0008 */
[----:B------:R-:W-:-:S07]  /*0db0*/  MOV R11, R9 ;  /* 0x00000009000b7202 */ /* 0x000fce0000000f00 */
.L_x_193:
[----:B0-----:R-:W-:Y:S01]  /*0dc0*/  MOV R8, R10 ;  /* 0x0000000a00087202 */ /* 0x001fe20000000f00 */
[----:B------:R-:W-:Y:S01]  /*0dd0*/  IMAD.MOV.U32 R9, RZ, RZ, R11 ;  /* 0x000000ffff097224 */ /* 0x000fe200078e000b */
[----:B------:R-:W-:Y:S02]  /*0de0*/  IADD3 R7, PT, PT, R7, 0x8, RZ ;  /* 0x0000000807077810 */ /* 0x000fe40007ffe0ff */
[----:B------:R-:W-:Y:S02]  /*0df0*/  IADD3 R10, P3, PT, R8, 0x40, RZ ;  /* 0x00000040080a7810 */ /* 0x000fe40007f7e0ff */
[----:B------:R0:W-:Y:S01]  /*0e00*/  STG.E.64 desc[UR8][R8.64+-0x20], RZ ;  /* 0xffffe0ff08007986 */ /* 0x0001e2000c101b08 */
[----:B------:R-:W-:Y:S02]  /*0e10*/  ISETP.NE.AND P2, PT, R7, RZ, PT ;  /* 0x000000ff0700720c */ /* 0x000fe40003f45270 */
[----:B------:R-:W-:Y:S01]  /*0e20*/  IMAD.X R11, RZ, RZ, R9, P3 ;  /* 0x000000ffff0b7224 */ /* 0x000fe200018e0609 */
[----:B------:R0:W-:Y:S01]  /*0e30*/  STG.E.64 desc[UR8][R8.64+-0x18], RZ ;  /* 0xffffe8ff08007986 */ /* 0x0001e2000c101b08 */
[----:B------:R-:W-:-:S03]  /*0e40*/  IADD3 R3, PT, PT, R3, 0x8, RZ ;  /* 0x0000000803037810 */ /* 0x000fc60007ffe0ff */
[----:B------:R0:W-:Y:S04]  /*0e50*/  STG.E.64 desc[UR8][R8.64+-0x10], RZ ;  /* 0xfffff0ff08007986 */ /* 0x0001e8000c101b08 */
[----:B------:R0:W-:Y:S04]  /*0e60*/  STG.E.64 desc[UR8][R8.64+-0x8], RZ ;  /* 0xfffff8ff08007986 */ /* 0x0001e8000c101b08 */
[----:B------:R0:W-:Y:S04]  /*0e70*/  STG.E.64 desc[UR8][R8.64], RZ ;  /* 0x000000ff08007986 */ /* 0x0001e8000c101b08 */
[----:B------:R0:W-:Y:S04]  /*0e80*/  STG.E.64 desc[UR8][R8.64+0x8], RZ ;  /* 0x000008ff08007986 */ /* 0x0001e8000c101b08 */
[----:B------:R0:W-:Y:S04]  /*0e90*/  STG.E.64 desc[UR8][R8.64+0x10], RZ ;  /* 0x000010ff08007986 */ /* 0x0001e8000c101b08 */
[----:B------:R0:W-:Y:S01]  /*0ea0*/  STG.E.64 desc[UR8][R8.64+0x18], RZ ;  /* 0x000018ff08007986 */ /* 0x0001e2000c101b08 */
[----:B------:R-:W-:Y:S05]  /*0eb0*/  @P2 BRA `(.L_x_193) ;  /* 0xfffffffc00c02947 */ /* 0x000fea000383ffff */
[----:B------:R-:W-:-:S07]  /*0ec0*/  VIADD R3, R3, 0x1 ;  /* 0x0000000103037836 */ /* 0x000fce0000000000 */
.L_x_192:
[----:B------:R-:W-:-:S13]  /*0ed0*/  LOP3.LUT P2, RZ, R6, 0x7, RZ, 0xc0, !PT ;  /* 0x0000000706ff7812 */ /* 0x000fda000784c0ff */
[----:B------:R-:W-:Y:S05]  /*0ee0*/  @!P2 BRA `(.L_x_194) ;  /* 0x000000000084a947 */ /* 0x000fea0003800000 */
[----:B------:R-:W-:Y:S01]  /*0ef0*/  LOP3.LUT P2, RZ, R4, 0x3, RZ, 0xc0, !PT ;  /* 0x0000000304ff7812 */ /* 0x000fe2000784c0ff */
[----:B------:R-:W-:-:S12]  /*0f00*/  @!P1 BRA `(.L_x_195) ;  /* 0x0000000000349947 */ /* 0x000fd80003800000 */
[----:B---3--:R-:W1:Y:S01]  /*0f10*/  LDC.64 R14, c[0x0][0x380] ;  /* 0x0000e000ff0e7b82 */ /* 0x008e620000000a00 */
[CC--:B------:R-:W-:Y:S02]  /*0f20*/  IADD3 R11, P3, PT, R2.reuse, R3.reuse, RZ ;  /* 0x00000003020b7210 */ /* 0x0c0fe40007f7e0ff */
[----:B------:R-:W-:Y:S02]  /*0f30*/  IADD3 R7, PT, PT, R2, R3, RZ ;  /* 0x0000000302077210 */ /* 0x000fe40007ffe0ff */
[----:B------:R-:W-:Y:S01]  /*0f40*/  IADD3 R3, PT, PT, R3, 0x4, RZ ;  /* 0x0000000403037810 */ /* 0x000fe20007ffe0ff */
[----:B------:R-:W-:Y:S02]  /*0f50*/  IMAD.X R12, RZ, RZ, RZ, P3 ;  /* 0x000000ffff0c7224 */ /* 0x000fe400018e06ff */
[----:B0-----:R-:W0:Y:S01]  /*0f60*/  LDC.64 R8, c[0x0][0x380] ;  /* 0x0000e000ff087b82 */ /* 0x001e220000000a00 */
[----:B-1----:R-:W-:-:S04]  /*0f70*/  LEA R10, P3, R11, R14, 0x3 ;  /* 0x0000000e0b0a7211 */ /* 0x002fc800078618ff */
[----:B------:R-:W-:Y:S01]  /*0f80*/  LEA.HI.X R11, R11, R15, R12, 0x3, P3 ;  /* 0x0000000f0b0b7211 */ /* 0x000fe200018f1c0c */
[----:B0-----:R-:W-:-:S05]  /*0f90*/  IMAD.WIDE.U32 R8, R7, 0x8, R8 ;  /* 0x0000000807087825 */ /* 0x001fca00078e0008 */
[----:B------:R1:W-:Y:S04]  /*0fa0*/  STG.E.64 desc[UR8][R8.64], RZ ;  /* 0x000000ff08007986 */ /* 0x0003e8000c101b08 */
[----:B------:R1:W-:Y:S04]  /*0fb0*/  STG.E.64 desc[UR8][R10.64+0x8], RZ ;  /* 0x000008ff0a007986 */ /* 0x0003e8000c101b08 */
[----:B------:R1:W-:Y:S04]  /*0fc0*/  STG.E.64 desc[UR8][R10.64+0x10], RZ ;  /* 0x000010ff0a007986 */ /* 0x0003e8000c101b08 */
[----:B------:R1:W-:Y:S02]  /*0fd0*/  STG.E.64 desc[UR8][R10.64+0x18], RZ ;  /* 0x000018ff0a007986 */ /* 0x0003e4000c101b08 */
.L_x_195:
[----:B------:R-:W-:Y:S05]  /*0fe0*/  @!P2 BRA `(.L_x_194) ;  /* 0x000000000044a947 */ /* 0x000fea0003800000 */
[----:B------:R-:W-:-:S13]  /*0ff0*/  LOP3.LUT P2, RZ, R13, 0x1, RZ, 0xc0, !PT ;  /* 0x000000010dff7812 */ /* 0x000fda000784c0ff */
[----:B01-3--:R-:W0:Y:S01]  /*1000*/  @P2 LDC.64 R8, c[0x0][0x380] ;  /* 0x0000e000ff082b82 */ /* 0x00be220000000a00 */
[----:B------:R-:W-:Y:S05]  /*1010*/  @!P0 BRA `(.L_x_196) ;  /* 0x00000000002c8947 */ /* 0x000fea0003800000 */
[----:B------:R-:W1:Y:S01]  /*1020*/  LDC.64 R16, c[0x0][0x380] ;  /* 0x0000e000ff107b82 */ /* 0x000e620000000a00 */
[C---:B------:R-:W-:Y:S01]  /*1030*/  IADD3 R13, P3, PT, R2.reuse, R3, RZ ;  /* 0x00000003020d7210 */ /* 0x040fe20007f7e0ff */
[----:B------:R-:W-:Y:S02]  /*1040*/  IMAD.IADD R7, R2, 0x1, R3 ;  /* 0x0000000102077824 */ /* 0x000fe400078e0203 */
[----:B------:R-:W-:Y:S01]  /*1050*/  VIADD R3, R3, 0x2 ;  /* 0x0000000203037836 */ /* 0x000fe20000000000 */
[----:B------:R-:W-:-:S03]  /*1060*/  IADD3.X R14, PT, PT, RZ, RZ, RZ, P3, !PT ;  /* 0x000000ffff0e7210 */ /* 0x000fc60001ffe4ff */
[----:B------:R-:W2:Y:S01]  /*1070*/  LDC.64 R10, c[0x0][0x380] ;  /* 0x0000e000ff0a7b82 */ /* 0x000ea20000000a00 */
[----:B-1----:R-:W-:-:S04]  /*1080*/  LEA R12, P3, R13, R16, 0x3 ;  /* 0x000000100d0c7211 */ /* 0x002fc800078618ff */
[----:B------:R-:W-:Y:S01]  /*1090*/  LEA.HI.X R13, R13, R17, R14, 0x3, P3 ;  /* 0x000000110d0d7211 */ /* 0x000fe200018f1c0e */
[----:B--2---:R-:W-:-:S05]  /*10a0*/  IMAD.WIDE.U32 R10, R7, 0x8, R10 ;  /* 0x00000008070a7825 */ /* 0x004fca00078e000a */
[----:B------:R1:W-:Y:S04]  /*10b0*/  STG.E.64 desc[UR8][R10.64], RZ ;  /* 0x000000ff0a007986 */ /* 0x0003e8000c101b08 */
[----:B------:R1:W-:Y:S02]  /*10c0*/  STG.E.64 desc[UR8][R12.64+0x8], RZ ;  /* 0x000008ff0c007986 */ /* 0x0003e4000c101b08 */
.L_x_196:
[----:B------:R-:W-:-:S05]  /*10d0*/  @P2 IADD3 R3, PT, PT, R2, R3, RZ ;  /* 0x0000000302032210 */ /* 0x000fca0007ffe0ff */
[----:B0-----:R-:W-:-:S05]  /*10e0*/  @P2 IMAD.WIDE.U32 R8, R3, 0x8, R8 ;  /* 0x0000000803082825 */ /* 0x001fca00078e0008 */
[----:B------:R2:W-:Y:S02]  /*10f0*/  @P2 STG.E.64 desc[UR8][R8.64], RZ ;  /* 0x000000ff08002986 */ /* 0x0005e4000c101b08 */
.L_x_194:
[----:B------:R-:W-:Y:S05]  /*1100*/  BRA.U UP0, `(.L_x_197) ;  /* 0xfffffff900f07547 */ /* 0x000fea000b83ffff */
[----:B------:R-:W-:Y:S05]  /*1110*/  EXIT ;  /* 0x000000000000794d */ /* 0x000fea0003800000 */
        .weak           $__internal_0_$__cuda_sm20_div_rn_f64_full
        .type           $__internal_0_$__cuda_sm20_div_rn_f64_full,@function
        .size           $__internal_0_$__cuda_sm20_div_rn_f64_full,(.L_x_202 - $__internal_0_$__cuda_sm20_div_rn_f64_full)
$__internal_0_$__cuda_sm20_div_rn_f64_full:
[C---:B------:R-:W-:Y:S01]  /*1120*/  FSETP.GEU.AND P0, PT, |R5|.reuse, 1.469367938527859385e-39, PT ;  /* 0x001000000500780b */ /* 0x040fe20003f0e200 */
[----:B------:R-:W-:Y:S01]  /*1130*/  IMAD.MOV.U32 R10, RZ, RZ, 0x1ca00000 ;  /* 0x1ca00000ff0a7424 */ /* 0x000fe200078e00ff */
[C---:B------:R-:W-:Y:S01]  /*1140*/  LOP3.LUT R2, R5.reuse, 0x800fffff, RZ, 0xc0, !PT ;  /* 0x800fffff05027812 */ /* 0x040fe200078ec0ff */
[----:B------:R-:W-:Y:S01]  /*1150*/  IMAD.MOV.U32 R17, RZ, RZ, 0x40200000 ;  /* 0x40200000ff117424 */ /* 0x000fe200078e00ff */
[----:B------:R-:W-:Y:S02]  /*1160*/  MOV R6, 0x1 ;  /* 0x0000000100067802 */ /* 0x000fe40000000f00 */
[----:B------:R-:W-:Y:S01]  /*1170*/  LOP3.LUT R3, R2, 0x3ff00000, RZ, 0xfc, !PT ;  /* 0x3ff0000002037812 */ /* 0x000fe200078efcff */
[----:B------:R-:W-:Y:S01]  /*1180*/  IMAD.MOV.U32 R2, RZ, RZ, R4 ;  /* 0x000000ffff027224 */ /* 0x000fe200078e0004 */
[----:B------:R-:W-:-:S04]  /*1190*/  LOP3.LUT R11, R5, 0x7ff00000, RZ, 0xc0, !PT ;  /* 0x7ff00000050b7812 */ /* 0x000fc800078ec0ff */
[----:B------:R-:W-:Y:S01]  /*11a0*/  ISETP.LE.U32.AND P1, PT, R11, 0x40200000, PT ;  /* 0x402000000b00780c */ /* 0x000fe20003f23070 */
[----:B------:R-:W-:Y:S01]  /*11b0*/  @!P0 DMUL R2, R4, 8.98846567431157953865e+307 ;  /* 0x7fe0000004028828 */ /* 0x000fe20000000000 */
[----:B------:R-:W-:Y:S01]  /*11c0*/  MOV R16, R11 ;  /* 0x0000000b00107202 */ /* 0x000fe20000000f00 */
[----:B------:R-:W-:Y:S01]  /*11d0*/  VIADD R11, R17, 0xffffffff ;  /* 0xffffffff110b7836 */ /* 0x000fe20000000000 */
[----:B------:R-:W-:-:S03]  /*11e0*/  SEL R12, R10, 0x63400000, !P1 ;  /* 0x634000000a0c7807 */ /* 0x000fc60004800000 */
[----:B------:R-:W0:Y:S04]  /*11f0*/  MUFU.RCP64H R7, R3 ;  /* 0x0000000300077308 */ /* 0x000e280000001800 */
[----:B------:R-:W-:Y:S02]  /*1200*/  @!P0 LOP3.LUT R16, R3, 0x7ff00000, RZ, 0xc0, !PT ;  /* 0x7ff0000003108812 */ /* 0x000fe400078ec0ff */
[----:B------:R-:W-:Y:S02]  /*1210*/  ISETP.GT.U32.AND P0, PT, R11, 0x7feffffe, PT ;  /* 0x7feffffe0b00780c */ /* 0x000fe40003f04070 */
[----:B------:R-:W-:-:S04]  /*1220*/  IADD3 R11, PT, PT, R16, -0x1, RZ ;  /* 0xffffffff100b7810 */ /* 0x000fc80007ffe0ff */
[----:B------:R-:W-:Y:S01]  /*1230*/  ISETP.GT.U32.OR P0, PT, R11, 0x7feffffe, P0 ;  /* 0x7feffffe0b00780c */ /* 0x000fe20000704470 */
[----:B0-----:R-:W-:-:S08]  /*1240*/  DFMA R8, R6, -R2, 1 ;  /* 0x3ff000000608742b */ /* 0x001fd00000000802 */
[----:B------:R-:W-:-:S08]  /*1250*/  DFMA R8, R8, R8, R8 ;  /* 0x000000080808722b */ /* 0x000fd00000000008 */
[----:B------:R-:W-:-:S08]  /*1260*/  DFMA R8, R6, R8, R6 ;  /* 0x000000080608722b */ /* 0x000fd00000000006 */
[----:B------:R-:W-:-:S08]  /*1270*/  DFMA R6, R8, -R2, 1 ;  /* 0x3ff000000806742b */ /* 0x000fd00000000802 */
[----:B------:R-:W-:Y:S01]  /*1280*/  DFMA R8, R8, R6, R8 ;  /* 0x000000060808722b */ /* 0x000fe20000000008 */
[----:B------:R-:W-:Y:S02]  /*1290*/  LOP3.LUT R7, R12, 0x40000, RZ, 0xfc, !PT ;  /* 0x000400000c077812 */ /* 0x000fe400078efcff */
[----:B------:R-:W-:-:S06]  /*12a0*/  MOV R6, RZ ;  /* 0x000000ff00067202 */ /* 0x000fcc0000000f00 */
[----:B------:R-:W-:-:S08]  /*12b0*/  DMUL R12, R8, R6 ;  /* 0x00000006080c7228 */ /* 0x000fd00000000000 */
[----:B------:R-:W-:-:S08]  /*12c0*/  DFMA R14, R12, -R2, R6 ;  /* 0x800000020c0e722b */ /* 0x000fd00000000006 */
[----:B------:R-:W-:Y:S01]  /*12d0*/  DFMA R8, R8, R14, R12 ;  /* 0x0000000e0808722b */ /* 0x000fe2000000000c */
[----:B------:R-:W-:Y:S10]  /*12e0*/  @P0 BRA `(.L_x_198) ;  /* 0x0000000000740947 */ /* 0x000ff40003800000 */
[----:B------:R-:W-:Y:S01]  /*12f0*/  LOP3.LUT R13, R5, 0x7ff00000, RZ, 0xc0, !PT ;  /* 0x7ff00000050d7812 */ /* 0x000fe200078ec0ff */
[----:B------:R-:W-:-:S03]  /*1300*/  IMAD.MOV.U32 R11, RZ, RZ, 0x40200000 ;  /* 0x40200000ff0b7424 */ /* 0x000fc600078e00ff */
[C---:B------:R-:W-:Y:S02]  /*1310*/  IADD3 R12, PT, PT, -R13.reuse, RZ, RZ ;  /* 0x000000ff0d0c7210 */ /* 0x040fe40007ffe1ff */
[----:B------:R-:W-:Y:S02]  /*1320*/  ISETP.LE.U32.AND P0, PT, R13, 0x40200000, PT ;  /* 0x402000000d00780c */ /* 0x000fe40003f03070 */
[----:B------:R-:W-:Y:S01]  /*1330*/  VIADDMNMX R11, R12, R11, 0xb9600000, !PT ;  /* 0xb96000000c0b7446 */ /* 0x000fe2000780010b */
[----:B------:R-:W-:Y:S01]  /*1340*/  IMAD.MOV.U32 R12, RZ, RZ, RZ ;  /* 0x000000ffff0c7224 */ /* 0x000fe200078e00ff */
[----:B------:R-:W-:Y:S02]  /*1350*/  SEL R10, R10, 0x63400000, !P0 ;  /* 0x634000000a0a7807 */ /* 0x000fe40004000000 */
[----:B------:R-:W-:-:S05]  /*1360*/  VIMNMX R11, PT, PT, R11, 0x46a00000, PT ;  /* 0x46a000000b0b7848 */ /* 0x000fca0003fe0100 */
[----:B------:R-:W-:-:S05]  /*1370*/  IMAD.IADD R14, R11, 0x1, -R10 ;  /* 0x000000010b0e7824 */ /* 0x000fca00078e0a0a */
[----:B------:R-:W-:-:S06]  /*1380*/  IADD3 R13, PT, PT, R14, 0x7fe00000, RZ ;  /* 0x7fe000000e0d7810 */ /* 0x000fcc0007ffe0ff */
[----:B------:R-:W-:-:S10]  /*1390*/  DMUL R10, R8, R12 ;  /* 0x0000000c080a7228 */ /* 0x000fd40000000000 */
[----:B------:R-:W-:-:S13]  /*13a0*/  FSETP.GTU.AND P0, PT, |R11|, 1.469367938527859385e-39, PT ;  /* 0x001000000b00780b */ /* 0x000fda0003f0c200 */
[----:B------:R-:W-:Y:S05]  /*13b0*/  @P0 BRA `(.L_x_199) ;  /* 0x0000000000840947 */ /* 0x000fea0003800000 */
[----:B------:R-:W-:Y:S01]  /*13c0*/  DFMA R2, R8, -R2, R6 ;  /* 0x800000020802722b */ /* 0x000fe20000000006 */
[----:B------:R-:W-:-:S09]  /*13d0*/  MOV R12, RZ ;  /* 0x000000ff000c7202 */ /* 0x000fd20000000f00 */
[C---:B------:R-:W-:Y:S02]  /*13e0*/  FSETP.NEU.AND P0, PT, R3.reuse, RZ, PT ;  /* 0x000000ff0300720b */ /* 0x040fe40003f0d000 */
[----:B------:R-:W-:-:S04]  /*13f0*/  LOP3.LUT R5, R3, 0x80000000, R5, 0x48, !PT ;  /* 0x8000000003057812 */ /* 0x000fc800078e4805 */
[----:B------:R-:W-:-:S07]  /*1400*/  LOP3.LUT R13, R5, R13, RZ, 0xfc, !PT ;  /* 0x0000000d050d7212 */ /* 0x000fce00078efcff */
[----:B------:R-:W-:Y:S05]  /*1410*/  @!P0 BRA `(.L_x_199) ;  /* 0x00000000006c8947 */ /* 0x000fea0003800000 */
[----:B------:R-:W-:Y:S01]  /*1420*/  IMAD.MOV R3, RZ, RZ, -R14 ;  /* 0x000000ffff037224 */ /* 0x000fe200078e0a0e */
[----:B------:R-:W-:-:S06]  /*1430*/  MOV R2, RZ ;  /* 0x000000ff00027202 */ /* 0x000fcc0000000f00 */
[----:B------:R-:W-:Y:S02]  /*1440*/  DFMA R2, R10, -R2, R8 ;  /* 0x800000020a02722b */ /* 0x000fe40000000008 */
[----:B------:R-:W-:-:S04]  /*1450*/  DMUL.RP R8, R8, R12 ;  /* 0x0000000c08087228 */ /* 0x000fc80000008000 */
[----:B------:R-:W-:-:S04]  /*1460*/  IADD3 R2, PT, PT, -R14, -0x43300000, RZ ;  /* 0xbcd000000e027810 */ /* 0x000fc80007ffe1ff */
[----:B------:R-:W-:Y:S02]  /*1470*/  FSETP.NEU.AND P0, PT, |R3|, R2, PT ;  /* 0x000000020300720b */ /* 0x000fe40003f0d200 */
[----:B------:R-:W-:Y:S02]  /*1480*/  LOP3.LUT R5, R9, R5, RZ, 0x3c, !PT ;  /* 0x0000000509057212 */ /* 0x000fe400078e3cff */
[----:B------:R-:W-:Y:S02]  /*1490*/  FSEL R10, R8, R10, !P0 ;  /* 0x0000000a080a7208 */ /* 0x000fe40004000000 */
[----:B------:R-:W-:Y:S01]  /*14a0*/  FSEL R11, R5, R11, !P0 ;  /* 0x0000000b050b7208 */ /* 0x000fe20004000000 */
[----:B------:R-:W-:Y:S06]  /*14b0*/  BRA `(.L_x_199) ;  /* 0x0000000000447947 */ /* 0x000fec0003800000 */
.L_x_198:
[----:B------:R-:W-:-:S14]  /*14c0*/  DSETP.NAN.AND P0, PT, R4, R4, PT ;  /* 0x000000040400722a */ /* 0x000fdc0003f08000 */
[----:B------:R-:W-:Y:S05]  /*14d0*/  @P0 BRA `(.L_x_200) ;  /* 0x0000000000340947 */ /* 0x000fea0003800000 */
[----:B------:R-:W-:Y:S01]  /*14e0*/  ISETP.NE.AND P0, PT, R17, R16, PT ;  /* 0x000000101100720c */ /* 0x000fe20003f05270 */
[----:B------:R-:W-:Y:S01]  /*14f0*/  IMAD.MOV.U32 R10, RZ, RZ, 0x0 ;  /* 0x00000000ff0a7424 */ /* 0x000fe200078e00ff */
[----:B------:R-:W-:-:S11]  /*1500*/  MOV R11, 0xfff80000 ;  /* 0xfff80000000b7802 */ /* 0x000fd60000000f00 */
[----:B------:R-:W-:Y:S05]  /*1510*/  @!P0 BRA `(.L_x_199) ;  /* 0x00000000002c8947 */ /* 0x000fea0003800000 */
[----:B------:R-:W-:Y:S02]  /*1520*/  ISETP.NE.AND P0, PT, R17, 0x7ff00000, PT ;  /* 0x7ff000001100780c */ /* 0x000fe40003f05270 */
[----:B------:R-:W-:Y:S02]  /*1530*/  LOP3.LUT R4, R5, 0x40240000, RZ, 0x3c, !PT ;  /* 0x4024000005047812 */ /* 0x000fe400078e3cff */
[----:B------:R-:W-:Y:S02]  /*1540*/  ISETP.EQ.OR P0, PT, R16, RZ, !P0 ;  /* 0x000000ff1000720c */ /* 0x000fe40004702670 */
[----:B------:R-:W-:-:S11]  /*1550*/  LOP3.LUT R11, R4, 0x80000000, RZ, 0xc0, !PT ;  /* 0x80000000040b7812 */ /* 0x000fd600078ec0ff */
[----:B------:R-:W-:Y:S01]  /*1560*/  @P0 LOP3.LUT R2, R11, 0x7ff00000, RZ, 0xfc, !PT ;  /* 0x7ff000000b020812 */ /* 0x000fe200078efcff */
[----:B------:R-:W-:Y:S01]  /*1570*/  @!P0 IMAD.MOV.U32 R10, RZ, RZ, RZ ;  /* 0x000000ffff0a8224 */ /* 0x000fe200078e00ff */
[----:B------:R-:W-:-:S03]  /*1580*/  @P0 MOV R10, RZ ;  /* 0x000000ff000a0202 */ /* 0x000fc60000000f00 */
[----:B------:R-:W-:Y:S01]  /*1590*/  @P0 IMAD.MOV.U32 R11, RZ, RZ, R2 ;  /* 0x000000ffff0b0224 */ /* 0x000fe200078e0002 */
[----:B------:R-:W-:Y:S06]  /*15a0*/  BRA `(.L_x_199) ;  /* 0x0000000000087947 */ /* 0x000fec0003800000 */
.L_x_200:
[----:B------:R-:W-:Y:S02]  /*15b0*/  LOP3.LUT R11, R5, 0x80000, RZ, 0xfc, !PT ;  /* 0x00080000050b7812 */ /* 0x000fe400078efcff */
[----:B------:R-:W-:-:S07]  /*15c0*/  MOV R10, R4 ;  /* 0x00000004000a7202 */ /* 0x000fce0000000f00 */
.L_x_199:
[----:B------:R-:W-:Y:S01]  /*15d0*/  IMAD.MOV.U32 R2, RZ, RZ, R0 ;  /* 0x000000ffff027224 */ /* 0x000fe200078e0000 */
[----:B------:R-:W-:-:S04]  /*15e0*/  MOV R3, 0x0 ;  /* 0x0000000000037802 */ /* 0x000fc80000000f00 */
[----:B------:R-:W-:Y:S05]  /*15f0*/  RET.REL.NODEC R2 `(_Z4initPdi) ;  /* 0xffffffe802807950 */ /* 0x000fea0003c3ffff */
.L_x_201:
        /* <DEDUP_REMOVED lines=16> */
.L_x_202:


//--------------------- .nv.global.init           --------------------------
	.section	.nv.global.init,"aw",@progbits
.nv.global.init:
	.type		$str$1,@object
	.size		$str$1,($str - $str$1)
$str$1:
        /*0000*/ 	.byte	0x0a, 0x00
	.type		$str,@object
	.size		$str,(.L_40 - $str)
$str:
        /*0002*/ 	.byte	0x25, 0x2e, 0x32, 0x66, 0x20, 0x00
.L_40:


//--------------------- .nv.shared._ZN3cub18CUB_300001_SM_10006detail6reduce28DeviceReduceSingleTileKernelINS2_10policy_hubIdjN4cuda3__47maximumIvEEE10Policy1000EPdSB_iS8_ddNS5_3std3__410__identityEEEvT0_T1_T2_T3_T4_T6_ --------------------------
	.section	.nv.shared._ZN3cub18CUB_300001_SM_10006detail6reduce28DeviceReduceSingleTileKernelINS2_10policy_hubIdjN4cuda3__47maximumIvEEE10Policy1000EPdSB_iS8_ddNS5_3std3__410__identityEEEvT0_T1_T2_T3_T4_T6_,"aw",@nobits
	.sectionflags	@""
	.align	8
.nv.shared._ZN3cub18CUB_300001_SM_10006detail6reduce28DeviceReduceSingleTileKernelINS2_10policy_hubIdjN4cuda3__47maximumIvEEE10Policy1000EPdSB_iS8_ddNS5_3std3__410__identityEEEvT0_T1_T2_T3_T4_T6_:
	.zero		1104


//--------------------- .nv.shared.reserved.0     --------------------------
	.section	.nv.shared.reserved.0,"aw",@nobits
	.weak		__nv_reservedSMEM_offset_0_alias
	.size		__nv_reservedSMEM_offset_0_alias, 0, 64
	.other		__nv_reservedSMEM_offset_0_alias,@"STO_CUDA_RESERVED_SHARED STV_DEFAULT"
__nv_reservedSMEM_offset_0_alias:
	.zero		0
	.zero		64


//--------------------- .nv.global                --------------------------
	.section	.nv.global,"aw",@nobits
.nv.global:
	.type		_ZN34_INTERNAL_824ab511_4_k_cu_9481f3086thrust24THRUST_300001_SM_1000_NS12placeholders2_5E,@object
	.size		_ZN34_INTERNAL_824ab511_4_k_cu_9481f3086thrust24THRUST_300001_SM_1000_NS12placeholders2_5E,(_ZN34_INTERNAL_824ab511_4_k_cu_9481f3084cuda3std3__45__cpo6cbeginE - _ZN34_INTERNAL_824ab511_4_k_cu_9481f3086thrust24THRUST_300001_SM_1000_NS12placeholders2_5E)
_ZN34_INTERNAL_824ab511_4_k_cu_9481f3086thrust24THRUST_300001_SM_1000_NS12placeholders2_5E:
	.zero		1
	.type		_ZN34_INTERNAL_824ab511_4_k_cu_9481f3084cuda3std3__45__cpo6cbeginE,@object
	.size		_ZN34_INTERNAL_824ab511_4_k_cu_9481f3084cuda3std3__45__cpo6cbeginE,(_ZN34_INTERNAL_824ab511_4_k_cu_9481f3084cuda3std6ranges3__45__cpo6cbeginE - _ZN34_INTERNAL_824ab511_4_k_cu_9481f3084cuda3std3__45__cpo6cbeginE)
_ZN34_INTERNAL_824ab511_4_k_cu_9481f3084cuda3std3__45__cpo6cbeginE:
	.zero		1
	.type		_ZN34_INTERNAL_824ab511_4_k_cu_9481f3084cuda3std6ranges3__45__cpo6cbeginE,@object
	.size		_ZN34_INTERNAL_824ab511_4_k_cu_9481f3084cuda3std6ranges3__45__cpo6cbeginE,(_ZN34_INTERNAL_824ab511_4_k_cu_9481f3084cuda3std3__48in_placeE - _ZN34_INTERNAL_824ab511_4_k_cu_9481f3084cuda3std6ranges3__45__cpo6cbeginE)
_ZN34_INTERNAL_824ab511_4_k_cu_9481f3084cuda3std6ranges3__45__cpo6cbeginE:
	.zero		1
	.type		_ZN34_INTERNAL_824ab511_4_k_cu_9481f3084cuda3std3__48in_placeE,@object
	.size		_ZN34_INTERNAL_824ab511_4_k_cu_9481f3084cuda3std3__48in_placeE,(_ZN34_INTERNAL_824ab511_4_k_cu_9481f3084cuda3std6ranges3__45__cpo4sizeE - _ZN34_INTERNAL_824ab511_4_k_cu_9481f3084cuda3std3__48in_placeE)
_ZN34_INTERNAL_824ab511_4_k_cu_9481f3084cuda3std3__48in_placeE:
	.zero		1
	.type		_ZN34_INTERNAL_824ab511_4_k_cu_9481f3084cuda3std6ranges3__45__cpo4sizeE,@object
	.size		_ZN34_INTERNAL_824ab511_4_k_cu_9481f3084cuda3std6ranges3__45__cpo4sizeE,(_ZN34_INTERNAL_824ab511_4_k_cu_9481f3086thrust24THRUST_300001_SM_1000_NS12placeholders2_9E - _ZN34_INTERNAL_824ab511_4_k_cu_9481f3084cuda3std6ranges3__45__cpo4sizeE)
_ZN34_INTERNAL_824ab511_4_k_cu_9481f3084cuda3std6ranges3__45__cpo4sizeE:
	.zero		1
	.type		_ZN34_INTERNAL_824ab511_4_k_cu_9481f3086thrust24THRUST_300001_SM_1000_NS12placeholders2_9E,@object
	.size		_ZN34_INTERNAL_824ab511_4_k_cu_9481f3086thrust24THRUST_300001_SM_1000_NS12placeholders2_9E,(_ZN34_INTERNAL_824ab511_4_k_cu_9481f3084cuda3std3__45__cpo7crbeginE - _ZN34_INTERNAL_824ab511_4_k_cu_9481f3086thrust24THRUST_300001_SM_1000_NS12placeholders2_9E)
_ZN34_INTERNAL_824ab511_4_k_cu_9481f3086thrust24THRUST_300001_SM_1000_NS12placeholders2_9E:
	.zero		1
	.type		_ZN34_INTERNAL_824ab511_4_k_cu_9481f3084cuda3std3__45__cpo7crbeginE,@object
	.size		_ZN34_INTERNAL_824ab511_4_k_cu_9481f3084cuda3std3__45__cpo7crbeginE,(_ZN34_INTERNAL_824ab511_4_k_cu_9481f3084cuda3std6ranges3__45__cpo4nextE - _ZN34_INTERNAL_824ab511_4_k_cu_9481f3084cuda3std3__45__cpo7crbeginE)
_ZN34_INTERNAL_824ab511_4_k_cu_9481f3084cuda3std3__45__cpo7crbeginE:
	.zero		1
	.type		_ZN34_INTERNAL_824ab511_4_k_cu_9481f3084cuda3std6ranges3__45__cpo4nextE,@object
	.size		_ZN34_INTERNAL_824ab511_4_k_cu_9481f3084cuda3std6ranges3__45__cpo4nextE,(_ZN34_INTERNAL_824ab511_4_k_cu_9481f3084cuda3std6ranges3__45__cpo4swapE - _ZN34_INTERNAL_824ab511_4_k_cu_9481f3084cuda3std6ranges3__45__cpo4nextE)
_ZN34_INTERNAL_824ab511_4_k_cu_9481f3084cuda3std6ranges3__45__cpo4nextE:
	.zero		1
	.type		_ZN34_INTERNAL_824ab511_4_k_cu_9481f3084cuda3std6ranges3__45__cpo4swapE,@object
	.size		_ZN34_INTERNAL_824ab511_4_k_cu_9481f3084cuda3std6ranges3__45__cpo4swapE,(_ZN34_INTERNAL_824ab511_4_k_cu_9481f3086thrust24THRUST_300001_SM_1000_NS12placeholders2_1E - _ZN34_INTERNAL_824ab511_4_k_cu_9481f3084cuda3std6ranges3__45__cpo4swapE)
_ZN34_INTERNAL_824ab511_4_k_cu_9481f3084cuda3std6ranges3__45__cpo4swapE:
	.zero		1
	.type		_ZN34_INTERNAL_824ab511_4_k_cu_9481f3086thrust24THRUST_300001_SM_1000_NS12placeholders2_1E,@object
	.size		_ZN34_INTERNAL_824ab511_4_k_cu_9481f3086thrust24THRUST_300001_SM_1000_NS12placeholders2_1E,(_ZN34_INTERNAL_824ab511_4_k_cu_9481f3086thrust24THRUST_300001_SM_1000_NS12placeholders2_3E - _ZN34_INTERNAL_824ab511_4_k_cu_9481f3086thrust24THRUST_300001_SM_1000_NS12placeholders2_1E)
_ZN34_INTERNAL_824ab511_4_k_cu_9481f3086thrust24THRUST_300001_SM_1000_NS12placeholders2_1E:
	.zero		1
	.type		_ZN34_INTERNAL_824ab511_4_k_cu_9481f3086thrust24THRUST_300001_SM_1000_NS12placeholders2_3E,@object
	.size		_ZN34_INTERNAL_824ab511_4_k_cu_9481f3086thrust24THRUST_300001_SM_1000_NS12placeholders2_3E,(_ZN34_INTERNAL_824ab511_4_k_cu_9481f3084cuda3std3__45__cpo5beginE - _ZN34_INTERNAL_824ab511_4_k_cu_9481f3086thrust24THRUST_300001_SM_1000_NS12placeholders2_3E)
_ZN34_INTERNAL_824ab511_4_k_cu_9481f3086thrust24THRUST_300001_SM_1000_NS12placeholders2_3E:
	.zero		1
	.type		_ZN34_INTERNAL_824ab511_4_k_cu_9481f3084cuda3std3__45__cpo5beginE,@object
	.size		_ZN34_INTERNAL_824ab511_4_k_cu_9481f3084cuda3std3__45__cpo5beginE,(_ZN34_INTERNAL_824ab511_4_k_cu_9481f3084cuda3std6ranges3__45__cpo5beginE - _ZN34_INTERNAL_824ab511_4_k_cu_9481f3084cuda3std3__45__cpo5beginE)
_ZN34_INTERNAL_824ab511_4_k_cu_9481f3084cuda3std3__45__cpo5beginE:
	.zero		1
	.type		_ZN34_INTERNAL_824ab511_4_k_cu_9481f3084cuda3std6ranges3__45__cpo5beginE,@object
	.size		_ZN34_INTERNAL_824ab511_4_k_cu_9481f3084cuda3std6ranges3__45__cpo5beginE,(_ZN34_INTERNAL_824ab511_4_k_cu_9481f3084cuda3std3__436_GLOBAL__N__824ab511_4_k_cu_9481f3086ignoreE - _ZN34_INTERNAL_824ab511_4_k_cu_9481f3084cuda3std6ranges3__45__cpo5beginE)
_ZN34_INTERNAL_824ab511_4_k_cu_9481f3084cuda3std6ranges3__45__cpo5beginE:
	.zero		1
	.type		_ZN34_INTERNAL_824ab511_4_k_cu_9481f3084cuda3std3__436_GLOBAL__N__824ab511_4_k_cu_9481f3086ignoreE,@object
	.size		_ZN34_INTERNAL_824ab511_4_k_cu_9481f3084cuda3std3__436_GLOBAL__N__824ab511_4_k_cu_9481f3086ignoreE,(_ZN34_INTERNAL_824ab511_4_k_cu_9481f3084cuda3std6ranges3__45__cpo4dataE - _ZN34_INTERNAL_824ab511_4_k_cu_9481f3084cuda3std3__436_GLOBAL__N__824ab511_4_k_cu_9481f3086ignoreE)
_ZN34_INTERNAL_824ab511_4_k_cu_9481f3084cuda3std3__436_GLOBAL__N__824ab511_4_k_cu_9481f3086ignoreE:
	.zero		1
	.type		_ZN34_INTERNAL_824ab511_4_k_cu_9481f3084cuda3std6ranges3__45__cpo4dataE,@object
	.size		_ZN34_INTERNAL_824ab511_4_k_cu_9481f3084cuda3std6ranges3__45__cpo4dataE,(_ZN34_INTERNAL_824ab511_4_k_cu_9481f3086thrust24THRUST_300001_SM_1000_NS12placeholders2_7E - _ZN34_INTERNAL_824ab511_4_k_cu_9481f3084cuda3std6ranges3__45__cpo4dataE)
_ZN34_INTERNAL_824ab511_4_k_cu_9481f3084cuda3std6ranges3__45__cpo4dataE:
	.zero		1
	.type		_ZN34_INTERNAL_824ab511_4_k_cu_9481f3086thrust24THRUST_300001_SM_1000_NS12placeholders2_7E,@object
	.size		_ZN34_INTERNAL_824ab511_4_k_cu_9481f3086thrust24THRUST_300001_SM_1000_NS12placeholders2_7E,(_ZN34_INTERNAL_824ab511_4_k_cu_9481f3084cuda3std3__45__cpo6rbeginE - _ZN34_INTERNAL_824ab511_4_k_cu_9481f3086thrust24THRUST_300001_SM_1000_NS12placeholders2_7E)
_ZN34_INTERNAL_824ab511_4_k_cu_9481f3086thrust24THRUST_300001_SM_1000_NS12placeholders2_7E:
	.zero		1
	.type		_ZN34_INTERNAL_824ab511_4_k_cu_9481f3084cuda3std3__45__cpo6rbeginE,@object
	.size		_ZN34_INTERNAL_824ab511_4_k_cu_9481f3084cuda3std3__45__cpo6rbeginE,(_ZN34_INTERNAL_824ab511_4_k_cu_9481f3084cuda3std6ranges3__45__cpo7advanceE - _ZN34_INTERNAL_824ab511_4_k_cu_9481f3084cuda3std3__45__cpo6rbeginE)
_ZN34_INTERNAL_824ab511_4_k_cu_9481f3084cuda3std3__45__cpo6rbeginE:
	.zero		1
	.type		_ZN34_INTERNAL_824ab511_4_k_cu_9481f3084cuda3std6ranges3__45__cpo7advanceE,@object
	.size		_ZN34_INTERNAL_824ab511_4_k_cu_9481f3084cuda3std6ranges3__45__cpo7advanceE,(_ZN34_INTERNAL_824ab511_4_k_cu_9481f3084cuda3std3__47nulloptE - _ZN34_INTERNAL_824ab511_4_k_cu_9481f3084cuda3std6ranges3__45__cpo7advanceE)
_ZN34_INTERNAL_824ab511_4_k_cu_9481f3084cuda3std6ranges3__45__cpo7advanceE:
	.zero		1
	.type		_ZN34_INTERNAL_824ab511_4_k_cu_9481f3084cuda3std3__47nulloptE,@object
	.size		_ZN34_INTERNAL_824ab511_4_k_cu_9481f3084cuda3std3__47nulloptE,(_ZN34_INTERNAL_824ab511_4_k_cu_9481f3084cuda3std6ranges3__45__cpo8distanceE - _ZN34_INTERNAL_824ab511_4_k_cu_9481f3084cuda3std3__47nulloptE)
_ZN34_INTERNAL_824ab511_4_k_cu_9481f3084cuda3std3__47nulloptE:
	.zero		1
	.type		_ZN34_INTERNAL_824ab511_4_k_cu_9481f3084cuda3std6ranges3__45__cpo8distanceE,@object
	.size		_ZN34_INTERNAL_824ab511_4_k_cu_9481f3084cuda3std6ranges3__45__cpo8distanceE,(_ZN34_INTERNAL_824ab511_4_k_cu_9481f3086thrust24THRUST_300001_SM_1000_NS12placeholders2_6E - _ZN34_INTERNAL_824ab511_4_k_cu_9481f3084cuda3std6ranges3__45__cpo8distanceE)
_ZN34_INTERNAL_824ab511_4_k_cu_9481f3084cuda3std6ranges3__45__cpo8distanceE:
	.zero		1
	.type		_ZN34_INTERNAL_824ab511_4_k_cu_9481f3086thrust24THRUST_300001_SM_1000_NS12placeholders2_6E,@object
	.size		_ZN34_INTERNAL_824ab511_4_k_cu_9481f3086thrust24THRUST_300001_SM_1000_NS12placeholders2_6E,(_ZN34_INTERNAL_824ab511_4_k_cu_9481f3084cuda3std3__45__cpo4cendE - _ZN34_INTERNAL_824ab511_4_k_cu_9481f3086thrust24THRUST_300001_SM_1000_NS12placeholders2_6E)
_ZN34_INTERNAL_824ab511_4_k_cu_9481f3086thrust24THRUST_300001_SM_1000_NS12placeholders2_6E:
	.zero		1
	.type		_ZN34_INTERNAL_824ab511_4_k_cu_9481f3084cuda3std3__45__cpo4cendE,@object
	.size		_ZN34_INTERNAL_824ab511_4_k_cu_9481f3084cuda3std3__45__cpo4cendE,(_ZN34_INTERNAL_824ab511_4_k_cu_9481f3084cuda3std6ranges3__45__cpo4cendE - _ZN34_INTERNAL_824ab511_4_k_cu_9481f3084cuda3std3__45__cpo4cendE)
_ZN34_INTERNAL_824ab511_4_k_cu_9481f3084cuda3std3__45__cpo4cendE:
	.zero		1
	.type		_ZN34_INTERNAL_824ab511_4_k_cu_9481f3084cuda3std6ranges3__45__cpo4cendE,@object
	.size		_ZN34_INTERNAL_824ab511_4_k_cu_9481f3084cuda3std6ranges3__45__cpo4cendE,(_ZN34_INTERNAL_824ab511_4_k_cu_9481f3084cuda3std3__420unreachable_sentinelE - _ZN34_INTERNAL_824ab511_4_k_cu_9481f3084cuda3std6ranges3__45__cpo4cendE)
_ZN34_INTERNAL_824ab511_4_k_cu_9481f3084cuda3std6ranges3__45__cpo4cendE:
	.zero		1
	.type		_ZN34_INTERNAL_824ab511_4_k_cu_9481f3084cuda3std3__420unreachable_sentinelE,@object
	.size		_ZN34_INTERNAL_824ab511_4_k_cu_9481f3084cuda3std3__420unreachable_sentinelE,(_ZN34_INTERNAL_824ab511_4_k_cu_9481f3084cuda3std6ranges3__45__cpo5ssizeE - _ZN34_INTERNAL_824ab511_4_k_cu_9481f3084cuda3std3__420unreachable_sentinelE)
_ZN34_INTERNAL_824ab511_4_k_cu_9481f3084cuda3std3__420unreachable_sentinelE:
	.zero		1
	.type		_ZN34_INTERNAL_824ab511_4_k_cu_9481f3084cuda3std6ranges3__45__cpo5ssizeE,@object
	.size		_ZN34_INTERNAL_824ab511_4_k_cu_9481f3084cuda3std6ranges3__45__cpo5ssizeE,(_ZN34_INTERNAL_824ab511_4_k_cu_9481f3086thrust24THRUST_300001_SM_1000_NS12placeholders3_10E - _ZN34_INTERNAL_824ab511_4_k_cu_9481f3084cuda3std6ranges3__45__cpo5ssizeE)
_ZN34_INTERNAL_824ab511_4_k_cu_9481f3084cuda3std6ranges3__45__cpo5ssizeE:
	.zero		1
	.type		_ZN34_INTERNAL_824ab511_4_k_cu_9481f3086thrust24THRUST_300001_SM_1000_NS12placeholders3_10E,@object
	.size		_ZN34_INTERNAL_824ab511_4_k_cu_9481f3086thrust24THRUST_300001_SM_1000_NS12placeholders3_10E,(_ZN34_INTERNAL_824ab511_4_k_cu_9481f3084cuda3std3__45__cpo5crendE - _ZN34_INTERNAL_824ab511_4_k_cu_9481f3086thrust24THRUST_300001_SM_1000_NS12placeholders3_10E)
_ZN34_INTERNAL_824ab511_4_k_cu_9481f3086thrust24THRUST_300001_SM_1000_NS12placeholders3_10E:
	.zero		1
	.type		_ZN34_INTERNAL_824ab511_4_k_cu_9481f3084cuda3std3__45__cpo5crendE,@object
	.size		_ZN34_INTERNAL_824ab511_4_k_cu_9481f3084cuda3std3__45__cpo5crendE,(_ZN34_INTERNAL_824ab511_4_k_cu_9481f3084cuda3std6ranges3__45__cpo4prevE - _ZN34_INTERNAL_824ab511_4_k_cu_9481f3084cuda3std3__45__cpo5crendE)
_ZN34_INTERNAL_824ab511_4_k_cu_9481f3084cuda3std3__45__cpo5crendE:
	.zero		1
	.type		_ZN34_INTERNAL_824ab511_4_k_cu_9481f3084cuda3std6ranges3__45__cpo4prevE,@object
	.size		_ZN34_INTERNAL_824ab511_4_k_cu_9481f3084cuda3std6ranges3__45__cpo4prevE,(_ZN34_INTERNAL_824ab511_4_k_cu_9481f3084cuda3std6ranges3__45__cpo9iter_moveE - _ZN34_INTERNAL_824ab511_4_k_cu_9481f3084cuda3std6ranges3__45__cpo4prevE)
_ZN34_INTERNAL_824ab511_4_k_cu_9481f3084cuda3std6ranges3__45__cpo4prevE:
	.zero		1
	.type		_ZN34_INTERNAL_824ab511_4_k_cu_9481f3084cuda3std6ranges3__45__cpo9iter_moveE,@object
	.size		_ZN34_INTERNAL_824ab511_4_k_cu_9481f3084cuda3std6ranges3__45__cpo9iter_moveE,(_ZN34_INTERNAL_824ab511_4_k_cu_9481f3086thrust24THRUST_300001_SM_1000_NS12placeholders2_2E - _ZN34_INTERNAL_824ab511_4_k_cu_9481f3084cuda3std6ranges3__45__cpo9iter_moveE)
_ZN34_INTERNAL_824ab511_4_k_cu_9481f3084cuda3std6ranges3__45__cpo9iter_moveE:
	.zero		1
	.type		_ZN34_INTERNAL_824ab511_4_k_cu_9481f3086thrust24THRUST_300001_SM_1000_NS12placeholders2_2E,@object
	.size		_ZN34_INTERNAL_824ab511_4_k_cu_9481f3086thrust24THRUST_300001_SM_1000_NS12placeholders2_2E,(_ZN34_INTERNAL_824ab511_4_k_cu_9481f3086thrust24THRUST_300001_SM_1000_NS12placeholders2_4E - _ZN34_INTERNAL_824ab511_4_k_cu_9481f3086thrust24THRUST_300001_SM_1000_NS12placeholders2_2E)
_ZN34_INTERNAL_824ab511_4_k_cu_9481f3086thrust24THRUST_300001_SM_1000_NS12placeholders2_2E:
	.zero		1
	.type		_ZN34_INTERNAL_824ab511_4_k_cu_9481f3086thrust24THRUST_300001_SM_1000_NS12placeholders2_4E,@object
	.size		_ZN34_INTERNAL_824ab511_4_k_cu_9481f3086thrust24THRUST_300001_SM_1000_NS12placeholders2_4E,(_ZN34_INTERNAL_824ab511_4_k_cu_9481f3084cuda3std3__45__cpo3endE - _ZN34_INTERNAL_824ab511_4_k_cu_9481f3086thrust24THRUST_300001_SM_1000_NS12placeholders2_4E)
_ZN34_INTERNAL_824ab511_4_k_cu_9481f3086thrust24THRUST_300001_SM_1000_NS12placeholders2_4E:
	.zero		1
	.type		_ZN34_INTERNAL_824ab511_4_k_cu_9481f3084cuda3std3__45__cpo3endE,@object
	.size		_ZN34_INTERNAL_824ab511_4_k_cu_9481f3084cuda3std3__45__cpo3endE,(_ZN34_INTERNAL_824ab511_4_k_cu_9481f3084cuda3std6ranges3__45__cpo3endE - _ZN34_INTERNAL_824ab511_4_k_cu_9481f3084cuda3std3__45__cpo3endE)
_ZN34_INTERNAL_824ab511_4_k_cu_9481f3084cuda3std3__45__cpo3endE:
	.zero		1
	.type		_ZN34_INTERNAL_824ab511_4_k_cu_9481f3084cuda3std6ranges3__45__cpo3endE,@object
	.size		_ZN34_INTERNAL_824ab511_4_k_cu_9481f3084cuda3std6ranges3__45__cpo3endE,(_ZN34_INTERNAL_824ab511_4_k_cu_9481f3084cuda3std3__419piecewise_constructE - _ZN34_INTERNAL_824ab511_4_k_cu_9481f3084cuda3std6ranges3__45__cpo3endE)
_ZN34_INTERNAL_824ab511_4_k_cu_9481f3084cuda3std6ranges3__45__cpo3endE:
	.zero		1
	.type		_ZN34_INTERNAL_824ab511_4_k_cu_9481f3084cuda3std3__419piecewise_constructE,@object
	.size		_ZN34_INTERNAL_824ab511_4_k_cu_9481f3084cuda3std3__419piecewise_constructE,(_ZN34_INTERNAL_824ab511_4_k_cu_9481f3084cuda3std6ranges3__45__cpo5cdataE - _ZN34_INTERNAL_824ab511_4_k_cu_9481f3084cuda3std3__419piecewise_constructE)
_ZN34_INTERNAL_824ab511_4_k_cu_9481f3084cuda3std3__419piecewise_constructE:
	.zero		1
	.type		_ZN34_INTERNAL_824ab511_4_k_cu_9481f3084cuda3std6ranges3__45__cpo5cdataE,@object
	.size		_ZN34_INTERNAL_824ab511_4_k_cu_9481f3084cuda3std6ranges3__45__cpo5cdataE,(_ZN34_INTERNAL_824ab511_4_k_cu_9481f3086thrust24THRUST_300001_SM_1000_NS12placeholders2_8E - _ZN34_INTERNAL_824ab511_4_k_cu_9481f3084cuda3std6ranges3__45__cpo5cdataE)
_ZN34_INTERNAL_824ab511_4_k_cu_9481f3084cuda3std6ranges3__45__cpo5cdataE:
	.zero		1
	.type		_ZN34_INTERNAL_824ab511_4_k_cu_9481f3086thrust24THRUST_300001_SM_1000_NS12placeholders2_8E,@object
	.size		_ZN34_INTERNAL_824ab511_4_k_cu_9481f3086thrust24THRUST_300001_SM_1000_NS12placeholders2_8E,(_ZN34_INTERNAL_824ab511_4_k_cu_9481f3084cuda3std3__45__cpo4rendE - _ZN34_INTERNAL_824ab511_4_k_cu_9481f3086thrust24THRUST_300001_SM_1000_NS12placeholders2_8E)
_ZN34_INTERNAL_824ab511_4_k_cu_9481f3086thrust24THRUST_300001_SM_1000_NS12placeholders2_8E:
	.zero		1
	.type		_ZN34_INTERNAL_824ab511_4_k_cu_9481f3084cuda3std3__45__cpo4rendE,@object
	.size		_ZN34_INTERNAL_824ab511_4_k_cu_9481f3084cuda3std3__45__cpo4rendE,(_ZN34_INTERNAL_824ab511_4_k_cu_9481f3084cuda3std6ranges3__45__cpo9iter_swapE - _ZN34_INTERNAL_824ab511_4_k_cu_9481f3084cuda3std3__45__cpo4rendE)
_ZN34_INTERNAL_824ab511_4_k_cu_9481f3084cuda3std3__45__cpo4rendE:
	.zero		1
	.type		_ZN34_INTERNAL_824ab511_4_k_cu_9481f3084cuda3std6ranges3__45__cpo9iter_swapE,@object
	.size		_ZN34_INTERNAL_824ab511_4_k_cu_9481f3084cuda3std6ranges3__45__cpo9iter_swapE,(_ZN34_INTERNAL_824ab511_4_k_cu_9481f3084cuda3std3__48unexpectE - _ZN34_INTERNAL_824ab511_4_k_cu_9481f3084cuda3std6ranges3__45__cpo9iter_swapE)
_ZN34_INTERNAL_824ab511_4_k_cu_9481f3084cuda3std6ranges3__45__cpo9iter_swapE:
	.zero		1
	.type		_ZN34_INTERNAL_824ab511_4_k_cu_9481f3084cuda3std3__48unexpectE,@object
	.size		_ZN34_INTERNAL_824ab511_4_k_cu_9481f3084cuda3std3__48unexpectE,(_ZN34_INTERNAL_824ab511_4_k_cu_9481f3086thrust24THRUST_300001_SM_1000_NS6system6detail10sequential3seqE - _ZN34_INTERNAL_824ab511_4_k_cu_9481f3084cuda3std3__48unexpectE)
_ZN34_INTERNAL_824ab511_4_k_cu_9481f3084cuda3std3__48unexpectE:
	.zero		1
	.type		_ZN34_INTERNAL_824ab511_4_k_cu_9481f3086thrust24THRUST_300001_SM_1000_NS6system6detail10sequential3seqE,@object
	.size		_ZN34_INTERNAL_824ab511_4_k_cu_9481f3086thrust24THRUST_300001_SM_1000_NS6system6detail10sequential3seqE,(.L_29 - _ZN34_INTERNAL_824ab511_4_k_cu_9481f3086thrust24THRUST_300001_SM_1000_NS6system6detail10sequential3seqE)
_ZN34_INTERNAL_824ab511_4_k_cu_9481f3086thrust24THRUST_300001_SM_1000_NS6system6detail10sequential3seqE:
	.zero		1
.L_29:


//--------------------- .nv.shared._ZN3cub18CUB_300001_SM_10006detail6reduce18DeviceReduceKernelINS2_10policy_hubIdjN4cuda3__47maximumIvEEE10Policy1000EPdjS8_dNS5_3std3__410__identityEEEvT0_PT3_T1_NS0_13GridEvenShareISI_EET2_T4_ --------------------------
	.section	.nv.shared._ZN3cub18CUB_300001_SM_10006detail6reduce18DeviceReduceKernelINS2_10policy_hubIdjN4cuda3__47maximumIvEEE10Policy1000EPdjS8_dNS5_3std3__410__identityEEEvT0_PT3_T1_NS0_13GridEvenShareISI_EET2_T4_,"aw",@nobits
	.sectionflags	@""
	.align	8
.nv.shared._ZN3cub18CUB_300001_SM_10006detail6reduce18DeviceReduceKernelINS2_10policy_hubIdjN4cuda3__47maximumIvEEE10Policy1000EPdjS8_dNS5_3std3__410__identityEEEvT0_PT3_T1_NS0_13GridEvenShareISI_EET2_T4_:
	.zero		1104


//--------------------- .nv.shared._ZN3cub18CUB_300001_SM_10006detail6reduce28DeviceReduceSingleTileKernelINS2_10policy_hubIdjN4cuda3__47maximumIvEEE10Policy1000EPdSB_jS8_ddNS5_3std3__410__identityEEEvT0_T1_T2_T3_T4_T6_ --------------------------
	.section	.nv.shared._ZN3cub18CUB_300001_SM_10006detail6reduce28DeviceReduceSingleTileKernelINS2_10policy_hubIdjN4cuda3__47maximumIvEEE10Policy1000EPdSB_jS8_ddNS5_3std3__410__identityEEEvT0_T1_T2_T3_T4_T6_,"aw",@nobits
	.sectionflags	@""
	.align	8
.nv.shared._ZN3cub18CUB_300001_SM_10006detail6reduce28DeviceReduceSingleTileKernelINS2_10policy_hubIdjN4cuda3__47maximumIvEEE10Policy1000EPdSB_jS8_ddNS5_3std3__410__identityEEEvT0_T1_T2_T3_T4_T6_:
	.zero		1104


//--------------------- .nv.constant0._ZN3cub18CUB_300001_SM_10006detail6reduce28DeviceReduceSingleTileKernelINS2_10policy_hubIdjN4cuda3__47maximumIvEEE10Policy1000EPdSB_iS8_ddNS5_3std3__410__identityEEEvT0_T1_T2_T3_T4_T6_ --------------------------
	.section	.nv.constant0._ZN3cub18CUB_300001_SM_10006detail6reduce28DeviceReduceSingleTileKernelINS2_10policy_hubIdjN4cuda3__47maximumIvEEE10Policy1000EPdSB_iS8_ddNS5_3std3__410__identityEEEvT0_T1_T2_T3_T4_T6_,"a",@progbits
	.sectionflags	@""
	.align	4
.nv.constant0._ZN3cub18CUB_300001_SM_10006detail6reduce28DeviceReduceSingleTileKernelINS2_10policy_hubIdjN4cuda3__47maximumIvEEE10Policy1000EPdSB_iS8_ddNS5_3std3__410__identityEEEvT0_T1_T2_T3_T4_T6_:
	.zero		929


//--------------------- .nv.constant0._ZN3cub18CUB_300001_SM_10006detail6reduce18DeviceReduceKernelINS2_10policy_hubIdjN4cuda3__47maximumIvEEE10Policy1000EPdjS8_dNS5_3std3__410__identityEEEvT0_PT3_T1_NS0_13GridEvenShareISI_EET2_T4_ --------------------------
	.section	.nv.constant0._ZN3cub18CUB_300001_SM_10006detail6reduce18DeviceReduceKernelINS2_10policy_hubIdjN4cuda3__47maximumIvEEE10Policy1000EPdjS8_dNS5_3std3__410__identityEEEvT0_PT3_T1_NS0_13GridEvenShareISI_EET2_T4_,"a",@progbits
	.sectionflags	@""
	.align	4
.nv.constant0._ZN3cub18CUB_300001_SM_10006detail6reduce18DeviceReduceKernelINS2_10policy_hubIdjN4cuda3__47maximumIvEEE10Policy1000EPdjS8_dNS5_3std3__410__identityEEEvT0_PT3_T1_NS0_13GridEvenShareISI_EET2_T4_:
	.zero		958


//--------------------- .nv.constant0._ZN3cub18CUB_300001_SM_10006detail6reduce28DeviceReduceSingleTileKernelINS2_10policy_hubIdjN4cuda3__47maximumIvEEE10Policy1000EPdSB_jS8_ddNS5_3std3__410__identityEEEvT0_T1_T2_T3_T4_T6_ --------------------------
	.section	.nv.constant0._ZN3cub18CUB_300001_SM_10006detail6reduce28DeviceReduceSingleTileKernelINS2_10policy_hubIdjN4cuda3__47maximumIvEEE10Policy1000EPdSB_jS8_ddNS5_3std3__410__identityEEEvT0_T1_T2_T3_T4_T6_,"a",@progbits
	.sectionflags	@""
	.align	4
.nv.constant0._ZN3cub18CUB_300001_SM_10006detail6reduce28DeviceReduceSingleTileKernelINS2_10policy_hubIdjN4cuda3__47maximumIvEEE10Policy1000EPdSB_jS8_ddNS5_3std3__410__identityEEEvT0_T1_T2_T3_T4_T6_:
	.zero		929


//--------------------- .nv.constant0._ZN3cub18CUB_300001_SM_10006detail11EmptyKernelIvEEvv --------------------------
	.section	.nv.constant0._ZN3cub18CUB_300001_SM_10006detail11EmptyKernelIvEEvv,"a",@progbits
	.sectionflags	@""
	.align	4
.nv.constant0._ZN3cub18CUB_300001_SM_10006detail11EmptyKernelIvEEvv:
	.zero		896


//--------------------- .nv.constant0._Z8printArrPdi --------------------------
	.section	.nv.constant0._Z8printArrPdi,"a",@progbits
	.sectionflags	@""
	.align	4
.nv.constant0._Z8printArrPdi:
	.zero		908


//--------------------- .nv.constant0._Z14loss_calculatePdS_S_ --------------------------
	.section	.nv.constant0._Z14loss_calculatePdS_S_,"a",@progbits
	.sectionflags	@""
	.align	4
.nv.constant0._Z14loss_calculatePdS_S_:
	.zero		920


//--------------------- .nv.constant0._Z7computePdS_i --------------------------
	.section	.nv.constant0._Z7computePdS_i,"a",@progbits
	.sectionflags	@""
	.align	4
.nv.constant0._Z7computePdS_i:
	.zero		916


//--------------------- .nv.constant0._Z4initPdi  --------------------------
	.section	.nv.constant0._Z4initPdi,"a",@progbits
	.sectionflags	@""
	.align	4
.nv.constant0._Z4initPdi:
	.zero		908


//--------------------- SYMBOLS --------------------------

	.type		.nv.reservedSmem.offset0,@object
	.size		.nv.reservedSmem.offset0,0x4
	.type		.nv.reservedSmem.cap,@object
	.size		.nv.reservedSmem.cap,0x4
	.type		vprintf,@function
